//
// Generated by NVIDIA NVVM Compiler
//
// Compiler Build ID: CL-36424714
// Cuda compilation tools, release 13.0, V13.0.88
// Based on NVVM 20.0.0
//

.version 9.0
.target sm_100
.address_size 64

	// .globl	_Z14permute_kernelP13__nv_bfloat16S0_S0_PKS_iiii
.extern .func __assertfail
(
	.param .b64 __assertfail_param_0,
	.param .b64 __assertfail_param_1,
	.param .b32 __assertfail_param_2,
	.param .b64 __assertfail_param_3,
	.param .b64 __assertfail_param_4
)
;
// _ZZ38softmax_autoregressive_backward_kernelP13__nv_bfloat16PKS_S2_iiifE9block_acc has been demoted
.global .align 1 .b8 __unnamed_1[96] = {118, 111, 105, 100, 32, 115, 111, 102, 116, 109, 97, 120, 95, 102, 111, 114, 119, 97, 114, 100, 95, 107, 101, 114, 110, 101, 108, 53, 40, 84, 121, 112, 101, 32, 42, 44, 32, 102, 108, 111, 97, 116, 44, 32, 99, 111, 110, 115, 116, 32, 84, 121, 112, 101, 32, 42, 44, 32, 105, 110, 116, 44, 32, 105, 110, 116, 41, 32, 91, 119, 105, 116, 104, 32, 84, 121, 112, 101, 32, 61, 32, 95, 95, 110, 118, 95, 98, 102, 108, 111, 97, 116, 49, 54, 93};
// _ZZ34prepare_softmax_blockwide_nofloat4I13__nv_bfloat16E13SoftmaxParamsRN18cooperative_groups4__v117thread_block_tileILj32EvEEiPKT_iiE13shared_maxval has been demoted
// _ZZ34prepare_softmax_blockwide_nofloat4I13__nv_bfloat16E13SoftmaxParamsRN18cooperative_groups4__v117thread_block_tileILj32EvEEiPKT_iiE13shared_sumval has been demoted
.global .align 1 .b8 _ZN34_INTERNAL_5ef3c891_4_k_cu_5c650d564cuda3std3__436_GLOBAL__N__5ef3c891_4_k_cu_5c650d566ignoreE[1];
.global .align 1 .b8 _ZN34_INTERNAL_5ef3c891_4_k_cu_5c650d564cuda3std3__45__cpo5beginE[1];
.global .align 1 .b8 _ZN34_INTERNAL_5ef3c891_4_k_cu_5c650d564cuda3std3__45__cpo3endE[1];
.global .align 1 .b8 _ZN34_INTERNAL_5ef3c891_4_k_cu_5c650d564cuda3std3__45__cpo6cbeginE[1];
.global .align 1 .b8 _ZN34_INTERNAL_5ef3c891_4_k_cu_5c650d564cuda3std3__45__cpo4cendE[1];
.global .align 1 .b8 _ZN34_INTERNAL_5ef3c891_4_k_cu_5c650d564cuda3std3__419piecewise_constructE[1];
.global .align 1 .b8 _ZN34_INTERNAL_5ef3c891_4_k_cu_5c650d564cuda3std3__48in_placeE[1];
.global .align 1 .b8 _ZN34_INTERNAL_5ef3c891_4_k_cu_5c650d564cuda3std6ranges3__45__cpo4swapE[1];
.global .align 1 .b8 _ZN34_INTERNAL_5ef3c891_4_k_cu_5c650d564cuda3std6ranges3__45__cpo9iter_moveE[1];
.global .align 1 .b8 _ZN34_INTERNAL_5ef3c891_4_k_cu_5c650d564cuda3std6ranges3__45__cpo7advanceE[1];
.extern .shared .align 16 .b8 shared[];
.global .align 1 .b8 $str[11] = {84, 32, 37, 32, 52, 32, 61, 61, 32, 48};
.global .align 1 .b8 $str$1[27] = {47, 116, 109, 112, 47, 115, 97, 115, 115, 95, 99, 117, 95, 50, 110, 97, 56, 116, 117, 55, 50, 47, 107, 46, 99, 117};
.extern .shared .align 16 .b8 smem[];

.visible .entry _Z14permute_kernelP13__nv_bfloat16S0_S0_PKS_iiii(
	.param .u64 .ptr .align 1 _Z14permute_kernelP13__nv_bfloat16S0_S0_PKS_iiii_param_0,
	.param .u64 .ptr .align 1 _Z14permute_kernelP13__nv_bfloat16S0_S0_PKS_iiii_param_1,
	.param .u64 .ptr .align 1 _Z14permute_kernelP13__nv_bfloat16S0_S0_PKS_iiii_param_2,
	.param .u64 .ptr .align 1 _Z14permute_kernelP13__nv_bfloat16S0_S0_PKS_iiii_param_3,
	.param .u32 _Z14permute_kernelP13__nv_bfloat16S0_S0_PKS_iiii_param_4,
	.param .u32 _Z14permute_kernelP13__nv_bfloat16S0_S0_PKS_iiii_param_5,
	.param .u32 _Z14permute_kernelP13__nv_bfloat16S0_S0_PKS_iiii_param_6,
	.param .u32 _Z14permute_kernelP13__nv_bfloat16S0_S0_PKS_iiii_param_7
)
{
	.reg .pred 	%p<2>;
	.reg .b16 	%rs<4>;
	.reg .b32 	%r<30>;
	.reg .b64 	%rd<17>;

	ld.param.u64 	%rd1, [_Z14permute_kernelP13__nv_bfloat16S0_S0_PKS_iiii_param_0];
	ld.param.u64 	%rd2, [_Z14permute_kernelP13__nv_bfloat16S0_S0_PKS_iiii_param_1];
	ld.param.u64 	%rd3, [_Z14permute_kernelP13__nv_bfloat16S0_S0_PKS_iiii_param_2];
	ld.param.u64 	%rd4, [_Z14permute_kernelP13__nv_bfloat16S0_S0_PKS_iiii_param_3];
	ld.param.u32 	%r5, [_Z14permute_kernelP13__nv_bfloat16S0_S0_PKS_iiii_param_4];
	ld.param.u32 	%r2, [_Z14permute_kernelP13__nv_bfloat16S0_S0_PKS_iiii_param_5];
	ld.param.u32 	%r3, [_Z14permute_kernelP13__nv_bfloat16S0_S0_PKS_iiii_param_6];
	ld.param.u32 	%r4, [_Z14permute_kernelP13__nv_bfloat16S0_S0_PKS_iiii_param_7];
	mov.u32 	%r6, %ctaid.x;
	mov.u32 	%r7, %ntid.x;
	mov.u32 	%r8, %tid.x;
	mad.lo.s32 	%r1, %r6, %r7, %r8;
	mul.lo.s32 	%r9, %r2, %r5;
	mul.lo.s32 	%r10, %r9, %r3;
	mul.lo.s32 	%r11, %r10, %r4;
	setp.ge.s32 	%p1, %r1, %r11;
	@%p1 bra 	$L__BB0_2;
	cvta.to.global.u64 	%rd8, %rd1;
	cvta.to.global.u64 	%rd9, %rd2;
	cvta.to.global.u64 	%rd10, %rd3;
	mul.lo.s32 	%r12, %r3, %r2;
	mul.lo.s32 	%r13, %r12, %r4;
	div.s32 	%r14, %r1, %r13;
	mul.lo.s32 	%r15, %r14, %r13;
	sub.s32 	%r16, %r1, %r15;
	mul.lo.s32 	%r17, %r4, %r2;
	div.s32 	%r18, %r16, %r17;
	mul.lo.s32 	%r19, %r18, %r17;
	sub.s32 	%r20, %r16, %r19;
	div.s32 	%r21, %r20, %r4;
	mul.lo.s32 	%r22, %r21, %r4;
	sub.s32 	%r23, %r20, %r22;
	mul.lo.s32 	%r24, %r2, %r14;
	mul.lo.s32 	%r25, %r24, 3;
	mad.lo.s32 	%r26, %r21, 3, %r25;
	mad.lo.s32 	%r27, %r26, %r3, %r18;
	mad.lo.s32 	%r28, %r27, %r4, %r23;
	mul.wide.s32 	%rd11, %r28, 2;
	add.s64 	%rd5, %rd4, %rd11;
	// begin inline asm
	ld.global.cs.b16 %rs1, [%rd5];
	// end inline asm
	mul.wide.s32 	%rd12, %r1, 2;
	add.s64 	%rd13, %rd8, %rd12;
	st.global.u16 	[%rd13], %rs1;
	mul.lo.s32 	%r29, %r4, %r3;
	mul.wide.s32 	%rd14, %r29, 2;
	add.s64 	%rd6, %rd5, %rd14;
	// begin inline asm
	ld.global.cs.b16 %rs2, [%rd6];
	// end inline asm
	add.s64 	%rd15, %rd9, %rd12;
	st.global.u16 	[%rd15], %rs2;
	add.s64 	%rd7, %rd6, %rd14;
	// begin inline asm
	ld.global.cs.b16 %rs3, [%rd7];
	// end inline asm
	add.s64 	%rd16, %rd10, %rd12;
	st.global.u16 	[%rd16], %rs3;
$L__BB0_2:
	ret;

}
	// .globl	_Z23permute_kernel_backwardP13__nv_bfloat16PKS_S2_S2_iiii
.visible .entry _Z23permute_kernel_backwardP13__nv_bfloat16PKS_S2_S2_iiii(
	.param .u64 .ptr .align 1 _Z23permute_kernel_backwardP13__nv_bfloat16PKS_S2_S2_iiii_param_0,
	.param .u64 .ptr .align 1 _Z23permute_kernel_backwardP13__nv_bfloat16PKS_S2_S2_iiii_param_1,
	.param .u64 .ptr .align 1 _Z23permute_kernel_backwardP13__nv_bfloat16PKS_S2_S2_iiii_param_2,
	.param .u64 .ptr .align 1 _Z23permute_kernel_backwardP13__nv_bfloat16PKS_S2_S2_iiii_param_3,
	.param .u32 _Z23permute_kernel_backwardP13__nv_bfloat16PKS_S2_S2_iiii_param_4,
	.param .u32 _Z23permute_kernel_backwardP13__nv_bfloat16PKS_S2_S2_iiii_param_5,
	.param .u32 _Z23permute_kernel_backwardP13__nv_bfloat16PKS_S2_S2_iiii_param_6,
	.param .u32 _Z23permute_kernel_backwardP13__nv_bfloat16PKS_S2_S2_iiii_param_7
)
{
	.reg .pred 	%p<2>;
	.reg .b16 	%rs<4>;
	.reg .b32 	%r<30>;
	.reg .b64 	%rd<18>;

	ld.param.u64 	%rd1, [_Z23permute_kernel_backwardP13__nv_bfloat16PKS_S2_S2_iiii_param_0];
	ld.param.u64 	%rd2, [_Z23permute_kernel_backwardP13__nv_bfloat16PKS_S2_S2_iiii_param_1];
	ld.param.u64 	%rd3, [_Z23permute_kernel_backwardP13__nv_bfloat16PKS_S2_S2_iiii_param_2];
	ld.param.u64 	%rd4, [_Z23permute_kernel_backwardP13__nv_bfloat16PKS_S2_S2_iiii_param_3];
	ld.param.u32 	%r5, [_Z23permute_kernel_backwardP13__nv_bfloat16PKS_S2_S2_iiii_param_4];
	ld.param.u32 	%r2, [_Z23permute_kernel_backwardP13__nv_bfloat16PKS_S2_S2_iiii_param_5];
	ld.param.u32 	%r3, [_Z23permute_kernel_backwardP13__nv_bfloat16PKS_S2_S2_iiii_param_6];
	ld.param.u32 	%r4, [_Z23permute_kernel_backwardP13__nv_bfloat16PKS_S2_S2_iiii_param_7];
	mov.u32 	%r6, %ctaid.x;
	mov.u32 	%r7, %ntid.x;
	mov.u32 	%r8, %tid.x;
	mad.lo.s32 	%r1, %r6, %r7, %r8;
	mul.lo.s32 	%r9, %r2, %r5;
	mul.lo.s32 	%r10, %r9, %r3;
	mul.lo.s32 	%r11, %r10, %r4;
	setp.ge.s32 	%p1, %r1, %r11;
	@%p1 bra 	$L__BB1_2;
	cvta.to.global.u64 	%rd5, %rd2;
	cvta.to.global.u64 	%rd6, %rd1;
	cvta.to.global.u64 	%rd7, %rd3;
	cvta.to.global.u64 	%rd8, %rd4;
	mul.lo.s32 	%r12, %r3, %r2;
	mul.lo.s32 	%r13, %r12, %r4;
	div.s32 	%r14, %r1, %r13;
	mul.lo.s32 	%r15, %r14, %r13;
	sub.s32 	%r16, %r1, %r15;
	mul.lo.s32 	%r17, %r4, %r2;
	div.s32 	%r18, %r16, %r17;
	mul.lo.s32 	%r19, %r18, %r17;
	sub.s32 	%r20, %r16, %r19;
	div.s32 	%r21, %r20, %r4;
	mul.lo.s32 	%r22, %r21, %r4;
	sub.s32 	%r23, %r20, %r22;
	mul.lo.s32 	%r24, %r2, %r14;
	mul.lo.s32 	%r25, %r24, 3;
	mad.lo.s32 	%r26, %r21, 3, %r25;
	mad.lo.s32 	%r27, %r26, %r3, %r18;
	mad.lo.s32 	%r28, %r27, %r4, %r23;
	mul.wide.s32 	%rd9, %r28, 2;
	add.s64 	%rd10, %rd6, %rd9;
	mul.wide.s32 	%rd11, %r1, 2;
	add.s64 	%rd12, %rd5, %rd11;
	ld.global.u16 	%rs1, [%rd12];
	st.global.u16 	[%rd10], %rs1;
	mul.lo.s32 	%r29, %r4, %r3;
	mul.wide.s32 	%rd13, %r29, 2;
	add.s64 	%rd14, %rd10, %rd13;
	add.s64 	%rd15, %rd7, %rd11;
	ld.global.u16 	%rs2, [%rd15];
	st.global.u16 	[%rd14], %rs2;
	add.s64 	%rd16, %rd14, %rd13;
	add.s64 	%rd17, %rd8, %rd11;
	ld.global.u16 	%rs3, [%rd17];
	st.global.u16 	[%rd16], %rs3;
$L__BB1_2:
	ret;

}
	// .globl	_Z16unpermute_kernelP13__nv_bfloat16S0_iiii
.visible .entry _Z16unpermute_kernelP13__nv_bfloat16S0_iiii(
	.param .u64 .ptr .align 1 _Z16unpermute_kernelP13__nv_bfloat16S0_iiii_param_0,
	.param .u64 .ptr .align 1 _Z16unpermute_kernelP13__nv_bfloat16S0_iiii_param_1,
	.param .u32 _Z16unpermute_kernelP13__nv_bfloat16S0_iiii_param_2,
	.param .u32 _Z16unpermute_kernelP13__nv_bfloat16S0_iiii_param_3,
	.param .u32 _Z16unpermute_kernelP13__nv_bfloat16S0_iiii_param_4,
	.param .u32 _Z16unpermute_kernelP13__nv_bfloat16S0_iiii_param_5
)
{
	.reg .pred 	%p<2>;
	.reg .b16 	%rs<2>;
	.reg .b32 	%r<27>;
	.reg .b64 	%rd<8>;

	ld.param.u64 	%rd1, [_Z16unpermute_kernelP13__nv_bfloat16S0_iiii_param_0];
	ld.param.u64 	%rd2, [_Z16unpermute_kernelP13__nv_bfloat16S0_iiii_param_1];
	ld.param.u32 	%r5, [_Z16unpermute_kernelP13__nv_bfloat16S0_iiii_param_2];
	ld.param.u32 	%r2, [_Z16unpermute_kernelP13__nv_bfloat16S0_iiii_param_3];
	ld.param.u32 	%r3, [_Z16unpermute_kernelP13__nv_bfloat16S0_iiii_param_4];
	ld.param.u32 	%r4, [_Z16unpermute_kernelP13__nv_bfloat16S0_iiii_param_5];
	mov.u32 	%r6, %ctaid.x;
	mov.u32 	%r7, %ntid.x;
	mov.u32 	%r8, %tid.x;
	mad.lo.s32 	%r1, %r6, %r7, %r8;
	mul.lo.s32 	%r9, %r2, %r5;
	mul.lo.s32 	%r10, %r9, %r3;
	mul.lo.s32 	%r11, %r10, %r4;
	setp.ge.s32 	%p1, %r1, %r11;
	@%p1 bra 	$L__BB2_2;
	cvta.to.global.u64 	%rd4, %rd2;
	mul.lo.s32 	%r12, %r3, %r2;
	mul.lo.s32 	%r13, %r12, %r4;
	div.s32 	%r14, %r1, %r13;
	mul.lo.s32 	%r15, %r14, %r13;
	sub.s32 	%r16, %r1, %r15;
	mul.lo.s32 	%r17, %r4, %r2;
	div.s32 	%r18, %r16, %r17;
	mul.lo.s32 	%r19, %r18, %r17;
	sub.s32 	%r20, %r16, %r19;
	div.s32 	%r21, %r20, %r4;
	mul.lo.s32 	%r22, %r21, %r4;
	sub.s32 	%r23, %r20, %r22;
	mad.lo.s32 	%r24, %r14, %r2, %r21;
	mad.lo.s32 	%r25, %r24, %r3, %r18;
	mad.lo.s32 	%r26, %r25, %r4, %r23;
	mul.wide.s32 	%rd5, %r1, 2;
	add.s64 	%rd3, %rd1, %rd5;
	// begin inline asm
	ld.global.cs.b16 %rs1, [%rd3];
	// end inline asm
	mul.wide.s32 	%rd6, %r26, 2;
	add.s64 	%rd7, %rd4, %rd6;
	st.global.u16 	[%rd7], %rs1;
$L__BB2_2:
	ret;

}
	// .globl	_Z25unpermute_kernel_backwardP13__nv_bfloat16PKS_iiii
.visible .entry _Z25unpermute_kernel_backwardP13__nv_bfloat16PKS_iiii(
	.param .u64 .ptr .align 1 _Z25unpermute_kernel_backwardP13__nv_bfloat16PKS_iiii_param_0,
	.param .u64 .ptr .align 1 _Z25unpermute_kernel_backwardP13__nv_bfloat16PKS_iiii_param_1,
	.param .u32 _Z25unpermute_kernel_backwardP13__nv_bfloat16PKS_iiii_param_2,
	.param .u32 _Z25unpermute_kernel_backwardP13__nv_bfloat16PKS_iiii_param_3,
	.param .u32 _Z25unpermute_kernel_backwardP13__nv_bfloat16PKS_iiii_param_4,
	.param .u32 _Z25unpermute_kernel_backwardP13__nv_bfloat16PKS_iiii_param_5
)
{
	.reg .pred 	%p<2>;
	.reg .b16 	%rs<2>;
	.reg .b32 	%r<27>;
	.reg .b64 	%rd<9>;

	ld.param.u64 	%rd1, [_Z25unpermute_kernel_backwardP13__nv_bfloat16PKS_iiii_param_0];
	ld.param.u64 	%rd2, [_Z25unpermute_kernel_backwardP13__nv_bfloat16PKS_iiii_param_1];
	ld.param.u32 	%r5, [_Z25unpermute_kernel_backwardP13__nv_bfloat16PKS_iiii_param_2];
	ld.param.u32 	%r2, [_Z25unpermute_kernel_backwardP13__nv_bfloat16PKS_iiii_param_3];
	ld.param.u32 	%r3, [_Z25unpermute_kernel_backwardP13__nv_bfloat16PKS_iiii_param_4];
	ld.param.u32 	%r4, [_Z25unpermute_kernel_backwardP13__nv_bfloat16PKS_iiii_param_5];
	mov.u32 	%r6, %ctaid.x;
	mov.u32 	%r7, %ntid.x;
	mov.u32 	%r8, %tid.x;
	mad.lo.s32 	%r1, %r6, %r7, %r8;
	mul.lo.s32 	%r9, %r2, %r5;
	mul.lo.s32 	%r10, %r9, %r3;
	mul.lo.s32 	%r11, %r10, %r4;
	setp.ge.s32 	%p1, %r1, %r11;
	@%p1 bra 	$L__BB3_2;
	cvta.to.global.u64 	%rd3, %rd2;
	cvta.to.global.u64 	%rd4, %rd1;
	mul.lo.s32 	%r12, %r3, %r2;
	mul.lo.s32 	%r13, %r12, %r4;
	div.s32 	%r14, %r1, %r13;
	mul.lo.s32 	%r15, %r14, %r13;
	sub.s32 	%r16, %r1, %r15;
	mul.lo.s32 	%r17, %r4, %r2;
	div.s32 	%r18, %r16, %r17;
	mul.lo.s32 	%r19, %r18, %r17;
	sub.s32 	%r20, %r16, %r19;
	div.s32 	%r21, %r20, %r4;
	mul.lo.s32 	%r22, %r21, %r4;
	sub.s32 	%r23, %r20, %r22;
	mad.lo.s32 	%r24, %r14, %r2, %r21;
	mad.lo.s32 	%r25, %r24, %r3, %r18;
	mad.lo.s32 	%r26, %r25, %r4, %r23;
	mul.wide.s32 	%rd5, %r1, 2;
	add.s64 	%rd6, %rd4, %rd5;
	mul.wide.s32 	%rd7, %r26, 2;
	add.s64 	%rd8, %rd3, %rd7;
	ld.global.u16 	%rs1, [%rd8];
	st.global.u16 	[%rd6], %rs1;
$L__BB3_2:
	ret;

}
	// .globl	_Z19gelu_forward_kernelP13__nv_bfloat16PKS_i
.visible .entry _Z19gelu_forward_kernelP13__nv_bfloat16PKS_i(
	.param .u64 .ptr .align 1 _Z19gelu_forward_kernelP13__nv_bfloat16PKS_i_param_0,
	.param .u64 .ptr .align 1 _Z19gelu_forward_kernelP13__nv_bfloat16PKS_i_param_1,
	.param .u32 _Z19gelu_forward_kernelP13__nv_bfloat16PKS_i_param_2
)
{
	.reg .pred 	%p<4>;
	.reg .b16 	%rs<3>;
	.reg .b32 	%r<6>;
	.reg .b32 	%f<24>;
	.reg .b64 	%rd<8>;

	ld.param.u64 	%rd1, [_Z19gelu_forward_kernelP13__nv_bfloat16PKS_i_param_0];
	ld.param.u64 	%rd2, [_Z19gelu_forward_kernelP13__nv_bfloat16PKS_i_param_1];
	ld.param.u32 	%r2, [_Z19gelu_forward_kernelP13__nv_bfloat16PKS_i_param_2];
	mov.u32 	%r3, %ctaid.x;
	mov.u32 	%r4, %ntid.x;
	mov.u32 	%r5, %tid.x;
	mad.lo.s32 	%r1, %r3, %r4, %r5;
	setp.ge.s32 	%p1, %r1, %r2;
	@%p1 bra 	$L__BB4_2;
	cvta.to.global.u64 	%rd3, %rd2;
	cvta.to.global.u64 	%rd4, %rd1;
	mul.wide.s32 	%rd5, %r1, 2;
	add.s64 	%rd6, %rd3, %rd5;
	ld.global.u16 	%rs1, [%rd6];
	// begin inline asm
	{ cvt.f32.bf16 %f1, %rs1;}

	// end inline asm
	mul.f32 	%f3, %f1, 0f3D372713;
	mul.f32 	%f4, %f1, %f3;
	mul.f32 	%f5, %f1, 0f3F000000;
	fma.rn.f32 	%f6, %f1, %f4, %f1;
	mul.f32 	%f7, %f6, 0f3F4C4229;
	abs.f32 	%f8, %f7;
	mul.f32 	%f9, %f8, 0f4038AA3B;
	ex2.approx.ftz.f32 	%f10, %f9;
	add.f32 	%f11, %f10, 0f3F800000;
	rcp.approx.ftz.f32 	%f12, %f11;
	fma.rn.f32 	%f13, %f12, 0fC0000000, 0f3F800000;
	setp.ge.f32 	%p2, %f8, 0f41102CB4;
	selp.f32 	%f14, 0f3F800000, %f13, %p2;
	copysign.f32 	%f15, %f7, %f14;
	mul.f32 	%f16, %f7, %f7;
	fma.rn.f32 	%f17, %f16, 0f3C80F082, 0fBD563CAE;
	fma.rn.f32 	%f18, %f17, %f16, 0f3E085941;
	fma.rn.f32 	%f19, %f18, %f16, 0fBEAAA9ED;
	fma.rn.f32 	%f20, %f19, %f16, 0f00000000;
	fma.rn.f32 	%f21, %f20, %f7, %f7;
	setp.ge.f32 	%p3, %f8, 0f3F19999A;
	selp.f32 	%f22, %f15, %f21, %p3;
	add.f32 	%f23, %f22, 0f3F800000;
	mul.f32 	%f2, %f5, %f23;
	// begin inline asm
	{  cvt.rn.bf16.f32 %rs2, %f2;}

	// end inline asm
	add.s64 	%rd7, %rd4, %rd5;
	st.global.u16 	[%rd7], %rs2;
$L__BB4_2:
	ret;

}
	// .globl	_Z20gelu_backward_kernelP13__nv_bfloat16PKS_S2_i
.visible .entry _Z20gelu_backward_kernelP13__nv_bfloat16PKS_S2_i(
	.param .u64 .ptr .align 1 _Z20gelu_backward_kernelP13__nv_bfloat16PKS_S2_i_param_0,
	.param .u64 .ptr .align 1 _Z20gelu_backward_kernelP13__nv_bfloat16PKS_S2_i_param_1,
	.param .u64 .ptr .align 1 _Z20gelu_backward_kernelP13__nv_bfloat16PKS_S2_i_param_2,
	.param .u32 _Z20gelu_backward_kernelP13__nv_bfloat16PKS_S2_i_param_3
)
{
	.reg .pred 	%p<5>;
	.reg .b16 	%rs<4>;
	.reg .b32 	%r<8>;
	.reg .b32 	%f<50>;
	.reg .b64 	%rd<11>;

	ld.param.u64 	%rd1, [_Z20gelu_backward_kernelP13__nv_bfloat16PKS_S2_i_param_0];
	ld.param.u64 	%rd2, [_Z20gelu_backward_kernelP13__nv_bfloat16PKS_S2_i_param_1];
	ld.param.u64 	%rd3, [_Z20gelu_backward_kernelP13__nv_bfloat16PKS_S2_i_param_2];
	ld.param.u32 	%r2, [_Z20gelu_backward_kernelP13__nv_bfloat16PKS_S2_i_param_3];
	mov.u32 	%r3, %ctaid.x;
	mov.u32 	%r4, %ntid.x;
	mov.u32 	%r5, %tid.x;
	mad.lo.s32 	%r1, %r3, %r4, %r5;
	setp.ge.s32 	%p1, %r1, %r2;
	@%p1 bra 	$L__BB5_2;
	cvta.to.global.u64 	%rd4, %rd2;
	cvta.to.global.u64 	%rd5, %rd3;
	cvta.to.global.u64 	%rd6, %rd1;
	mul.wide.s32 	%rd7, %r1, 2;
	add.s64 	%rd8, %rd4, %rd7;
	ld.global.u16 	%rs1, [%rd8];
	// begin inline asm
	{ cvt.f32.bf16 %f1, %rs1;}

	// end inline asm
	mul.f32 	%f4, %f1, 0f3D372713;
	mul.f32 	%f5, %f1, %f4;
	fma.rn.f32 	%f6, %f1, %f5, %f1;
	mul.f32 	%f7, %f6, 0f3F4C4229;
	abs.f32 	%f8, %f7;
	mul.f32 	%f9, %f8, 0f4038AA3B;
	ex2.approx.ftz.f32 	%f10, %f9;
	add.f32 	%f11, %f10, 0f3F800000;
	rcp.approx.ftz.f32 	%f12, %f11;
	fma.rn.f32 	%f13, %f12, 0fC0000000, 0f3F800000;
	setp.ge.f32 	%p2, %f8, 0f41102CB4;
	selp.f32 	%f14, 0f3F800000, %f13, %p2;
	copysign.f32 	%f15, %f7, %f14;
	mul.f32 	%f16, %f7, %f7;
	fma.rn.f32 	%f17, %f16, 0f3C80F082, 0fBD563CAE;
	fma.rn.f32 	%f18, %f17, %f16, 0f3E085941;
	fma.rn.f32 	%f19, %f18, %f16, 0fBEAAA9ED;
	fma.rn.f32 	%f20, %f19, %f16, 0f00000000;
	fma.rn.f32 	%f21, %f20, %f7, %f7;
	setp.ge.f32 	%p3, %f8, 0f3F19999A;
	selp.f32 	%f22, %f15, %f21, %p3;
	mov.f32 	%f23, 0f3FB8AA3B;
	mul.rn.f32 	%f24, %f8, %f23;
	cvt.rzi.f32.f32 	%f25, %f24;
	abs.f32 	%f26, %f25;
	setp.gt.f32 	%p4, %f26, 0f42FC0000;
	mov.f32 	%f27, 0f42FC0000;
	copysign.f32 	%f28, %f25, %f27;
	selp.f32 	%f29, %f28, %f25, %p4;
	fma.rn.f32 	%f30, %f29, 0fBF317218, %f8;
	fma.rn.f32 	%f31, %f29, 0f3102E308, %f30;
	mul.f32 	%f32, %f31, 0f3FB8AA3B;
	add.f32 	%f33, %f29, 0f4B40007D;
	mov.b32 	%r6, %f33;
	shl.b32 	%r7, %r6, 23;
	mov.b32 	%f34, %r7;
	ex2.approx.ftz.f32 	%f35, %f32;
	mul.f32 	%f36, %f35, %f34;
	mov.f32 	%f37, 0f3E000000;
	div.approx.ftz.f32 	%f38, %f37, %f36;
	fma.rn.f32 	%f39, %f36, 0f40000000, %f38;
	mul.f32 	%f40, %f39, %f39;
	rcp.rn.f32 	%f41, %f40;
	add.f32 	%f42, %f22, 0f3F800000;
	mul.f32 	%f43, %f1, 0f3F000000;
	mul.f32 	%f44, %f43, %f41;
	mul.f32 	%f45, %f44, 0f3F4C4229;
	mul.f32 	%f46, %f1, 0f3E095D4E;
	fma.rn.f32 	%f47, %f1, %f46, 0f3F800000;
	mul.f32 	%f48, %f47, %f45;
	fma.rn.f32 	%f49, %f42, 0f3F000000, %f48;
	add.s64 	%rd9, %rd5, %rd7;
	ld.global.u16 	%rs2, [%rd9];
	// begin inline asm
	{ cvt.f32.bf16 %f2, %rs2;}

	// end inline asm
	mul.f32 	%f3, %f2, %f49;
	// begin inline asm
	{  cvt.rn.bf16.f32 %rs3, %f3;}

	// end inline asm
	add.s64 	%rd10, %rd6, %rd7;
	st.global.u16 	[%rd10], %rs3;
$L__BB5_2:
	ret;

}
	// .globl	_Z23softmax_forward_kernel7PfPKfii
.visible .entry _Z23softmax_forward_kernel7PfPKfii(
	.param .u64 .ptr .align 1 _Z23softmax_forward_kernel7PfPKfii_param_0,
	.param .u64 .ptr .align 1 _Z23softmax_forward_kernel7PfPKfii_param_1,
	.param .u32 _Z23softmax_forward_kernel7PfPKfii_param_2,
	.param .u32 _Z23softmax_forward_kernel7PfPKfii_param_3
)
{
	.reg .pred 	%p<97>;
	.reg .b32 	%r<116>;
	.reg .b32 	%f<335>;
	.reg .b64 	%rd<122>;

	ld.param.u64 	%rd13, [_Z23softmax_forward_kernel7PfPKfii_param_0];
	ld.param.u32 	%r28, [_Z23softmax_forward_kernel7PfPKfii_param_3];
	mov.u32 	%r1, %ntid.x;
	shr.u32 	%r2, %r1, 5;
	mov.u32 	%r115, %tid.x;
	shr.u32 	%r4, %r115, 5;
	and.b32  	%r5, %r115, 31;
	shl.b32 	%r29, %r2, 2;
	mov.u32 	%r30, shared;
	add.s32 	%r6, %r30, %r29;
	setp.lt.s32 	%p1, %r115, %r28;
	@%p1 bra 	$L__BB6_2;
	shl.b32 	%r31, %r4, 2;
	add.s32 	%r33, %r30, %r31;
	mov.b32 	%r34, -8388608;
	st.shared.u32 	[%r33], %r34;
	add.s32 	%r35, %r6, %r31;
	mov.b32 	%r36, 0;
	st.shared.u32 	[%r35], %r36;
	bra.uni 	$L__BB6_112;
$L__BB6_2:
	ld.param.u64 	%rd120, [_Z23softmax_forward_kernel7PfPKfii_param_1];
	cvta.to.global.u64 	%rd1, %rd13;
	cvta.to.global.u64 	%rd2, %rd120;
	mov.u32 	%r37, %ctaid.x;
	mul.lo.s32 	%r38, %r28, %r37;
	cvt.u64.u32 	%rd3, %r38;
	add.s32 	%r7, %r28, -1;
	mov.f32 	%f323, 0fFF800000;
	mov.u32 	%r113, %r115;
$L__BB6_3:
	min.u32 	%r39, %r7, %r113;
	cvt.u64.u32 	%rd15, %r39;
	add.s64 	%rd16, %rd15, %rd3;
	shl.b64 	%rd17, %rd16, 2;
	add.s64 	%rd18, %rd2, %rd17;
	ld.global.f32 	%f106, [%rd18];
	max.f32 	%f107, %f323, %f106;
	add.s32 	%r40, %r1, %r113;
	min.u32 	%r41, %r7, %r40;
	cvt.u64.u32 	%rd19, %r41;
	add.s64 	%rd20, %rd19, %rd3;
	shl.b64 	%rd21, %rd20, 2;
	add.s64 	%rd22, %rd2, %rd21;
	ld.global.f32 	%f108, [%rd22];
	max.f32 	%f109, %f107, %f108;
	add.s32 	%r42, %r40, %r1;
	min.u32 	%r43, %r7, %r42;
	cvt.u64.u32 	%rd23, %r43;
	add.s64 	%rd24, %rd23, %rd3;
	shl.b64 	%rd25, %rd24, 2;
	add.s64 	%rd26, %rd2, %rd25;
	ld.global.f32 	%f110, [%rd26];
	max.f32 	%f111, %f109, %f110;
	add.s32 	%r44, %r42, %r1;
	min.u32 	%r45, %r7, %r44;
	cvt.u64.u32 	%rd27, %r45;
	add.s64 	%rd28, %rd27, %rd3;
	shl.b64 	%rd29, %rd28, 2;
	add.s64 	%rd30, %rd2, %rd29;
	ld.global.f32 	%f112, [%rd30];
	max.f32 	%f113, %f111, %f112;
	add.s32 	%r46, %r44, %r1;
	min.u32 	%r47, %r7, %r46;
	cvt.u64.u32 	%rd31, %r47;
	add.s64 	%rd32, %rd31, %rd3;
	shl.b64 	%rd33, %rd32, 2;
	add.s64 	%rd34, %rd2, %rd33;
	ld.global.f32 	%f114, [%rd34];
	max.f32 	%f115, %f113, %f114;
	add.s32 	%r48, %r46, %r1;
	min.u32 	%r49, %r7, %r48;
	cvt.u64.u32 	%rd35, %r49;
	add.s64 	%rd36, %rd35, %rd3;
	shl.b64 	%rd37, %rd36, 2;
	add.s64 	%rd38, %rd2, %rd37;
	ld.global.f32 	%f116, [%rd38];
	max.f32 	%f117, %f115, %f116;
	add.s32 	%r50, %r48, %r1;
	min.u32 	%r51, %r7, %r50;
	cvt.u64.u32 	%rd39, %r51;
	add.s64 	%rd40, %rd39, %rd3;
	shl.b64 	%rd41, %rd40, 2;
	add.s64 	%rd42, %rd2, %rd41;
	ld.global.f32 	%f118, [%rd42];
	max.f32 	%f119, %f117, %f118;
	add.s32 	%r52, %r50, %r1;
	min.u32 	%r53, %r7, %r52;
	cvt.u64.u32 	%rd43, %r53;
	add.s64 	%rd44, %rd43, %rd3;
	shl.b64 	%rd45, %rd44, 2;
	add.s64 	%rd46, %rd2, %rd45;
	ld.global.f32 	%f120, [%rd46];
	max.f32 	%f323, %f119, %f120;
	add.s32 	%r113, %r52, %r1;
	setp.lt.s32 	%p2, %r113, %r28;
	@%p2 bra 	$L__BB6_3;
	mov.b32 	%r54, %f323;
	shfl.sync.down.b32	%r55|%p3, %r54, 16, 31, -1;
	mov.b32 	%f121, %r55;
	max.f32 	%f122, %f323, %f121;
	mov.b32 	%r56, %f122;
	shfl.sync.down.b32	%r57|%p4, %r56, 8, 31, -1;
	mov.b32 	%f123, %r57;
	max.f32 	%f124, %f122, %f123;
	mov.b32 	%r58, %f124;
	shfl.sync.down.b32	%r59|%p5, %r58, 4, 31, -1;
	mov.b32 	%f125, %r59;
	max.f32 	%f126, %f124, %f125;
	mov.b32 	%r60, %f126;
	shfl.sync.down.b32	%r61|%p6, %r60, 2, 31, -1;
	mov.b32 	%f127, %r61;
	max.f32 	%f128, %f126, %f127;
	mov.b32 	%r62, %f128;
	shfl.sync.down.b32	%r63|%p7, %r62, 1, 31, -1;
	mov.b32 	%f129, %r63;
	max.f32 	%f3, %f128, %f129;
	setp.ne.s32 	%p8, %r5, 0;
	@%p8 bra 	$L__BB6_6;
	shl.b32 	%r64, %r4, 2;
	add.s32 	%r66, %r30, %r64;
	st.shared.f32 	[%r66], %f3;
$L__BB6_6:
	bar.sync 	0;
	setp.ne.s32 	%p9, %r115, 0;
	@%p9 bra 	$L__BB6_40;
	ld.shared.f32 	%f324, [shared];
	setp.lt.u32 	%p10, %r1, 64;
	@%p10 bra 	$L__BB6_39;
	ld.shared.f32 	%f130, [shared+4];
	max.f32 	%f324, %f324, %f130;
	setp.eq.s32 	%p11, %r2, 2;
	@%p11 bra 	$L__BB6_39;
	ld.shared.f32 	%f131, [shared+8];
	max.f32 	%f324, %f324, %f131;
	setp.eq.s32 	%p12, %r2, 3;
	@%p12 bra 	$L__BB6_39;
	ld.shared.f32 	%f132, [shared+12];
	max.f32 	%f324, %f324, %f132;
	setp.eq.s32 	%p13, %r2, 4;
	@%p13 bra 	$L__BB6_39;
	ld.shared.f32 	%f133, [shared+16];
	max.f32 	%f324, %f324, %f133;
	setp.eq.s32 	%p14, %r2, 5;
	@%p14 bra 	$L__BB6_39;
	ld.shared.f32 	%f134, [shared+20];
	max.f32 	%f324, %f324, %f134;
	setp.eq.s32 	%p15, %r2, 6;
	@%p15 bra 	$L__BB6_39;
	ld.shared.f32 	%f135, [shared+24];
	max.f32 	%f324, %f324, %f135;
	setp.eq.s32 	%p16, %r2, 7;
	@%p16 bra 	$L__BB6_39;
	ld.shared.f32 	%f136, [shared+28];
	max.f32 	%f324, %f324, %f136;
	setp.eq.s32 	%p17, %r2, 8;
	@%p17 bra 	$L__BB6_39;
	ld.shared.f32 	%f137, [shared+32];
	max.f32 	%f324, %f324, %f137;
	setp.eq.s32 	%p18, %r2, 9;
	@%p18 bra 	$L__BB6_39;
	ld.shared.f32 	%f138, [shared+36];
	max.f32 	%f324, %f324, %f138;
	setp.eq.s32 	%p19, %r2, 10;
	@%p19 bra 	$L__BB6_39;
	ld.shared.f32 	%f139, [shared+40];
	max.f32 	%f324, %f324, %f139;
	setp.eq.s32 	%p20, %r2, 11;
	@%p20 bra 	$L__BB6_39;
	ld.shared.f32 	%f140, [shared+44];
	max.f32 	%f324, %f324, %f140;
	setp.eq.s32 	%p21, %r2, 12;
	@%p21 bra 	$L__BB6_39;
	ld.shared.f32 	%f141, [shared+48];
	max.f32 	%f324, %f324, %f141;
	setp.eq.s32 	%p22, %r2, 13;
	@%p22 bra 	$L__BB6_39;
	ld.shared.f32 	%f142, [shared+52];
	max.f32 	%f324, %f324, %f142;
	setp.eq.s32 	%p23, %r2, 14;
	@%p23 bra 	$L__BB6_39;
	ld.shared.f32 	%f143, [shared+56];
	max.f32 	%f324, %f324, %f143;
	setp.eq.s32 	%p24, %r2, 15;
	@%p24 bra 	$L__BB6_39;
	ld.shared.f32 	%f144, [shared+60];
	max.f32 	%f324, %f324, %f144;
	setp.eq.s32 	%p25, %r2, 16;
	@%p25 bra 	$L__BB6_39;
	ld.shared.f32 	%f145, [shared+64];
	max.f32 	%f324, %f324, %f145;
	setp.eq.s32 	%p26, %r2, 17;
	@%p26 bra 	$L__BB6_39;
	ld.shared.f32 	%f146, [shared+68];
	max.f32 	%f324, %f324, %f146;
	setp.eq.s32 	%p27, %r2, 18;
	@%p27 bra 	$L__BB6_39;
	ld.shared.f32 	%f147, [shared+72];
	max.f32 	%f324, %f324, %f147;
	setp.eq.s32 	%p28, %r2, 19;
	@%p28 bra 	$L__BB6_39;
	ld.shared.f32 	%f148, [shared+76];
	max.f32 	%f324, %f324, %f148;
	setp.eq.s32 	%p29, %r2, 20;
	@%p29 bra 	$L__BB6_39;
	ld.shared.f32 	%f149, [shared+80];
	max.f32 	%f324, %f324, %f149;
	setp.eq.s32 	%p30, %r2, 21;
	@%p30 bra 	$L__BB6_39;
	ld.shared.f32 	%f150, [shared+84];
	max.f32 	%f324, %f324, %f150;
	setp.eq.s32 	%p31, %r2, 22;
	@%p31 bra 	$L__BB6_39;
	ld.shared.f32 	%f151, [shared+88];
	max.f32 	%f324, %f324, %f151;
	setp.eq.s32 	%p32, %r2, 23;
	@%p32 bra 	$L__BB6_39;
	ld.shared.f32 	%f152, [shared+92];
	max.f32 	%f324, %f324, %f152;
	setp.eq.s32 	%p33, %r2, 24;
	@%p33 bra 	$L__BB6_39;
	ld.shared.f32 	%f153, [shared+96];
	max.f32 	%f324, %f324, %f153;
	setp.eq.s32 	%p34, %r2, 25;
	@%p34 bra 	$L__BB6_39;
	ld.shared.f32 	%f154, [shared+100];
	max.f32 	%f324, %f324, %f154;
	setp.eq.s32 	%p35, %r2, 26;
	@%p35 bra 	$L__BB6_39;
	ld.shared.f32 	%f155, [shared+104];
	max.f32 	%f324, %f324, %f155;
	setp.eq.s32 	%p36, %r2, 27;
	@%p36 bra 	$L__BB6_39;
	ld.shared.f32 	%f156, [shared+108];
	max.f32 	%f324, %f324, %f156;
	setp.eq.s32 	%p37, %r2, 28;
	@%p37 bra 	$L__BB6_39;
	ld.shared.f32 	%f157, [shared+112];
	max.f32 	%f324, %f324, %f157;
	setp.eq.s32 	%p38, %r2, 29;
	@%p38 bra 	$L__BB6_39;
	ld.shared.f32 	%f158, [shared+116];
	max.f32 	%f324, %f324, %f158;
	setp.eq.s32 	%p39, %r2, 30;
	@%p39 bra 	$L__BB6_39;
	ld.shared.f32 	%f159, [shared+120];
	max.f32 	%f324, %f324, %f159;
	setp.eq.s32 	%p40, %r2, 31;
	@%p40 bra 	$L__BB6_39;
	ld.shared.f32 	%f160, [shared+124];
	max.f32 	%f324, %f324, %f160;
$L__BB6_39:
	st.shared.f32 	[shared], %f324;
$L__BB6_40:
	shl.b64 	%rd47, %rd3, 2;
	add.s64 	%rd4, %rd1, %rd47;
	bar.sync 	0;
	mov.f32 	%f326, 0f00000000;
	ld.shared.f32 	%f37, [shared];
	mov.u32 	%r114, %r115;
$L__BB6_41:
	ld.param.u64 	%rd121, [_Z23softmax_forward_kernel7PfPKfii_param_1];
	min.u32 	%r67, %r7, %r114;
	cvt.u64.u32 	%rd5, %r67;
	add.s64 	%rd56, %rd5, %rd3;
	shl.b64 	%rd57, %rd56, 2;
	add.s64 	%rd48, %rd121, %rd57;
	// begin inline asm
	ld.global.cs.f32 %f162, [%rd48];
	// end inline asm
	add.s32 	%r11, %r1, %r114;
	min.u32 	%r68, %r7, %r11;
	cvt.u64.u32 	%rd6, %r68;
	add.s64 	%rd58, %rd6, %rd3;
	shl.b64 	%rd59, %rd58, 2;
	add.s64 	%rd49, %rd121, %rd59;
	// begin inline asm
	ld.global.cs.f32 %f163, [%rd49];
	// end inline asm
	add.s32 	%r12, %r11, %r1;
	min.u32 	%r69, %r7, %r12;
	cvt.u64.u32 	%rd7, %r69;
	add.s64 	%rd60, %rd7, %rd3;
	shl.b64 	%rd61, %rd60, 2;
	add.s64 	%rd50, %rd121, %rd61;
	// begin inline asm
	ld.global.cs.f32 %f164, [%rd50];
	// end inline asm
	add.s32 	%r13, %r12, %r1;
	min.u32 	%r70, %r7, %r13;
	cvt.u64.u32 	%rd8, %r70;
	add.s64 	%rd62, %rd8, %rd3;
	shl.b64 	%rd63, %rd62, 2;
	add.s64 	%rd51, %rd121, %rd63;
	// begin inline asm
	ld.global.cs.f32 %f165, [%rd51];
	// end inline asm
	add.s32 	%r14, %r13, %r1;
	min.u32 	%r71, %r7, %r14;
	cvt.u64.u32 	%rd9, %r71;
	add.s64 	%rd64, %rd9, %rd3;
	shl.b64 	%rd65, %rd64, 2;
	add.s64 	%rd52, %rd121, %rd65;
	// begin inline asm
	ld.global.cs.f32 %f166, [%rd52];
	// end inline asm
	add.s32 	%r15, %r14, %r1;
	min.u32 	%r72, %r7, %r15;
	cvt.u64.u32 	%rd10, %r72;
	add.s64 	%rd66, %rd10, %rd3;
	shl.b64 	%rd67, %rd66, 2;
	add.s64 	%rd53, %rd121, %rd67;
	// begin inline asm
	ld.global.cs.f32 %f167, [%rd53];
	// end inline asm
	add.s32 	%r16, %r15, %r1;
	min.u32 	%r73, %r7, %r16;
	cvt.u64.u32 	%rd11, %r73;
	add.s64 	%rd68, %rd11, %rd3;
	shl.b64 	%rd69, %rd68, 2;
	add.s64 	%rd54, %rd121, %rd69;
	// begin inline asm
	ld.global.cs.f32 %f168, [%rd54];
	// end inline asm
	add.s32 	%r17, %r16, %r1;
	min.u32 	%r74, %r7, %r17;
	cvt.u64.u32 	%rd12, %r74;
	add.s64 	%rd70, %rd12, %rd3;
	shl.b64 	%rd71, %rd70, 2;
	add.s64 	%rd55, %rd121, %rd71;
	// begin inline asm
	ld.global.cs.f32 %f169, [%rd55];
	// end inline asm
	setp.ge.u32 	%p41, %r114, %r28;
	@%p41 bra 	$L__BB6_43;
	sub.f32 	%f170, %f162, %f37;
	fma.rn.f32 	%f171, %f170, 0f3BBB989D, 0f3F000000;
	cvt.sat.f32.f32 	%f172, %f171;
	mov.f32 	%f173, 0f4B400001;
	mov.f32 	%f174, 0f437C0000;
	fma.rm.f32 	%f175, %f172, %f174, %f173;
	add.f32 	%f176, %f175, 0fCB40007F;
	neg.f32 	%f177, %f176;
	fma.rn.f32 	%f178, %f170, 0f3FB8AA3B, %f177;
	fma.rn.f32 	%f179, %f170, 0f32A57060, %f178;
	mov.b32 	%r75, %f175;
	shl.b32 	%r76, %r75, 23;
	mov.b32 	%f180, %r76;
	ex2.approx.ftz.f32 	%f181, %f179;
	mul.f32 	%f182, %f181, %f180;
	shl.b64 	%rd72, %rd5, 2;
	add.s64 	%rd73, %rd4, %rd72;
	st.global.f32 	[%rd73], %f182;
	add.f32 	%f326, %f326, %f182;
$L__BB6_43:
	setp.ge.u32 	%p42, %r11, %r28;
	@%p42 bra 	$L__BB6_45;
	sub.f32 	%f183, %f163, %f37;
	fma.rn.f32 	%f184, %f183, 0f3BBB989D, 0f3F000000;
	cvt.sat.f32.f32 	%f185, %f184;
	mov.f32 	%f186, 0f4B400001;
	mov.f32 	%f187, 0f437C0000;
	fma.rm.f32 	%f188, %f185, %f187, %f186;
	add.f32 	%f189, %f188, 0fCB40007F;
	neg.f32 	%f190, %f189;
	fma.rn.f32 	%f191, %f183, 0f3FB8AA3B, %f190;
	fma.rn.f32 	%f192, %f183, 0f32A57060, %f191;
	mov.b32 	%r77, %f188;
	shl.b32 	%r78, %r77, 23;
	mov.b32 	%f193, %r78;
	ex2.approx.ftz.f32 	%f194, %f192;
	mul.f32 	%f195, %f194, %f193;
	shl.b64 	%rd74, %rd6, 2;
	add.s64 	%rd75, %rd4, %rd74;
	st.global.f32 	[%rd75], %f195;
	add.f32 	%f326, %f326, %f195;
$L__BB6_45:
	setp.ge.u32 	%p43, %r12, %r28;
	@%p43 bra 	$L__BB6_47;
	sub.f32 	%f196, %f164, %f37;
	fma.rn.f32 	%f197, %f196, 0f3BBB989D, 0f3F000000;
	cvt.sat.f32.f32 	%f198, %f197;
	mov.f32 	%f199, 0f4B400001;
	mov.f32 	%f200, 0f437C0000;
	fma.rm.f32 	%f201, %f198, %f200, %f199;
	add.f32 	%f202, %f201, 0fCB40007F;
	neg.f32 	%f203, %f202;
	fma.rn.f32 	%f204, %f196, 0f3FB8AA3B, %f203;
	fma.rn.f32 	%f205, %f196, 0f32A57060, %f204;
	mov.b32 	%r79, %f201;
	shl.b32 	%r80, %r79, 23;
	mov.b32 	%f206, %r80;
	ex2.approx.ftz.f32 	%f207, %f205;
	mul.f32 	%f208, %f207, %f206;
	shl.b64 	%rd76, %rd7, 2;
	add.s64 	%rd77, %rd4, %rd76;
	st.global.f32 	[%rd77], %f208;
	add.f32 	%f326, %f326, %f208;
$L__BB6_47:
	setp.ge.u32 	%p44, %r13, %r28;
	@%p44 bra 	$L__BB6_49;
	sub.f32 	%f209, %f165, %f37;
	fma.rn.f32 	%f210, %f209, 0f3BBB989D, 0f3F000000;
	cvt.sat.f32.f32 	%f211, %f210;
	mov.f32 	%f212, 0f4B400001;
	mov.f32 	%f213, 0f437C0000;
	fma.rm.f32 	%f214, %f211, %f213, %f212;
	add.f32 	%f215, %f214, 0fCB40007F;
	neg.f32 	%f216, %f215;
	fma.rn.f32 	%f217, %f209, 0f3FB8AA3B, %f216;
	fma.rn.f32 	%f218, %f209, 0f32A57060, %f217;
	mov.b32 	%r81, %f214;
	shl.b32 	%r82, %r81, 23;
	mov.b32 	%f219, %r82;
	ex2.approx.ftz.f32 	%f220, %f218;
	mul.f32 	%f221, %f220, %f219;
	shl.b64 	%rd78, %rd8, 2;
	add.s64 	%rd79, %rd4, %rd78;
	st.global.f32 	[%rd79], %f221;
	add.f32 	%f326, %f326, %f221;
$L__BB6_49:
	setp.ge.u32 	%p45, %r14, %r28;
	@%p45 bra 	$L__BB6_51;
	sub.f32 	%f222, %f166, %f37;
	fma.rn.f32 	%f223, %f222, 0f3BBB989D, 0f3F000000;
	cvt.sat.f32.f32 	%f224, %f223;
	mov.f32 	%f225, 0f4B400001;
	mov.f32 	%f226, 0f437C0000;
	fma.rm.f32 	%f227, %f224, %f226, %f225;
	add.f32 	%f228, %f227, 0fCB40007F;
	neg.f32 	%f229, %f228;
	fma.rn.f32 	%f230, %f222, 0f3FB8AA3B, %f229;
	fma.rn.f32 	%f231, %f222, 0f32A57060, %f230;
	mov.b32 	%r83, %f227;
	shl.b32 	%r84, %r83, 23;
	mov.b32 	%f232, %r84;
	ex2.approx.ftz.f32 	%f233, %f231;
	mul.f32 	%f234, %f233, %f232;
	shl.b64 	%rd80, %rd9, 2;
	add.s64 	%rd81, %rd4, %rd80;
	st.global.f32 	[%rd81], %f234;
	add.f32 	%f326, %f326, %f234;
$L__BB6_51:
	setp.ge.u32 	%p46, %r15, %r28;
	@%p46 bra 	$L__BB6_53;
	sub.f32 	%f235, %f167, %f37;
	fma.rn.f32 	%f236, %f235, 0f3BBB989D, 0f3F000000;
	cvt.sat.f32.f32 	%f237, %f236;
	mov.f32 	%f238, 0f4B400001;
	mov.f32 	%f239, 0f437C0000;
	fma.rm.f32 	%f240, %f237, %f239, %f238;
	add.f32 	%f241, %f240, 0fCB40007F;
	neg.f32 	%f242, %f241;
	fma.rn.f32 	%f243, %f235, 0f3FB8AA3B, %f242;
	fma.rn.f32 	%f244, %f235, 0f32A57060, %f243;
	mov.b32 	%r85, %f240;
	shl.b32 	%r86, %r85, 23;
	mov.b32 	%f245, %r86;
	ex2.approx.ftz.f32 	%f246, %f244;
	mul.f32 	%f247, %f246, %f245;
	shl.b64 	%rd82, %rd10, 2;
	add.s64 	%rd83, %rd4, %rd82;
	st.global.f32 	[%rd83], %f247;
	add.f32 	%f326, %f326, %f247;
$L__BB6_53:
	setp.ge.u32 	%p47, %r16, %r28;
	@%p47 bra 	$L__BB6_55;
	sub.f32 	%f248, %f168, %f37;
	fma.rn.f32 	%f249, %f248, 0f3BBB989D, 0f3F000000;
	cvt.sat.f32.f32 	%f250, %f249;
	mov.f32 	%f251, 0f4B400001;
	mov.f32 	%f252, 0f437C0000;
	fma.rm.f32 	%f253, %f250, %f252, %f251;
	add.f32 	%f254, %f253, 0fCB40007F;
	neg.f32 	%f255, %f254;
	fma.rn.f32 	%f256, %f248, 0f3FB8AA3B, %f255;
	fma.rn.f32 	%f257, %f248, 0f32A57060, %f256;
	mov.b32 	%r87, %f253;
	shl.b32 	%r88, %r87, 23;
	mov.b32 	%f258, %r88;
	ex2.approx.ftz.f32 	%f259, %f257;
	mul.f32 	%f260, %f259, %f258;
	shl.b64 	%rd84, %rd11, 2;
	add.s64 	%rd85, %rd4, %rd84;
	st.global.f32 	[%rd85], %f260;
	add.f32 	%f326, %f326, %f260;
$L__BB6_55:
	setp.ge.u32 	%p48, %r17, %r28;
	@%p48 bra 	$L__BB6_57;
	sub.f32 	%f261, %f169, %f37;
	fma.rn.f32 	%f262, %f261, 0f3BBB989D, 0f3F000000;
	cvt.sat.f32.f32 	%f263, %f262;
	mov.f32 	%f264, 0f4B400001;
	mov.f32 	%f265, 0f437C0000;
	fma.rm.f32 	%f266, %f263, %f265, %f264;
	add.f32 	%f267, %f266, 0fCB40007F;
	neg.f32 	%f268, %f267;
	fma.rn.f32 	%f269, %f261, 0f3FB8AA3B, %f268;
	fma.rn.f32 	%f270, %f261, 0f32A57060, %f269;
	mov.b32 	%r89, %f266;
	shl.b32 	%r90, %r89, 23;
	mov.b32 	%f271, %r90;
	ex2.approx.ftz.f32 	%f272, %f270;
	mul.f32 	%f273, %f272, %f271;
	shl.b64 	%rd86, %rd12, 2;
	add.s64 	%rd87, %rd4, %rd86;
	st.global.f32 	[%rd87], %f273;
	add.f32 	%f326, %f326, %f273;
$L__BB6_57:
	add.s32 	%r114, %r17, %r1;
	setp.lt.s32 	%p49, %r114, %r28;
	@%p49 bra 	$L__BB6_41;
	and.b32  	%r91, %r115, 31;
	setp.ne.s32 	%p50, %r91, 0;
	mov.b32 	%r92, %f326;
	shfl.sync.down.b32	%r93|%p51, %r92, 16, 31, -1;
	mov.b32 	%f274, %r93;
	add.f32 	%f275, %f326, %f274;
	mov.b32 	%r94, %f275;
	shfl.sync.down.b32	%r95|%p52, %r94, 8, 31, -1;
	mov.b32 	%f276, %r95;
	add.f32 	%f277, %f275, %f276;
	mov.b32 	%r96, %f277;
	shfl.sync.down.b32	%r97|%p53, %r96, 4, 31, -1;
	mov.b32 	%f278, %r97;
	add.f32 	%f279, %f277, %f278;
	mov.b32 	%r98, %f279;
	shfl.sync.down.b32	%r99|%p54, %r98, 2, 31, -1;
	mov.b32 	%f280, %r99;
	add.f32 	%f281, %f279, %f280;
	mov.b32 	%r100, %f281;
	shfl.sync.down.b32	%r101|%p55, %r100, 1, 31, -1;
	mov.b32 	%f282, %r101;
	add.f32 	%f63, %f281, %f282;
	@%p50 bra 	$L__BB6_60;
	shr.u32 	%r102, %r115, 3;
	and.b32  	%r103, %r102, 124;
	add.s32 	%r104, %r6, %r103;
	st.shared.f32 	[%r104], %f63;
$L__BB6_60:
	setp.ne.s32 	%p56, %r115, 0;
	bar.sync 	0;
	@%p56 bra 	$L__BB6_94;
	ld.shared.f32 	%f334, [%r6];
	setp.lt.u32 	%p57, %r1, 64;
	@%p57 bra 	$L__BB6_93;
	ld.shared.f32 	%f283, [%r6+4];
	add.f32 	%f334, %f334, %f283;
	setp.eq.s32 	%p58, %r2, 2;
	@%p58 bra 	$L__BB6_93;
	ld.shared.f32 	%f284, [%r6+8];
	add.f32 	%f334, %f334, %f284;
	setp.eq.s32 	%p59, %r2, 3;
	@%p59 bra 	$L__BB6_93;
	ld.shared.f32 	%f285, [%r6+12];
	add.f32 	%f334, %f334, %f285;
	setp.eq.s32 	%p60, %r2, 4;
	@%p60 bra 	$L__BB6_93;
	ld.shared.f32 	%f286, [%r6+16];
	add.f32 	%f334, %f334, %f286;
	setp.eq.s32 	%p61, %r2, 5;
	@%p61 bra 	$L__BB6_93;
	ld.shared.f32 	%f287, [%r6+20];
	add.f32 	%f334, %f334, %f287;
	setp.eq.s32 	%p62, %r2, 6;
	@%p62 bra 	$L__BB6_93;
	ld.shared.f32 	%f288, [%r6+24];
	add.f32 	%f334, %f334, %f288;
	setp.eq.s32 	%p63, %r2, 7;
	@%p63 bra 	$L__BB6_93;
	ld.shared.f32 	%f289, [%r6+28];
	add.f32 	%f334, %f334, %f289;
	setp.eq.s32 	%p64, %r2, 8;
	@%p64 bra 	$L__BB6_93;
	ld.shared.f32 	%f290, [%r6+32];
	add.f32 	%f334, %f334, %f290;
	setp.eq.s32 	%p65, %r2, 9;
	@%p65 bra 	$L__BB6_93;
	ld.shared.f32 	%f291, [%r6+36];
	add.f32 	%f334, %f334, %f291;
	setp.eq.s32 	%p66, %r2, 10;
	@%p66 bra 	$L__BB6_93;
	ld.shared.f32 	%f292, [%r6+40];
	add.f32 	%f334, %f334, %f292;
	setp.eq.s32 	%p67, %r2, 11;
	@%p67 bra 	$L__BB6_93;
	ld.shared.f32 	%f293, [%r6+44];
	add.f32 	%f334, %f334, %f293;
	setp.eq.s32 	%p68, %r2, 12;
	@%p68 bra 	$L__BB6_93;
	ld.shared.f32 	%f294, [%r6+48];
	add.f32 	%f334, %f334, %f294;
	setp.eq.s32 	%p69, %r2, 13;
	@%p69 bra 	$L__BB6_93;
	ld.shared.f32 	%f295, [%r6+52];
	add.f32 	%f334, %f334, %f295;
	setp.eq.s32 	%p70, %r2, 14;
	@%p70 bra 	$L__BB6_93;
	ld.shared.f32 	%f296, [%r6+56];
	add.f32 	%f334, %f334, %f296;
	setp.eq.s32 	%p71, %r2, 15;
	@%p71 bra 	$L__BB6_93;
	ld.shared.f32 	%f297, [%r6+60];
	add.f32 	%f334, %f334, %f297;
	setp.eq.s32 	%p72, %r2, 16;
	@%p72 bra 	$L__BB6_93;
	ld.shared.f32 	%f298, [%r6+64];
	add.f32 	%f334, %f334, %f298;
	setp.eq.s32 	%p73, %r2, 17;
	@%p73 bra 	$L__BB6_93;
	ld.shared.f32 	%f299, [%r6+68];
	add.f32 	%f334, %f334, %f299;
	setp.eq.s32 	%p74, %r2, 18;
	@%p74 bra 	$L__BB6_93;
	ld.shared.f32 	%f300, [%r6+72];
	add.f32 	%f334, %f334, %f300;
	setp.eq.s32 	%p75, %r2, 19;
	@%p75 bra 	$L__BB6_93;
	ld.shared.f32 	%f301, [%r6+76];
	add.f32 	%f334, %f334, %f301;
	setp.eq.s32 	%p76, %r2, 20;
	@%p76 bra 	$L__BB6_93;
	ld.shared.f32 	%f302, [%r6+80];
	add.f32 	%f334, %f334, %f302;
	setp.eq.s32 	%p77, %r2, 21;
	@%p77 bra 	$L__BB6_93;
	ld.shared.f32 	%f303, [%r6+84];
	add.f32 	%f334, %f334, %f303;
	setp.eq.s32 	%p78, %r2, 22;
	@%p78 bra 	$L__BB6_93;
	ld.shared.f32 	%f304, [%r6+88];
	add.f32 	%f334, %f334, %f304;
	setp.eq.s32 	%p79, %r2, 23;
	@%p79 bra 	$L__BB6_93;
	ld.shared.f32 	%f305, [%r6+92];
	add.f32 	%f334, %f334, %f305;
	setp.eq.s32 	%p80, %r2, 24;
	@%p80 bra 	$L__BB6_93;
	ld.shared.f32 	%f306, [%r6+96];
	add.f32 	%f334, %f334, %f306;
	setp.eq.s32 	%p81, %r2, 25;
	@%p81 bra 	$L__BB6_93;
	ld.shared.f32 	%f307, [%r6+100];
	add.f32 	%f334, %f334, %f307;
	setp.eq.s32 	%p82, %r2, 26;
	@%p82 bra 	$L__BB6_93;
	ld.shared.f32 	%f308, [%r6+104];
	add.f32 	%f334, %f334, %f308;
	setp.eq.s32 	%p83, %r2, 27;
	@%p83 bra 	$L__BB6_93;
	ld.shared.f32 	%f309, [%r6+108];
	add.f32 	%f334, %f334, %f309;
	setp.eq.s32 	%p84, %r2, 28;
	@%p84 bra 	$L__BB6_93;
	ld.shared.f32 	%f310, [%r6+112];
	add.f32 	%f334, %f334, %f310;
	setp.eq.s32 	%p85, %r2, 29;
	@%p85 bra 	$L__BB6_93;
	ld.shared.f32 	%f311, [%r6+116];
	add.f32 	%f334, %f334, %f311;
	setp.eq.s32 	%p86, %r2, 30;
	@%p86 bra 	$L__BB6_93;
	ld.shared.f32 	%f312, [%r6+120];
	add.f32 	%f334, %f334, %f312;
	setp.eq.s32 	%p87, %r2, 31;
	@%p87 bra 	$L__BB6_93;
	ld.shared.f32 	%f313, [%r6+124];
	add.f32 	%f334, %f334, %f313;
$L__BB6_93:
	st.shared.f32 	[%r6], %f334;
$L__BB6_94:
	bar.sync 	0;
	ld.shared.f32 	%f97, [%r6];
$L__BB6_95:
	add.s32 	%r20, %r1, %r115;
	min.u32 	%r105, %r7, %r20;
	mul.wide.u32 	%rd88, %r105, 4;
	add.s64 	%rd89, %rd4, %rd88;
	ld.global.f32 	%f98, [%rd89];
	add.s32 	%r21, %r20, %r1;
	min.u32 	%r106, %r7, %r21;
	mul.wide.u32 	%rd90, %r106, 4;
	add.s64 	%rd91, %rd4, %rd90;
	ld.global.f32 	%f99, [%rd91];
	add.s32 	%r22, %r21, %r1;
	min.u32 	%r107, %r7, %r22;
	mul.wide.u32 	%rd92, %r107, 4;
	add.s64 	%rd93, %rd4, %rd92;
	ld.global.f32 	%f100, [%rd93];
	add.s32 	%r23, %r22, %r1;
	min.u32 	%r108, %r7, %r23;
	mul.wide.u32 	%rd94, %r108, 4;
	add.s64 	%rd95, %rd4, %rd94;
	ld.global.f32 	%f101, [%rd95];
	add.s32 	%r24, %r23, %r1;
	min.u32 	%r109, %r7, %r24;
	mul.wide.u32 	%rd96, %r109, 4;
	add.s64 	%rd97, %rd4, %rd96;
	ld.global.f32 	%f102, [%rd97];
	add.s32 	%r25, %r24, %r1;
	min.u32 	%r110, %r7, %r25;
	mul.wide.u32 	%rd98, %r110, 4;
	add.s64 	%rd99, %rd4, %rd98;
	ld.global.f32 	%f103, [%rd99];
	add.s32 	%r26, %r25, %r1;
	min.u32 	%r111, %r7, %r26;
	mul.wide.u32 	%rd100, %r111, 4;
	add.s64 	%rd101, %rd4, %rd100;
	ld.global.f32 	%f104, [%rd101];
	setp.ge.u32 	%p88, %r115, %r28;
	@%p88 bra 	$L__BB6_97;
	min.u32 	%r112, %r7, %r115;
	mul.wide.u32 	%rd102, %r112, 4;
	add.s64 	%rd103, %rd4, %rd102;
	ld.global.f32 	%f314, [%rd103];
	div.rn.f32 	%f315, %f314, %f97;
	mul.wide.u32 	%rd104, %r115, 4;
	add.s64 	%rd105, %rd4, %rd104;
	st.global.f32 	[%rd105], %f315;
$L__BB6_97:
	setp.ge.u32 	%p89, %r20, %r28;
	@%p89 bra 	$L__BB6_99;
	div.rn.f32 	%f316, %f98, %f97;
	mul.wide.u32 	%rd106, %r20, 4;
	add.s64 	%rd107, %rd4, %rd106;
	st.global.f32 	[%rd107], %f316;
$L__BB6_99:
	setp.ge.u32 	%p90, %r21, %r28;
	@%p90 bra 	$L__BB6_101;
	div.rn.f32 	%f317, %f99, %f97;
	mul.wide.u32 	%rd108, %r21, 4;
	add.s64 	%rd109, %rd4, %rd108;
	st.global.f32 	[%rd109], %f317;
$L__BB6_101:
	setp.ge.u32 	%p91, %r22, %r28;
	@%p91 bra 	$L__BB6_103;
	div.rn.f32 	%f318, %f100, %f97;
	mul.wide.u32 	%rd110, %r22, 4;
	add.s64 	%rd111, %rd4, %rd110;
	st.global.f32 	[%rd111], %f318;
$L__BB6_103:
	setp.ge.u32 	%p92, %r23, %r28;
	@%p92 bra 	$L__BB6_105;
	div.rn.f32 	%f319, %f101, %f97;
	mul.wide.u32 	%rd112, %r23, 4;
	add.s64 	%rd113, %rd4, %rd112;
	st.global.f32 	[%rd113], %f319;
$L__BB6_105:
	setp.ge.u32 	%p93, %r24, %r28;
	@%p93 bra 	$L__BB6_107;
	div.rn.f32 	%f320, %f102, %f97;
	mul.wide.u32 	%rd114, %r24, 4;
	add.s64 	%rd115, %rd4, %rd114;
	st.global.f32 	[%rd115], %f320;
$L__BB6_107:
	setp.ge.u32 	%p94, %r25, %r28;
	@%p94 bra 	$L__BB6_109;
	div.rn.f32 	%f321, %f103, %f97;
	mul.wide.u32 	%rd116, %r25, 4;
	add.s64 	%rd117, %rd4, %rd116;
	st.global.f32 	[%rd117], %f321;
$L__BB6_109:
	setp.ge.u32 	%p95, %r26, %r28;
	@%p95 bra 	$L__BB6_111;
	div.rn.f32 	%f322, %f104, %f97;
	mul.wide.u32 	%rd118, %r26, 4;
	add.s64 	%rd119, %rd4, %rd118;
	st.global.f32 	[%rd119], %f322;
$L__BB6_111:
	add.s32 	%r115, %r26, %r1;
	setp.lt.s32 	%p96, %r115, %r28;
	@%p96 bra 	$L__BB6_95;
$L__BB6_112:
	ret;

}
	// .globl	_Z38softmax_autoregressive_backward_kernelP13__nv_bfloat16PKS_S2_iiif
.visible .entry _Z38softmax_autoregressive_backward_kernelP13__nv_bfloat16PKS_S2_iiif(
	.param .u64 .ptr .align 1 _Z38softmax_autoregressive_backward_kernelP13__nv_bfloat16PKS_S2_iiif_param_0,
	.param .u64 .ptr .align 1 _Z38softmax_autoregressive_backward_kernelP13__nv_bfloat16PKS_S2_iiif_param_1,
	.param .u64 .ptr .align 1 _Z38softmax_autoregressive_backward_kernelP13__nv_bfloat16PKS_S2_iiif_param_2,
	.param .u32 _Z38softmax_autoregressive_backward_kernelP13__nv_bfloat16PKS_S2_iiif_param_3,
	.param .u32 _Z38softmax_autoregressive_backward_kernelP13__nv_bfloat16PKS_S2_iiif_param_4,
	.param .u32 _Z38softmax_autoregressive_backward_kernelP13__nv_bfloat16PKS_S2_iiif_param_5,
	.param .f32 _Z38softmax_autoregressive_backward_kernelP13__nv_bfloat16PKS_S2_iiif_param_6
)
{
	.reg .pred 	%p<26>;
	.reg .b16 	%rs<69>;
	.reg .b32 	%r<79>;
	.reg .b32 	%f<143>;
	.reg .b64 	%rd<49>;
	// demoted variable
	.shared .align 4 .b8 _ZZ38softmax_autoregressive_backward_kernelP13__nv_bfloat16PKS_S2_iiifE9block_acc[128];
	ld.param.u64 	%rd15, [_Z38softmax_autoregressive_backward_kernelP13__nv_bfloat16PKS_S2_iiif_param_0];
	ld.param.u64 	%rd16, [_Z38softmax_autoregressive_backward_kernelP13__nv_bfloat16PKS_S2_iiif_param_1];
	ld.param.u64 	%rd17, [_Z38softmax_autoregressive_backward_kernelP13__nv_bfloat16PKS_S2_iiif_param_2];
	ld.param.u32 	%r32, [_Z38softmax_autoregressive_backward_kernelP13__nv_bfloat16PKS_S2_iiif_param_4];
	ld.param.f32 	%f16, [_Z38softmax_autoregressive_backward_kernelP13__nv_bfloat16PKS_S2_iiif_param_6];
	cvta.to.global.u64 	%rd1, %rd16;
	cvta.to.global.u64 	%rd2, %rd17;
	mov.u32 	%r1, %tid.x;
	mov.u32 	%r2, %tid.y;
	mov.u32 	%r3, %tid.z;
	mov.u32 	%r4, %ntid.x;
	mov.u32 	%r5, %ntid.y;
	mad.lo.s32 	%r33, %r3, %r5, %r2;
	mad.lo.s32 	%r6, %r33, %r4, %r1;
	shl.b32 	%r7, %r6, 11;
	mov.u32 	%r34, %ctaid.y;
	mul.lo.s32 	%r35, %r32, %r34;
	mul.lo.s32 	%r36, %r35, %r32;
	cvt.s64.s32 	%rd3, %r36;
	setp.gt.u32 	%p1, %r7, 65535;
	shl.b32 	%r37, %r6, 2;
	and.b32  	%r38, %r37, 124;
	mov.u32 	%r39, _ZZ38softmax_autoregressive_backward_kernelP13__nv_bfloat16PKS_S2_iiifE9block_acc;
	add.s32 	%r8, %r39, %r38;
	@%p1 bra 	$L__BB7_2;
	mov.b32 	%r40, 0;
	st.shared.u32 	[%r8], %r40;
$L__BB7_2:
	shr.u32 	%r42, %r7, 14;
	and.b32  	%r43, %r42, 262140;
	add.s32 	%r9, %r39, %r43;
	add.s32 	%r10, %r6, 255;
	mul.wide.u32 	%rd18, %r3, %r5;
	cvt.u64.u32 	%rd19, %r2;
	add.s64 	%rd20, %rd18, %rd19;
	cvt.u64.u32 	%rd21, %r4;
	mad.lo.s64 	%rd22, %rd20, %rd21, %rd3;
	cvt.u64.u32 	%rd23, %r1;
	add.s64 	%rd4, %rd22, %rd23;
	mov.u32 	%r45, %ctaid.x;
	shl.b32 	%r46, %r45, 2;
	not.b32 	%r47, %r46;
	add.s32 	%r11, %r32, %r47;
	mov.b32 	%r72, 0;
$L__BB7_3:
	sub.s32 	%r13, %r11, %r72;
	max.s32 	%r48, %r13, %r10;
	sub.s32 	%r14, %r48, %r6;
	shr.u32 	%r49, %r14, 8;
	add.s32 	%r15, %r49, 1;
	and.b32  	%r16, %r15, 7;
	and.b32  	%r17, %r15, 15;
	setp.lt.s32 	%p2, %r13, 0;
	@%p2 bra 	$L__BB7_22;
	mul.lo.s32 	%r50, %r13, %r32;
	cvt.s64.s32 	%rd5, %r50;
	add.s64 	%rd6, %rd5, %rd3;
	setp.gt.s32 	%p3, %r6, %r13;
	mov.f32 	%f142, 0f00000000;
	@%p3 bra 	$L__BB7_18;
	setp.lt.u32 	%p4, %r14, 3840;
	mov.f32 	%f142, 0f00000000;
	mov.u32 	%r77, %r6;
	@%p4 bra 	$L__BB7_8;
	and.b32  	%r51, %r15, 33554416;
	neg.s32 	%r76, %r51;
	add.s64 	%rd24, %rd4, %rd5;
	shl.b64 	%rd25, %rd24, 1;
	add.s64 	%rd26, %rd2, %rd25;
	add.s64 	%rd48, %rd26, 4096;
	add.s64 	%rd27, %rd1, %rd25;
	add.s64 	%rd47, %rd27, 4096;
	mov.f32 	%f142, 0f00000000;
	mov.u32 	%r77, %r6;
$L__BB7_7:
	.pragma "nounroll";
	ld.global.u16 	%rs1, [%rd48+-4096];
	// begin inline asm
	{ cvt.f32.bf16 %f21, %rs1;}

	// end inline asm
	ld.global.u16 	%rs2, [%rd47+-4096];
	// begin inline asm
	{ cvt.f32.bf16 %f22, %rs2;}

	// end inline asm
	fma.rn.f32 	%f53, %f21, %f22, %f142;
	ld.global.u16 	%rs3, [%rd48+-3584];
	// begin inline asm
	{ cvt.f32.bf16 %f23, %rs3;}

	// end inline asm
	ld.global.u16 	%rs4, [%rd47+-3584];
	// begin inline asm
	{ cvt.f32.bf16 %f24, %rs4;}

	// end inline asm
	fma.rn.f32 	%f54, %f23, %f24, %f53;
	ld.global.u16 	%rs5, [%rd48+-3072];
	// begin inline asm
	{ cvt.f32.bf16 %f25, %rs5;}

	// end inline asm
	ld.global.u16 	%rs6, [%rd47+-3072];
	// begin inline asm
	{ cvt.f32.bf16 %f26, %rs6;}

	// end inline asm
	fma.rn.f32 	%f55, %f25, %f26, %f54;
	ld.global.u16 	%rs7, [%rd48+-2560];
	// begin inline asm
	{ cvt.f32.bf16 %f27, %rs7;}

	// end inline asm
	ld.global.u16 	%rs8, [%rd47+-2560];
	// begin inline asm
	{ cvt.f32.bf16 %f28, %rs8;}

	// end inline asm
	fma.rn.f32 	%f56, %f27, %f28, %f55;
	ld.global.u16 	%rs9, [%rd48+-2048];
	// begin inline asm
	{ cvt.f32.bf16 %f29, %rs9;}

	// end inline asm
	ld.global.u16 	%rs10, [%rd47+-2048];
	// begin inline asm
	{ cvt.f32.bf16 %f30, %rs10;}

	// end inline asm
	fma.rn.f32 	%f57, %f29, %f30, %f56;
	ld.global.u16 	%rs11, [%rd48+-1536];
	// begin inline asm
	{ cvt.f32.bf16 %f31, %rs11;}

	// end inline asm
	ld.global.u16 	%rs12, [%rd47+-1536];
	// begin inline asm
	{ cvt.f32.bf16 %f32, %rs12;}

	// end inline asm
	fma.rn.f32 	%f58, %f31, %f32, %f57;
	ld.global.u16 	%rs13, [%rd48+-1024];
	// begin inline asm
	{ cvt.f32.bf16 %f33, %rs13;}

	// end inline asm
	ld.global.u16 	%rs14, [%rd47+-1024];
	// begin inline asm
	{ cvt.f32.bf16 %f34, %rs14;}

	// end inline asm
	fma.rn.f32 	%f59, %f33, %f34, %f58;
	ld.global.u16 	%rs15, [%rd48+-512];
	// begin inline asm
	{ cvt.f32.bf16 %f35, %rs15;}

	// end inline asm
	ld.global.u16 	%rs16, [%rd47+-512];
	// begin inline asm
	{ cvt.f32.bf16 %f36, %rs16;}

	// end inline asm
	fma.rn.f32 	%f60, %f35, %f36, %f59;
	ld.global.u16 	%rs17, [%rd48];
	// begin inline asm
	{ cvt.f32.bf16 %f37, %rs17;}

	// end inline asm
	ld.global.u16 	%rs18, [%rd47];
	// begin inline asm
	{ cvt.f32.bf16 %f38, %rs18;}

	// end inline asm
	fma.rn.f32 	%f61, %f37, %f38, %f60;
	ld.global.u16 	%rs19, [%rd48+512];
	// begin inline asm
	{ cvt.f32.bf16 %f39, %rs19;}

	// end inline asm
	ld.global.u16 	%rs20, [%rd47+512];
	// begin inline asm
	{ cvt.f32.bf16 %f40, %rs20;}

	// end inline asm
	fma.rn.f32 	%f62, %f39, %f40, %f61;
	ld.global.u16 	%rs21, [%rd48+1024];
	// begin inline asm
	{ cvt.f32.bf16 %f41, %rs21;}

	// end inline asm
	ld.global.u16 	%rs22, [%rd47+1024];
	// begin inline asm
	{ cvt.f32.bf16 %f42, %rs22;}

	// end inline asm
	fma.rn.f32 	%f63, %f41, %f42, %f62;
	ld.global.u16 	%rs23, [%rd48+1536];
	// begin inline asm
	{ cvt.f32.bf16 %f43, %rs23;}

	// end inline asm
	ld.global.u16 	%rs24, [%rd47+1536];
	// begin inline asm
	{ cvt.f32.bf16 %f44, %rs24;}

	// end inline asm
	fma.rn.f32 	%f64, %f43, %f44, %f63;
	ld.global.u16 	%rs25, [%rd48+2048];
	// begin inline asm
	{ cvt.f32.bf16 %f45, %rs25;}

	// end inline asm
	ld.global.u16 	%rs26, [%rd47+2048];
	// begin inline asm
	{ cvt.f32.bf16 %f46, %rs26;}

	// end inline asm
	fma.rn.f32 	%f65, %f45, %f46, %f64;
	ld.global.u16 	%rs27, [%rd48+2560];
	// begin inline asm
	{ cvt.f32.bf16 %f47, %rs27;}

	// end inline asm
	ld.global.u16 	%rs28, [%rd47+2560];
	// begin inline asm
	{ cvt.f32.bf16 %f48, %rs28;}

	// end inline asm
	fma.rn.f32 	%f66, %f47, %f48, %f65;
	ld.global.u16 	%rs29, [%rd48+3072];
	// begin inline asm
	{ cvt.f32.bf16 %f49, %rs29;}

	// end inline asm
	ld.global.u16 	%rs30, [%rd47+3072];
	// begin inline asm
	{ cvt.f32.bf16 %f50, %rs30;}

	// end inline asm
	fma.rn.f32 	%f67, %f49, %f50, %f66;
	ld.global.u16 	%rs31, [%rd48+3584];
	// begin inline asm
	{ cvt.f32.bf16 %f51, %rs31;}

	// end inline asm
	ld.global.u16 	%rs32, [%rd47+3584];
	// begin inline asm
	{ cvt.f32.bf16 %f52, %rs32;}

	// end inline asm
	fma.rn.f32 	%f142, %f51, %f52, %f67;
	add.s32 	%r77, %r77, 4096;
	add.s32 	%r76, %r76, 16;
	add.s64 	%rd48, %rd48, 8192;
	add.s64 	%rd47, %rd47, 8192;
	setp.eq.s32 	%p5, %r76, 0;
	@%p5 bra 	$L__BB7_8;
	bra.uni 	$L__BB7_7;
$L__BB7_8:
	setp.eq.s32 	%p6, %r17, 0;
	@%p6 bra 	$L__BB7_18;
	setp.lt.u32 	%p7, %r17, 8;
	@%p7 bra 	$L__BB7_11;
	cvt.u64.u32 	%rd28, %r77;
	add.s64 	%rd29, %rd6, %rd28;
	shl.b64 	%rd30, %rd29, 1;
	add.s64 	%rd31, %rd2, %rd30;
	ld.global.u16 	%rs33, [%rd31];
	// begin inline asm
	{ cvt.f32.bf16 %f69, %rs33;}

	// end inline asm
	add.s64 	%rd32, %rd1, %rd30;
	ld.global.u16 	%rs34, [%rd32];
	// begin inline asm
	{ cvt.f32.bf16 %f70, %rs34;}

	// end inline asm
	fma.rn.f32 	%f85, %f69, %f70, %f142;
	ld.global.u16 	%rs35, [%rd31+512];
	// begin inline asm
	{ cvt.f32.bf16 %f71, %rs35;}

	// end inline asm
	ld.global.u16 	%rs36, [%rd32+512];
	// begin inline asm
	{ cvt.f32.bf16 %f72, %rs36;}

	// end inline asm
	fma.rn.f32 	%f86, %f71, %f72, %f85;
	ld.global.u16 	%rs37, [%rd31+1024];
	// begin inline asm
	{ cvt.f32.bf16 %f73, %rs37;}

	// end inline asm
	ld.global.u16 	%rs38, [%rd32+1024];
	// begin inline asm
	{ cvt.f32.bf16 %f74, %rs38;}

	// end inline asm
	fma.rn.f32 	%f87, %f73, %f74, %f86;
	ld.global.u16 	%rs39, [%rd31+1536];
	// begin inline asm
	{ cvt.f32.bf16 %f75, %rs39;}

	// end inline asm
	ld.global.u16 	%rs40, [%rd32+1536];
	// begin inline asm
	{ cvt.f32.bf16 %f76, %rs40;}

	// end inline asm
	fma.rn.f32 	%f88, %f75, %f76, %f87;
	ld.global.u16 	%rs41, [%rd31+2048];
	// begin inline asm
	{ cvt.f32.bf16 %f77, %rs41;}

	// end inline asm
	ld.global.u16 	%rs42, [%rd32+2048];
	// begin inline asm
	{ cvt.f32.bf16 %f78, %rs42;}

	// end inline asm
	fma.rn.f32 	%f89, %f77, %f78, %f88;
	ld.global.u16 	%rs43, [%rd31+2560];
	// begin inline asm
	{ cvt.f32.bf16 %f79, %rs43;}

	// end inline asm
	ld.global.u16 	%rs44, [%rd32+2560];
	// begin inline asm
	{ cvt.f32.bf16 %f80, %rs44;}

	// end inline asm
	fma.rn.f32 	%f90, %f79, %f80, %f89;
	ld.global.u16 	%rs45, [%rd31+3072];
	// begin inline asm
	{ cvt.f32.bf16 %f81, %rs45;}

	// end inline asm
	ld.global.u16 	%rs46, [%rd32+3072];
	// begin inline asm
	{ cvt.f32.bf16 %f82, %rs46;}

	// end inline asm
	fma.rn.f32 	%f91, %f81, %f82, %f90;
	ld.global.u16 	%rs47, [%rd31+3584];
	// begin inline asm
	{ cvt.f32.bf16 %f83, %rs47;}

	// end inline asm
	ld.global.u16 	%rs48, [%rd32+3584];
	// begin inline asm
	{ cvt.f32.bf16 %f84, %rs48;}

	// end inline asm
	fma.rn.f32 	%f142, %f83, %f84, %f91;
	add.s32 	%r77, %r77, 2048;
$L__BB7_11:
	setp.eq.s32 	%p8, %r16, 0;
	@%p8 bra 	$L__BB7_18;
	and.b32  	%r22, %r15, 3;
	setp.lt.u32 	%p9, %r16, 4;
	@%p9 bra 	$L__BB7_14;
	cvt.u64.u32 	%rd33, %r77;
	add.s64 	%rd34, %rd6, %rd33;
	shl.b64 	%rd35, %rd34, 1;
	add.s64 	%rd36, %rd2, %rd35;
	ld.global.u16 	%rs49, [%rd36];
	// begin inline asm
	{ cvt.f32.bf16 %f93, %rs49;}

	// end inline asm
	add.s64 	%rd37, %rd1, %rd35;
	ld.global.u16 	%rs50, [%rd37];
	// begin inline asm
	{ cvt.f32.bf16 %f94, %rs50;}

	// end inline asm
	fma.rn.f32 	%f101, %f93, %f94, %f142;
	ld.global.u16 	%rs51, [%rd36+512];
	// begin inline asm
	{ cvt.f32.bf16 %f95, %rs51;}

	// end inline asm
	ld.global.u16 	%rs52, [%rd37+512];
	// begin inline asm
	{ cvt.f32.bf16 %f96, %rs52;}

	// end inline asm
	fma.rn.f32 	%f102, %f95, %f96, %f101;
	ld.global.u16 	%rs53, [%rd36+1024];
	// begin inline asm
	{ cvt.f32.bf16 %f97, %rs53;}

	// end inline asm
	ld.global.u16 	%rs54, [%rd37+1024];
	// begin inline asm
	{ cvt.f32.bf16 %f98, %rs54;}

	// end inline asm
	fma.rn.f32 	%f103, %f97, %f98, %f102;
	ld.global.u16 	%rs55, [%rd36+1536];
	// begin inline asm
	{ cvt.f32.bf16 %f99, %rs55;}

	// end inline asm
	ld.global.u16 	%rs56, [%rd37+1536];
	// begin inline asm
	{ cvt.f32.bf16 %f100, %rs56;}

	// end inline asm
	fma.rn.f32 	%f142, %f99, %f100, %f103;
	add.s32 	%r77, %r77, 1024;
$L__BB7_14:
	setp.eq.s32 	%p10, %r22, 0;
	@%p10 bra 	$L__BB7_18;
	cvt.u64.u32 	%rd38, %r77;
	add.s64 	%rd39, %rd6, %rd38;
	shl.b64 	%rd40, %rd39, 1;
	add.s64 	%rd9, %rd2, %rd40;
	ld.global.u16 	%rs57, [%rd9];
	// begin inline asm
	{ cvt.f32.bf16 %f104, %rs57;}

	// end inline asm
	add.s64 	%rd10, %rd1, %rd40;
	ld.global.u16 	%rs58, [%rd10];
	// begin inline asm
	{ cvt.f32.bf16 %f105, %rs58;}

	// end inline asm
	fma.rn.f32 	%f142, %f104, %f105, %f142;
	setp.eq.s32 	%p11, %r22, 1;
	@%p11 bra 	$L__BB7_18;
	ld.global.u16 	%rs59, [%rd9+512];
	// begin inline asm
	{ cvt.f32.bf16 %f106, %rs59;}

	// end inline asm
	ld.global.u16 	%rs60, [%rd10+512];
	// begin inline asm
	{ cvt.f32.bf16 %f107, %rs60;}

	// end inline asm
	fma.rn.f32 	%f142, %f106, %f107, %f142;
	setp.eq.s32 	%p12, %r22, 2;
	@%p12 bra 	$L__BB7_18;
	ld.global.u16 	%rs61, [%rd9+1024];
	// begin inline asm
	{ cvt.f32.bf16 %f108, %rs61;}

	// end inline asm
	ld.global.u16 	%rs62, [%rd10+1024];
	// begin inline asm
	{ cvt.f32.bf16 %f109, %rs62;}

	// end inline asm
	fma.rn.f32 	%f142, %f108, %f109, %f142;
$L__BB7_18:
	setp.gt.s32 	%p13, %r6, %r13;
	mov.b32 	%r52, %f142;
	shfl.sync.bfly.b32	%r53|%p14, %r52, 16, 31, -1;
	mov.b32 	%f110, %r53;
	add.f32 	%f111, %f142, %f110;
	mov.b32 	%r54, %f111;
	shfl.sync.bfly.b32	%r55|%p15, %r54, 8, 31, -1;
	mov.b32 	%f112, %r55;
	add.f32 	%f113, %f111, %f112;
	mov.b32 	%r56, %f113;
	shfl.sync.bfly.b32	%r57|%p16, %r56, 4, 31, -1;
	mov.b32 	%f114, %r57;
	add.f32 	%f115, %f113, %f114;
	mov.b32 	%r58, %f115;
	shfl.sync.bfly.b32	%r59|%p17, %r58, 2, 31, -1;
	mov.b32 	%f116, %r59;
	add.f32 	%f117, %f115, %f116;
	mov.b32 	%r60, %f117;
	shfl.sync.bfly.b32	%r61|%p18, %r60, 1, 31, -1;
	mov.b32 	%f118, %r61;
	add.f32 	%f119, %f117, %f118;
	st.shared.f32 	[%r9], %f119;
	barrier.sync 	0;
	ld.shared.f32 	%f120, [%r8];
	mov.b32 	%r62, %f120;
	shfl.sync.bfly.b32	%r63|%p19, %r62, 16, 31, -1;
	mov.b32 	%f121, %r63;
	add.f32 	%f122, %f120, %f121;
	mov.b32 	%r64, %f122;
	shfl.sync.bfly.b32	%r65|%p20, %r64, 8, 31, -1;
	mov.b32 	%f123, %r65;
	add.f32 	%f124, %f122, %f123;
	mov.b32 	%r66, %f124;
	shfl.sync.bfly.b32	%r67|%p21, %r66, 4, 31, -1;
	mov.b32 	%f125, %r67;
	add.f32 	%f126, %f124, %f125;
	mov.b32 	%r68, %f126;
	shfl.sync.bfly.b32	%r69|%p22, %r68, 2, 31, -1;
	mov.b32 	%f127, %r69;
	add.f32 	%f128, %f126, %f127;
	mov.b32 	%r70, %f128;
	shfl.sync.bfly.b32	%r71|%p23, %r70, 1, 31, -1;
	mov.b32 	%f129, %r71;
	add.f32 	%f15, %f128, %f129;
	@%p13 bra 	$L__BB7_21;
	mov.u32 	%r78, %r6;
$L__BB7_20:
	cvt.u64.u32 	%rd44, %r78;
	add.s64 	%rd45, %rd6, %rd44;
	shl.b64 	%rd46, %rd45, 1;
	add.s64 	%rd41, %rd17, %rd46;
	// begin inline asm
	ld.global.cs.b16 %rs63, [%rd41];
	// end inline asm
	// begin inline asm
	{ cvt.f32.bf16 %f130, %rs63;}

	// end inline asm
	add.s64 	%rd42, %rd16, %rd46;
	// begin inline asm
	ld.global.cs.b16 %rs65, [%rd42];
	// end inline asm
	// begin inline asm
	{ cvt.f32.bf16 %f131, %rs65;}

	// end inline asm
	sub.f32 	%f133, %f131, %f15;
	mul.f32 	%f134, %f130, %f133;
	add.s64 	%rd43, %rd15, %rd46;
	mul.f32 	%f132, %f16, %f134;
	// begin inline asm
	{  cvt.rn.bf16.f32 %rs67, %f132;}

	// end inline asm
	// begin inline asm
	st.global.cs.b16 [%rd43], %rs67;
	// end inline asm
	add.s32 	%r78, %r78, 256;
	setp.le.s32 	%p24, %r78, %r13;
	@%p24 bra 	$L__BB7_20;
$L__BB7_21:
	add.s32 	%r72, %r72, 1;
	setp.ne.s32 	%p25, %r72, 4;
	@%p25 bra 	$L__BB7_3;
$L__BB7_22:
	ret;

}
	// .globl	_Z13adamw_kernel3P13ParameterInfoPcPfS2_fffffj
.visible .entry _Z13adamw_kernel3P13ParameterInfoPcPfS2_fffffj(
	.param .u64 .ptr .align 1 _Z13adamw_kernel3P13ParameterInfoPcPfS2_fffffj_param_0,
	.param .u64 .ptr .align 1 _Z13adamw_kernel3P13ParameterInfoPcPfS2_fffffj_param_1,
	.param .u64 .ptr .align 1 _Z13adamw_kernel3P13ParameterInfoPcPfS2_fffffj_param_2,
	.param .u64 .ptr .align 1 _Z13adamw_kernel3P13ParameterInfoPcPfS2_fffffj_param_3,
	.param .f32 _Z13adamw_kernel3P13ParameterInfoPcPfS2_fffffj_param_4,
	.param .f32 _Z13adamw_kernel3P13ParameterInfoPcPfS2_fffffj_param_5,
	.param .f32 _Z13adamw_kernel3P13ParameterInfoPcPfS2_fffffj_param_6,
	.param .f32 _Z13adamw_kernel3P13ParameterInfoPcPfS2_fffffj_param_7,
	.param .f32 _Z13adamw_kernel3P13ParameterInfoPcPfS2_fffffj_param_8,
	.param .u32 _Z13adamw_kernel3P13ParameterInfoPcPfS2_fffffj_param_9
)
{
	.reg .pred 	%p<21>;
	.reg .b16 	%rs<10>;
	.reg .b32 	%r<150>;
	.reg .b32 	%f<151>;
	.reg .b64 	%rd<142>;

	ld.param.u64 	%rd58, [_Z13adamw_kernel3P13ParameterInfoPcPfS2_fffffj_param_0];
	ld.param.u64 	%rd57, [_Z13adamw_kernel3P13ParameterInfoPcPfS2_fffffj_param_2];
	ld.param.u64 	%rd59, [_Z13adamw_kernel3P13ParameterInfoPcPfS2_fffffj_param_3];
	ld.param.f32 	%f7, [_Z13adamw_kernel3P13ParameterInfoPcPfS2_fffffj_param_4];
	ld.param.f32 	%f8, [_Z13adamw_kernel3P13ParameterInfoPcPfS2_fffffj_param_5];
	ld.param.f32 	%f9, [_Z13adamw_kernel3P13ParameterInfoPcPfS2_fffffj_param_6];
	ld.param.f32 	%f10, [_Z13adamw_kernel3P13ParameterInfoPcPfS2_fffffj_param_7];
	ld.param.f32 	%f11, [_Z13adamw_kernel3P13ParameterInfoPcPfS2_fffffj_param_8];
	ld.param.u32 	%r16, [_Z13adamw_kernel3P13ParameterInfoPcPfS2_fffffj_param_9];
	cvta.to.global.u64 	%rd1, %rd59;
	cvta.to.global.u64 	%rd2, %rd57;
	cvta.to.global.u64 	%rd3, %rd58;
	mov.u32 	%r1, %ctaid.x;
	mov.u32 	%r18, %ntid.x;
	mul.lo.s32 	%r19, %r1, %r18;
	shl.b32 	%r20, %r19, 7;
	cvt.u64.u32 	%rd4, %r20;
	mov.u32 	%r2, %tid.x;
	shl.b32 	%r21, %r2, 7;
	cvt.u64.u32 	%rd5, %r21;
	add.s64 	%rd6, %rd4, %rd5;
	mov.u32 	%r22, %tid.y;
	mov.u32 	%r23, %tid.z;
	mov.u32 	%r24, %ntid.y;
	mad.lo.s32 	%r25, %r23, %r24, %r22;
	mad.lo.s32 	%r26, %r25, %r18, %r2;
	and.b32  	%r144, %r26, 31;
	ld.global.u32 	%r4, [%rd3+48];
	setp.ge.s32 	%p1, %r144, %r4;
	mov.b32 	%r146, 0;
	@%p1 bra 	$L__BB8_4;
	ld.global.u64 	%rd7, [%rd3+8];
	mov.b32 	%r146, 0;
	bra.uni 	$L__BB8_3;
$L__BB8_2:
	add.s32 	%r144, %r6, 32;
	setp.ge.s32 	%p3, %r144, %r4;
	mov.u32 	%r146, %r6;
	@%p3 bra 	$L__BB8_4;
$L__BB8_3:
	mov.u32 	%r6, %r144;
	mul.wide.s32 	%rd60, %r6, 8;
	add.s64 	%rd61, %rd7, %rd60;
	ld.u64 	%rd62, [%rd61];
	setp.le.u64 	%p2, %rd62, %rd4;
	@%p2 bra 	$L__BB8_2;
$L__BB8_4:
	mov.b32 	%r28, -1;
	redux.sync.max.s32 %r149, %r146, %r28;
	setp.lt.s32 	%p4, %r149, %r4;
	@%p4 bra 	$L__BB8_6;
	ld.global.u64 	%rd127, [%rd3+8];
	bra.uni 	$L__BB8_9;
$L__BB8_6:
	ld.global.u64 	%rd127, [%rd3+8];
	mov.u32 	%r147, %r149;
	bra.uni 	$L__BB8_8;
$L__BB8_7:
	add.s32 	%r147, %r11, 1;
	setp.ge.s32 	%p6, %r147, %r4;
	mov.u32 	%r149, %r11;
	@%p6 bra 	$L__BB8_9;
$L__BB8_8:
	mov.u32 	%r11, %r147;
	mul.wide.s32 	%rd63, %r11, 8;
	add.s64 	%rd64, %rd127, %rd63;
	ld.u64 	%rd65, [%rd64];
	setp.le.u64 	%p5, %rd65, %rd6;
	@%p5 bra 	$L__BB8_7;
$L__BB8_9:
	ld.global.u64 	%rd66, [%rd3+24];
	mul.wide.s32 	%rd67, %r149, 4;
	add.s64 	%rd68, %rd66, %rd67;
	ld.u32 	%r29, [%rd68];
	ld.global.u64 	%rd69, [%rd3];
	mul.wide.s32 	%rd70, %r149, 8;
	add.s64 	%rd71, %rd69, %rd70;
	ld.u64 	%rd11, [%rd71];
	ld.u64 	%rd12, [%rd69];
	ld.global.u64 	%rd72, [%rd3+16];
	add.s64 	%rd73, %rd72, %rd70;
	ld.u64 	%rd74, [%rd73];
	ld.global.u64 	%rd75, [%rd3+32];
	add.s64 	%rd76, %rd75, %rd67;
	ld.f32 	%f1, [%rd76];
	ld.global.u64 	%rd77, [%rd3+40];
	add.s64 	%rd78, %rd77, %rd67;
	ld.f32 	%f2, [%rd78];
	add.s64 	%rd79, %rd127, %rd70;
	ld.u64 	%rd13, [%rd79];
	sub.s64 	%rd141, %rd6, %rd13;
	add.s64 	%rd80, %rd141, 128;
	add.s64 	%rd81, %rd141, %rd74;
	min.u64 	%rd15, %rd80, %rd81;
	setp.eq.s32 	%p7, %r29, 0;
	@%p7 bra 	$L__BB8_15;
	setp.ge.u64 	%p8, %rd141, %rd15;
	@%p8 bra 	$L__BB8_22;
	ld.param.u64 	%rd122, [_Z13adamw_kernel3P13ParameterInfoPcPfS2_fffffj_param_1];
	sub.s64 	%rd82, %rd11, %rd12;
	cvta.to.global.u64 	%rd83, %rd122;
	add.s64 	%rd16, %rd83, %rd82;
	shl.b64 	%rd84, %rd13, 2;
	add.s64 	%rd17, %rd2, %rd84;
	add.s64 	%rd18, %rd1, %rd84;
	neg.f32 	%f3, %f7;
	neg.f32 	%f4, %f8;
	shl.b32 	%r30, %r2, 8;
	mad.lo.s32 	%r14, %r1, 198491317, %r30;
	mad.lo.s32 	%r31, %r2, -255, %r14;
	mul.lo.s32 	%r15, %r31, -760739265;
	add.s64 	%rd85, %rd13, %rd15;
	not.b64 	%rd86, %rd4;
	add.s64 	%rd19, %rd85, %rd86;
	and.b64  	%rd87, %rd85, 1;
	setp.eq.b64 	%p9, %rd87, 1;
	not.pred 	%p10, %p9;
	@%p10 bra 	$L__BB8_13;
	shl.b64 	%rd88, %rd141, 1;
	add.s64 	%rd89, %rd16, %rd88;
	ld.global.u16 	%rs1, [%rd89];
	// begin inline asm
	{ cvt.f32.bf16 %f12, %rs1;}

	// end inline asm
	shl.b64 	%rd90, %rd141, 2;
	add.s64 	%rd91, %rd17, %rd90;
	ld.global.f32 	%f15, [%rd91];
	add.s64 	%rd92, %rd18, %rd90;
	ld.global.f32 	%f16, [%rd92];
	fma.rn.f32 	%f17, %f3, %f12, %f12;
	fma.rn.f32 	%f18, %f7, %f15, %f17;
	st.global.f32 	[%rd91], %f18;
	mul.f32 	%f19, %f12, %f12;
	fma.rn.f32 	%f20, %f4, %f19, %f19;
	fma.rn.f32 	%f21, %f8, %f16, %f20;
	st.global.f32 	[%rd92], %f21;
	mul.f32 	%f22, %f9, %f18;
	mul.f32 	%f23, %f10, %f21;
	add.s64 	%rd93, %rd11, %rd88;
	ld.u16 	%rs2, [%rd93];
	// begin inline asm
	{ cvt.f32.bf16 %f13, %rs2;}

	// end inline asm
	sqrt.rn.f32 	%f24, %f23;
	add.f32 	%f25, %f11, %f24;
	div.rn.f32 	%f26, %f22, %f25;
	fma.rn.f32 	%f27, %f2, %f13, %f26;
	mul.f32 	%f28, %f1, %f27;
	sub.f32 	%f29, %f13, %f28;
	cvt.u32.u64 	%r32, %rd141;
	add.s32 	%r33, %r14, %r32;
	mad.lo.s32 	%r34, %r33, -760739265, %r16;
	shr.u32 	%r35, %r34, 9;
	xor.b32  	%r36, %r35, %r34;
	add.s32 	%r37, %r36, -1467682409;
	shr.u32 	%r38, %r37, 11;
	xor.b32  	%r39, %r38, %r37;
	mul.lo.s32 	%r40, %r39, 1819504459;
	shr.u32 	%r41, %r40, 13;
	xor.b32  	%r42, %r41, %r40;
	add.s32 	%r43, %r42, -1214301509;
	shr.u32 	%r44, %r43, 15;
	xor.b32  	%r45, %r44, %r43;
	mul.lo.s32 	%r46, %r45, 458671349;
	shr.u32 	%r47, %r46, 17;
	xor.b32  	%r48, %r47, %r46;
	add.s32 	%r49, %r48, %r15;
	shr.u32 	%r50, %r49, 9;
	xor.b32  	%r51, %r50, %r49;
	add.s32 	%r52, %r51, -1467682409;
	shr.u32 	%r53, %r52, 11;
	xor.b32  	%r54, %r53, %r52;
	mul.lo.s32 	%r55, %r54, 1819504459;
	shr.u32 	%r56, %r55, 13;
	xor.b32  	%r57, %r56, %r55;
	add.s32 	%r58, %r57, -1214301509;
	shr.u32 	%r59, %r58, 15;
	xor.b32  	%r60, %r59, %r58;
	mul.lo.s32 	%r61, %r60, 458671349;
	shr.u32 	%r62, %r61, 17;
	and.b32  	%r63, %r61, 65535;
	xor.b32  	%r64, %r63, %r62;
	mov.b32 	%r65, %f29;
	and.b32  	%r66, %r65, 65535;
	setp.gt.u32 	%p11, %r66, %r64;
	and.b32  	%r67, %r65, -65536;
	selp.b32 	%r68, 65535, 0, %p11;
	or.b32  	%r69, %r68, %r67;
	mov.b32 	%f14, %r69;
	// begin inline asm
	{  cvt.rn.bf16.f32 %rs3, %f14;}

	// end inline asm
	st.u16 	[%rd93], %rs3;
	add.s64 	%rd141, %rd141, 1;
$L__BB8_13:
	setp.eq.s64 	%p12, %rd19, %rd5;
	@%p12 bra 	$L__BB8_22;
$L__BB8_14:
	shl.b64 	%rd94, %rd141, 1;
	add.s64 	%rd95, %rd16, %rd94;
	ld.global.u16 	%rs4, [%rd95];
	// begin inline asm
	{ cvt.f32.bf16 %f30, %rs4;}

	// end inline asm
	shl.b64 	%rd96, %rd141, 2;
	add.s64 	%rd97, %rd17, %rd96;
	ld.global.f32 	%f36, [%rd97];
	add.s64 	%rd98, %rd18, %rd96;
	ld.global.f32 	%f37, [%rd98];
	fma.rn.f32 	%f38, %f3, %f30, %f30;
	fma.rn.f32 	%f39, %f7, %f36, %f38;
	st.global.f32 	[%rd97], %f39;
	mul.f32 	%f40, %f30, %f30;
	fma.rn.f32 	%f41, %f4, %f40, %f40;
	fma.rn.f32 	%f42, %f8, %f37, %f41;
	st.global.f32 	[%rd98], %f42;
	mul.f32 	%f43, %f9, %f39;
	mul.f32 	%f44, %f10, %f42;
	add.s64 	%rd99, %rd11, %rd94;
	ld.u16 	%rs5, [%rd99];
	// begin inline asm
	{ cvt.f32.bf16 %f31, %rs5;}

	// end inline asm
	sqrt.rn.f32 	%f45, %f44;
	add.f32 	%f46, %f11, %f45;
	div.rn.f32 	%f47, %f43, %f46;
	fma.rn.f32 	%f48, %f2, %f31, %f47;
	mul.f32 	%f49, %f1, %f48;
	sub.f32 	%f50, %f31, %f49;
	cvt.u32.u64 	%r70, %rd141;
	add.s32 	%r71, %r14, %r70;
	mad.lo.s32 	%r72, %r71, -760739265, %r16;
	shr.u32 	%r73, %r72, 9;
	xor.b32  	%r74, %r73, %r72;
	add.s32 	%r75, %r74, -1467682409;
	shr.u32 	%r76, %r75, 11;
	xor.b32  	%r77, %r76, %r75;
	mul.lo.s32 	%r78, %r77, 1819504459;
	shr.u32 	%r79, %r78, 13;
	xor.b32  	%r80, %r79, %r78;
	add.s32 	%r81, %r80, -1214301509;
	shr.u32 	%r82, %r81, 15;
	xor.b32  	%r83, %r82, %r81;
	mul.lo.s32 	%r84, %r83, 458671349;
	shr.u32 	%r85, %r84, 17;
	xor.b32  	%r86, %r85, %r84;
	add.s32 	%r87, %r86, %r15;
	shr.u32 	%r88, %r87, 9;
	xor.b32  	%r89, %r88, %r87;
	add.s32 	%r90, %r89, -1467682409;
	shr.u32 	%r91, %r90, 11;
	xor.b32  	%r92, %r91, %r90;
	mul.lo.s32 	%r93, %r92, 1819504459;
	shr.u32 	%r94, %r93, 13;
	xor.b32  	%r95, %r94, %r93;
	add.s32 	%r96, %r95, -1214301509;
	shr.u32 	%r97, %r96, 15;
	xor.b32  	%r98, %r97, %r96;
	mul.lo.s32 	%r99, %r98, 458671349;
	shr.u32 	%r100, %r99, 17;
	and.b32  	%r101, %r99, 65535;
	xor.b32  	%r102, %r101, %r100;
	mov.b32 	%r103, %f50;
	and.b32  	%r104, %r103, 65535;
	setp.gt.u32 	%p13, %r104, %r102;
	and.b32  	%r105, %r103, -65536;
	selp.b32 	%r106, 65535, 0, %p13;
	or.b32  	%r107, %r106, %r105;
	mov.b32 	%f32, %r107;
	// begin inline asm
	{  cvt.rn.bf16.f32 %rs6, %f32;}

	// end inline asm
	st.u16 	[%rd99], %rs6;
	ld.global.u16 	%rs7, [%rd95+2];
	// begin inline asm
	{ cvt.f32.bf16 %f33, %rs7;}

	// end inline asm
	ld.global.f32 	%f51, [%rd97+4];
	ld.global.f32 	%f52, [%rd98+4];
	fma.rn.f32 	%f53, %f3, %f33, %f33;
	fma.rn.f32 	%f54, %f7, %f51, %f53;
	st.global.f32 	[%rd97+4], %f54;
	mul.f32 	%f55, %f33, %f33;
	fma.rn.f32 	%f56, %f4, %f55, %f55;
	fma.rn.f32 	%f57, %f8, %f52, %f56;
	st.global.f32 	[%rd98+4], %f57;
	mul.f32 	%f58, %f9, %f54;
	mul.f32 	%f59, %f10, %f57;
	ld.u16 	%rs8, [%rd99+2];
	// begin inline asm
	{ cvt.f32.bf16 %f34, %rs8;}

	// end inline asm
	sqrt.rn.f32 	%f60, %f59;
	add.f32 	%f61, %f11, %f60;
	div.rn.f32 	%f62, %f58, %f61;
	fma.rn.f32 	%f63, %f2, %f34, %f62;
	mul.f32 	%f64, %f1, %f63;
	sub.f32 	%f65, %f34, %f64;
	add.s32 	%r108, %r72, -760739265;
	shr.u32 	%r109, %r108, 9;
	xor.b32  	%r110, %r109, %r108;
	add.s32 	%r111, %r110, -1467682409;
	shr.u32 	%r112, %r111, 11;
	xor.b32  	%r113, %r112, %r111;
	mul.lo.s32 	%r114, %r113, 1819504459;
	shr.u32 	%r115, %r114, 13;
	xor.b32  	%r116, %r115, %r114;
	add.s32 	%r117, %r116, -1214301509;
	shr.u32 	%r118, %r117, 15;
	xor.b32  	%r119, %r118, %r117;
	mul.lo.s32 	%r120, %r119, 458671349;
	shr.u32 	%r121, %r120, 17;
	xor.b32  	%r122, %r121, %r120;
	add.s32 	%r123, %r122, %r15;
	shr.u32 	%r124, %r123, 9;
	xor.b32  	%r125, %r124, %r123;
	add.s32 	%r126, %r125, -1467682409;
	shr.u32 	%r127, %r126, 11;
	xor.b32  	%r128, %r127, %r126;
	mul.lo.s32 	%r129, %r128, 1819504459;
	shr.u32 	%r130, %r129, 13;
	xor.b32  	%r131, %r130, %r129;
	add.s32 	%r132, %r131, -1214301509;
	shr.u32 	%r133, %r132, 15;
	xor.b32  	%r134, %r133, %r132;
	mul.lo.s32 	%r135, %r134, 458671349;
	shr.u32 	%r136, %r135, 17;
	and.b32  	%r137, %r135, 65535;
	xor.b32  	%r138, %r137, %r136;
	mov.b32 	%r139, %f65;
	and.b32  	%r140, %r139, 65535;
	setp.gt.u32 	%p14, %r140, %r138;
	and.b32  	%r141, %r139, -65536;
	selp.b32 	%r142, 65535, 0, %p14;
	or.b32  	%r143, %r142, %r141;
	mov.b32 	%f35, %r143;
	// begin inline asm
	{  cvt.rn.bf16.f32 %rs9, %f35;}

	// end inline asm
	st.u16 	[%rd99+2], %rs9;
	add.s64 	%rd141, %rd141, 2;
	setp.lt.u64 	%p15, %rd141, %rd15;
	@%p15 bra 	$L__BB8_14;
	bra.uni 	$L__BB8_22;
$L__BB8_15:
	setp.ge.u64 	%p16, %rd141, %rd15;
	@%p16 bra 	$L__BB8_22;
	neg.f32 	%f5, %f7;
	neg.f32 	%f6, %f8;
	add.s64 	%rd100, %rd13, %rd15;
	and.b64  	%rd101, %rd100, 3;
	setp.eq.s64 	%p17, %rd101, 0;
	@%p17 bra 	$L__BB8_19;
	ld.param.u64 	%rd125, [_Z13adamw_kernel3P13ParameterInfoPcPfS2_fffffj_param_2];
	ld.param.u64 	%rd123, [_Z13adamw_kernel3P13ParameterInfoPcPfS2_fffffj_param_1];
	shl.b64 	%rd102, %rd141, 2;
	add.s64 	%rd133, %rd11, %rd102;
	mul.wide.u32 	%rd103, %r2, 512;
	shl.b64 	%rd104, %rd4, 2;
	add.s64 	%rd105, %rd103, %rd104;
	add.s64 	%rd132, %rd1, %rd105;
	cvta.to.global.u64 	%rd106, %rd125;
	add.s64 	%rd131, %rd106, %rd105;
	sub.s64 	%rd107, %rd133, %rd12;
	cvta.to.global.u64 	%rd108, %rd123;
	add.s64 	%rd130, %rd108, %rd107;
	add.s64 	%rd109, %rd13, %rd15;
	and.b64  	%rd110, %rd109, 3;
	neg.s64 	%rd129, %rd110;
$L__BB8_18:
	.pragma "nounroll";
	ld.global.f32 	%f66, [%rd130];
	ld.global.f32 	%f67, [%rd131];
	ld.global.f32 	%f68, [%rd132];
	fma.rn.f32 	%f69, %f5, %f66, %f66;
	fma.rn.f32 	%f70, %f7, %f67, %f69;
	st.global.f32 	[%rd131], %f70;
	mul.f32 	%f71, %f66, %f66;
	fma.rn.f32 	%f72, %f6, %f71, %f71;
	fma.rn.f32 	%f73, %f8, %f68, %f72;
	st.global.f32 	[%rd132], %f73;
	mul.f32 	%f74, %f9, %f70;
	mul.f32 	%f75, %f10, %f73;
	ld.f32 	%f76, [%rd133];
	sqrt.rn.f32 	%f77, %f75;
	add.f32 	%f78, %f11, %f77;
	div.rn.f32 	%f79, %f74, %f78;
	fma.rn.f32 	%f80, %f2, %f76, %f79;
	mul.f32 	%f81, %f1, %f80;
	sub.f32 	%f82, %f76, %f81;
	st.f32 	[%rd133], %f82;
	add.s64 	%rd141, %rd141, 1;
	add.s64 	%rd133, %rd133, 4;
	add.s64 	%rd132, %rd132, 4;
	add.s64 	%rd131, %rd131, 4;
	add.s64 	%rd130, %rd130, 4;
	add.s64 	%rd129, %rd129, 1;
	setp.ne.s64 	%p18, %rd129, 0;
	@%p18 bra 	$L__BB8_18;
$L__BB8_19:
	add.s64 	%rd111, %rd13, %rd15;
	sub.s64 	%rd112, %rd4, %rd111;
	add.s64 	%rd113, %rd112, %rd5;
	setp.gt.u64 	%p19, %rd113, -4;
	@%p19 bra 	$L__BB8_22;
	ld.param.u64 	%rd126, [_Z13adamw_kernel3P13ParameterInfoPcPfS2_fffffj_param_2];
	ld.param.u64 	%rd124, [_Z13adamw_kernel3P13ParameterInfoPcPfS2_fffffj_param_1];
	shl.b64 	%rd114, %rd141, 2;
	add.s64 	%rd115, %rd11, %rd114;
	add.s64 	%rd136, %rd115, 8;
	sub.s64 	%rd116, %rd136, %rd12;
	cvta.to.global.u64 	%rd117, %rd124;
	add.s64 	%rd139, %rd117, %rd116;
	shl.b64 	%rd118, %rd13, 2;
	add.s64 	%rd119, %rd114, %rd118;
	add.s64 	%rd120, %rd119, 8;
	cvta.to.global.u64 	%rd121, %rd126;
	add.s64 	%rd138, %rd121, %rd120;
	add.s64 	%rd137, %rd1, %rd120;
$L__BB8_21:
	ld.global.f32 	%f83, [%rd139+-8];
	ld.global.f32 	%f84, [%rd138+-8];
	ld.global.f32 	%f85, [%rd137+-8];
	fma.rn.f32 	%f86, %f5, %f83, %f83;
	fma.rn.f32 	%f87, %f7, %f84, %f86;
	st.global.f32 	[%rd138+-8], %f87;
	mul.f32 	%f88, %f83, %f83;
	fma.rn.f32 	%f89, %f6, %f88, %f88;
	fma.rn.f32 	%f90, %f8, %f85, %f89;
	st.global.f32 	[%rd137+-8], %f90;
	mul.f32 	%f91, %f9, %f87;
	mul.f32 	%f92, %f10, %f90;
	ld.f32 	%f93, [%rd136+-8];
	sqrt.rn.f32 	%f94, %f92;
	add.f32 	%f95, %f11, %f94;
	div.rn.f32 	%f96, %f91, %f95;
	fma.rn.f32 	%f97, %f2, %f93, %f96;
	mul.f32 	%f98, %f1, %f97;
	sub.f32 	%f99, %f93, %f98;
	st.f32 	[%rd136+-8], %f99;
	ld.global.f32 	%f100, [%rd139+-4];
	ld.global.f32 	%f101, [%rd138+-4];
	ld.global.f32 	%f102, [%rd137+-4];
	fma.rn.f32 	%f103, %f5, %f100, %f100;
	fma.rn.f32 	%f104, %f7, %f101, %f103;
	st.global.f32 	[%rd138+-4], %f104;
	mul.f32 	%f105, %f100, %f100;
	fma.rn.f32 	%f106, %f6, %f105, %f105;
	fma.rn.f32 	%f107, %f8, %f102, %f106;
	st.global.f32 	[%rd137+-4], %f107;
	mul.f32 	%f108, %f9, %f104;
	mul.f32 	%f109, %f10, %f107;
	ld.f32 	%f110, [%rd136+-4];
	sqrt.rn.f32 	%f111, %f109;
	add.f32 	%f112, %f11, %f111;
	div.rn.f32 	%f113, %f108, %f112;
	fma.rn.f32 	%f114, %f2, %f110, %f113;
	mul.f32 	%f115, %f1, %f114;
	sub.f32 	%f116, %f110, %f115;
	st.f32 	[%rd136+-4], %f116;
	ld.global.f32 	%f117, [%rd139];
	ld.global.f32 	%f118, [%rd138];
	ld.global.f32 	%f119, [%rd137];
	fma.rn.f32 	%f120, %f5, %f117, %f117;
	fma.rn.f32 	%f121, %f7, %f118, %f120;
	st.global.f32 	[%rd138], %f121;
	mul.f32 	%f122, %f117, %f117;
	fma.rn.f32 	%f123, %f6, %f122, %f122;
	fma.rn.f32 	%f124, %f8, %f119, %f123;
	st.global.f32 	[%rd137], %f124;
	mul.f32 	%f125, %f9, %f121;
	mul.f32 	%f126, %f10, %f124;
	ld.f32 	%f127, [%rd136];
	sqrt.rn.f32 	%f128, %f126;
	add.f32 	%f129, %f11, %f128;
	div.rn.f32 	%f130, %f125, %f129;
	fma.rn.f32 	%f131, %f2, %f127, %f130;
	mul.f32 	%f132, %f1, %f131;
	sub.f32 	%f133, %f127, %f132;
	st.f32 	[%rd136], %f133;
	ld.global.f32 	%f134, [%rd139+4];
	ld.global.f32 	%f135, [%rd138+4];
	ld.global.f32 	%f136, [%rd137+4];
	fma.rn.f32 	%f137, %f5, %f134, %f134;
	fma.rn.f32 	%f138, %f7, %f135, %f137;
	st.global.f32 	[%rd138+4], %f138;
	mul.f32 	%f139, %f134, %f134;
	fma.rn.f32 	%f140, %f6, %f139, %f139;
	fma.rn.f32 	%f141, %f8, %f136, %f140;
	st.global.f32 	[%rd137+4], %f141;
	mul.f32 	%f142, %f9, %f138;
	mul.f32 	%f143, %f10, %f141;
	ld.f32 	%f144, [%rd136+4];
	sqrt.rn.f32 	%f145, %f143;
	add.f32 	%f146, %f11, %f145;
	div.rn.f32 	%f147, %f142, %f146;
	fma.rn.f32 	%f148, %f2, %f144, %f147;
	mul.f32 	%f149, %f1, %f148;
	sub.f32 	%f150, %f144, %f149;
	st.f32 	[%rd136+4], %f150;
	add.s64 	%rd141, %rd141, 4;
	add.s64 	%rd139, %rd139, 16;
	add.s64 	%rd138, %rd138, 16;
	add.s64 	%rd137, %rd137, 16;
	add.s64 	%rd136, %rd136, 16;
	setp.lt.u64 	%p20, %rd141, %rd15;
	@%p20 bra 	$L__BB8_21;
$L__BB8_22:
	ret;

}
	// .globl	_Z23softmax_forward_kernel5I13__nv_bfloat16EvPT_fPKS1_ii
.visible .entry _Z23softmax_forward_kernel5I13__nv_bfloat16EvPT_fPKS1_ii(
	.param .u64 .ptr .align 1 _Z23softmax_forward_kernel5I13__nv_bfloat16EvPT_fPKS1_ii_param_0,
	.param .f32 _Z23softmax_forward_kernel5I13__nv_bfloat16EvPT_fPKS1_ii_param_1,
	.param .u64 .ptr .align 1 _Z23softmax_forward_kernel5I13__nv_bfloat16EvPT_fPKS1_ii_param_2,
	.param .u32 _Z23softmax_forward_kernel5I13__nv_bfloat16EvPT_fPKS1_ii_param_3,
	.param .u32 _Z23softmax_forward_kernel5I13__nv_bfloat16EvPT_fPKS1_ii_param_4
)
{
	.reg .pred 	%p<23>;
	.reg .b16 	%rs<10>;
	.reg .b32 	%r<78>;
	.reg .b32 	%f<170>;
	.reg .b64 	%rd<31>;

	ld.param.u64 	%rd7, [_Z23softmax_forward_kernel5I13__nv_bfloat16EvPT_fPKS1_ii_param_0];
	ld.param.f32 	%f14, [_Z23softmax_forward_kernel5I13__nv_bfloat16EvPT_fPKS1_ii_param_1];
	ld.param.u64 	%rd8, [_Z23softmax_forward_kernel5I13__nv_bfloat16EvPT_fPKS1_ii_param_2];
	ld.param.u32 	%r11, [_Z23softmax_forward_kernel5I13__nv_bfloat16EvPT_fPKS1_ii_param_3];
	ld.param.u32 	%r12, [_Z23softmax_forward_kernel5I13__nv_bfloat16EvPT_fPKS1_ii_param_4];
	cvta.to.global.u64 	%rd1, %rd8;
	and.b32  	%r13, %r12, 3;
	setp.eq.s32 	%p1, %r13, 0;
	@%p1 bra 	$L__BB9_2;
	mov.u64 	%rd9, $str;
	cvta.global.u64 	%rd10, %rd9;
	mov.u64 	%rd11, $str$1;
	cvta.global.u64 	%rd12, %rd11;
	mov.u64 	%rd13, __unnamed_1;
	cvta.global.u64 	%rd14, %rd13;
	{ // callseq 0, 0
	.param .b64 param0;
	st.param.b64 	[param0], %rd10;
	.param .b64 param1;
	st.param.b64 	[param1], %rd12;
	.param .b32 param2;
	st.param.b32 	[param2], 689;
	.param .b64 param3;
	st.param.b64 	[param3], %rd14;
	.param .b64 param4;
	st.param.b64 	[param4], 1;
	call.uni 
	__assertfail, 
	(
	param0, 
	param1, 
	param2, 
	param3, 
	param4
	);
	} // callseq 0
$L__BB9_2:
	mov.u32 	%r14, %tid.x;
	mov.u32 	%r15, %tid.y;
	mov.u32 	%r16, %tid.z;
	mov.u32 	%r17, %ntid.x;
	mov.u32 	%r18, %ntid.y;
	mad.lo.s32 	%r19, %r16, %r18, %r15;
	mad.lo.s32 	%r1, %r19, %r17, %r14;
	mul.lo.s32 	%r20, %r17, %r18;
	mov.u32 	%r21, %ntid.z;
	mad.lo.s32 	%r22, %r20, %r21, 31;
	shr.u32 	%r23, %r22, 5;
	and.b32  	%r24, %r23, 65535;
	mov.u32 	%r25, %nctaid.x;
	mov.u32 	%r26, %ctaid.x;
	not.b32 	%r27, %r26;
	add.s32 	%r28, %r25, %r27;
	shr.u32 	%r29, %r1, 5;
	and.b32  	%r30, %r29, 65535;
	mad.lo.s32 	%r2, %r24, %r28, %r30;
	mul.lo.s32 	%r31, %r12, %r11;
	setp.ge.s32 	%p2, %r2, %r31;
	@%p2 bra 	$L__BB9_11;
	rem.s32 	%r3, %r2, %r12;
	shr.s32 	%r32, %r3, 31;
	shr.u32 	%r33, %r32, 30;
	add.s32 	%r34, %r3, %r33;
	shr.s32 	%r4, %r34, 2;
	mul.lo.s32 	%r35, %r2, %r12;
	cvt.s64.s32 	%rd2, %r35;
	and.b32  	%r77, %r1, 31;
	setp.ge.s32 	%p3, %r77, %r4;
	mov.f32 	%f167, 0f00000000;
	mov.f32 	%f168, 0fFF7FFFFF;
	@%p3 bra 	$L__BB9_6;
	and.b32  	%r36, %r1, 31;
	mul.wide.u32 	%rd15, %r36, 8;
	shl.b64 	%rd16, %rd2, 1;
	add.s64 	%rd17, %rd15, %rd16;
	add.s64 	%rd18, %rd17, %rd1;
	add.s64 	%rd30, %rd18, 4;
	mov.f32 	%f165, 0fFF7FFFFF;
	mov.f32 	%f167, 0f00000000;
	mov.u32 	%r76, %r77;
$L__BB9_5:
	ld.global.u16 	%rs1, [%rd30+-4];
	// begin inline asm
	{ cvt.f32.bf16 %f19, %rs1;}

	// end inline asm
	ld.global.u16 	%rs2, [%rd30+-2];
	// begin inline asm
	{ cvt.f32.bf16 %f20, %rs2;}

	// end inline asm
	ld.global.u16 	%rs3, [%rd30];
	// begin inline asm
	{ cvt.f32.bf16 %f21, %rs3;}

	// end inline asm
	ld.global.u16 	%rs4, [%rd30+2];
	// begin inline asm
	{ cvt.f32.bf16 %f22, %rs4;}

	// end inline asm
	max.f32 	%f23, %f165, %f19;
	max.f32 	%f24, %f23, %f20;
	max.f32 	%f25, %f24, %f21;
	max.f32 	%f168, %f25, %f22;
	sub.f32 	%f26, %f165, %f168;
	mul.f32 	%f27, %f14, %f26;
	fma.rn.f32 	%f28, %f27, 0f3BBB989D, 0f3F000000;
	cvt.sat.f32.f32 	%f29, %f28;
	mov.f32 	%f30, 0f4B400001;
	mov.f32 	%f31, 0f437C0000;
	fma.rm.f32 	%f32, %f29, %f31, %f30;
	add.f32 	%f33, %f32, 0fCB40007F;
	neg.f32 	%f34, %f33;
	fma.rn.f32 	%f35, %f27, 0f3FB8AA3B, %f34;
	fma.rn.f32 	%f36, %f27, 0f32A57060, %f35;
	mov.b32 	%r37, %f32;
	shl.b32 	%r38, %r37, 23;
	mov.b32 	%f37, %r38;
	ex2.approx.ftz.f32 	%f38, %f36;
	mul.f32 	%f39, %f38, %f37;
	sub.f32 	%f40, %f19, %f168;
	mul.f32 	%f41, %f14, %f40;
	fma.rn.f32 	%f42, %f41, 0f3BBB989D, 0f3F000000;
	cvt.sat.f32.f32 	%f43, %f42;
	fma.rm.f32 	%f44, %f43, %f31, %f30;
	add.f32 	%f45, %f44, 0fCB40007F;
	neg.f32 	%f46, %f45;
	fma.rn.f32 	%f47, %f41, 0f3FB8AA3B, %f46;
	fma.rn.f32 	%f48, %f41, 0f32A57060, %f47;
	mov.b32 	%r39, %f44;
	shl.b32 	%r40, %r39, 23;
	mov.b32 	%f49, %r40;
	ex2.approx.ftz.f32 	%f50, %f48;
	mul.f32 	%f51, %f50, %f49;
	fma.rn.f32 	%f52, %f167, %f39, %f51;
	sub.f32 	%f53, %f20, %f168;
	mul.f32 	%f54, %f14, %f53;
	fma.rn.f32 	%f55, %f54, 0f3BBB989D, 0f3F000000;
	cvt.sat.f32.f32 	%f56, %f55;
	fma.rm.f32 	%f57, %f56, %f31, %f30;
	add.f32 	%f58, %f57, 0fCB40007F;
	neg.f32 	%f59, %f58;
	fma.rn.f32 	%f60, %f54, 0f3FB8AA3B, %f59;
	fma.rn.f32 	%f61, %f54, 0f32A57060, %f60;
	mov.b32 	%r41, %f57;
	shl.b32 	%r42, %r41, 23;
	mov.b32 	%f62, %r42;
	ex2.approx.ftz.f32 	%f63, %f61;
	fma.rn.f32 	%f64, %f63, %f62, %f52;
	sub.f32 	%f65, %f21, %f168;
	mul.f32 	%f66, %f14, %f65;
	fma.rn.f32 	%f67, %f66, 0f3BBB989D, 0f3F000000;
	cvt.sat.f32.f32 	%f68, %f67;
	fma.rm.f32 	%f69, %f68, %f31, %f30;
	add.f32 	%f70, %f69, 0fCB40007F;
	neg.f32 	%f71, %f70;
	fma.rn.f32 	%f72, %f66, 0f3FB8AA3B, %f71;
	fma.rn.f32 	%f73, %f66, 0f32A57060, %f72;
	mov.b32 	%r43, %f69;
	shl.b32 	%r44, %r43, 23;
	mov.b32 	%f74, %r44;
	ex2.approx.ftz.f32 	%f75, %f73;
	fma.rn.f32 	%f76, %f75, %f74, %f64;
	sub.f32 	%f77, %f22, %f168;
	mul.f32 	%f78, %f14, %f77;
	fma.rn.f32 	%f79, %f78, 0f3BBB989D, 0f3F000000;
	cvt.sat.f32.f32 	%f80, %f79;
	fma.rm.f32 	%f81, %f80, %f31, %f30;
	add.f32 	%f82, %f81, 0fCB40007F;
	neg.f32 	%f83, %f82;
	fma.rn.f32 	%f84, %f78, 0f3FB8AA3B, %f83;
	fma.rn.f32 	%f85, %f78, 0f32A57060, %f84;
	mov.b32 	%r45, %f81;
	shl.b32 	%r46, %r45, 23;
	mov.b32 	%f86, %r46;
	ex2.approx.ftz.f32 	%f87, %f85;
	fma.rn.f32 	%f167, %f87, %f86, %f76;
	add.s32 	%r76, %r76, 32;
	add.s64 	%rd30, %rd30, 256;
	setp.lt.s32 	%p4, %r76, %r4;
	mov.f32 	%f165, %f168;
	@%p4 bra 	$L__BB9_5;
$L__BB9_6:
	shl.b32 	%r47, %r4, 2;
	add.s32 	%r8, %r47, %r77;
	setp.gt.u32 	%p5, %r8, %r3;
	@%p5 bra 	$L__BB9_8;
	shl.b64 	%rd19, %rd2, 1;
	add.s64 	%rd20, %rd1, %rd19;
	mul.wide.u32 	%rd21, %r8, 2;
	add.s64 	%rd22, %rd20, %rd21;
	ld.global.u16 	%rs5, [%rd22];
	// begin inline asm
	{ cvt.f32.bf16 %f88, %rs5;}

	// end inline asm
	max.f32 	%f7, %f168, %f88;
	sub.f32 	%f89, %f168, %f7;
	mul.f32 	%f90, %f14, %f89;
	fma.rn.f32 	%f91, %f90, 0f3BBB989D, 0f3F000000;
	cvt.sat.f32.f32 	%f92, %f91;
	mov.f32 	%f93, 0f4B400001;
	mov.f32 	%f94, 0f437C0000;
	fma.rm.f32 	%f95, %f92, %f94, %f93;
	add.f32 	%f96, %f95, 0fCB40007F;
	neg.f32 	%f97, %f96;
	fma.rn.f32 	%f98, %f90, 0f3FB8AA3B, %f97;
	fma.rn.f32 	%f99, %f90, 0f32A57060, %f98;
	mov.b32 	%r48, %f95;
	shl.b32 	%r49, %r48, 23;
	mov.b32 	%f100, %r49;
	ex2.approx.ftz.f32 	%f101, %f99;
	mul.f32 	%f102, %f101, %f100;
	sub.f32 	%f103, %f88, %f7;
	mul.f32 	%f104, %f14, %f103;
	fma.rn.f32 	%f105, %f104, 0f3BBB989D, 0f3F000000;
	cvt.sat.f32.f32 	%f106, %f105;
	fma.rm.f32 	%f107, %f106, %f94, %f93;
	add.f32 	%f108, %f107, 0fCB40007F;
	neg.f32 	%f109, %f108;
	fma.rn.f32 	%f110, %f104, 0f3FB8AA3B, %f109;
	fma.rn.f32 	%f111, %f104, 0f32A57060, %f110;
	mov.b32 	%r50, %f107;
	shl.b32 	%r51, %r50, 23;
	mov.b32 	%f112, %r51;
	ex2.approx.ftz.f32 	%f113, %f111;
	mul.f32 	%f114, %f113, %f112;
	fma.rn.f32 	%f167, %f167, %f102, %f114;
	mov.f32 	%f168, %f7;
$L__BB9_8:
	mov.b32 	%r52, %f168;
	shfl.sync.bfly.b32	%r53|%p6, %r52, 16, 31, -1;
	mov.b32 	%f115, %r53;
	setp.lt.f32 	%p7, %f168, %f115;
	selp.f32 	%f116, %f115, %f168, %p7;
	mov.b32 	%r54, %f116;
	shfl.sync.bfly.b32	%r55|%p8, %r54, 8, 31, -1;
	mov.b32 	%f117, %r55;
	setp.lt.f32 	%p9, %f116, %f117;
	selp.f32 	%f118, %f117, %f116, %p9;
	mov.b32 	%r56, %f118;
	shfl.sync.bfly.b32	%r57|%p10, %r56, 4, 31, -1;
	mov.b32 	%f119, %r57;
	setp.lt.f32 	%p11, %f118, %f119;
	selp.f32 	%f120, %f119, %f118, %p11;
	mov.b32 	%r58, %f120;
	shfl.sync.bfly.b32	%r59|%p12, %r58, 2, 31, -1;
	mov.b32 	%f121, %r59;
	setp.lt.f32 	%p13, %f120, %f121;
	selp.f32 	%f122, %f121, %f120, %p13;
	mov.b32 	%r60, %f122;
	shfl.sync.bfly.b32	%r61|%p14, %r60, 1, 31, -1;
	mov.b32 	%f123, %r61;
	setp.lt.f32 	%p15, %f122, %f123;
	selp.f32 	%f11, %f123, %f122, %p15;
	sub.f32 	%f124, %f168, %f11;
	mul.f32 	%f125, %f14, %f124;
	fma.rn.f32 	%f126, %f125, 0f3BBB989D, 0f3F000000;
	cvt.sat.f32.f32 	%f127, %f126;
	mov.f32 	%f128, 0f4B400001;
	mov.f32 	%f129, 0f437C0000;
	fma.rm.f32 	%f130, %f127, %f129, %f128;
	add.f32 	%f131, %f130, 0fCB40007F;
	neg.f32 	%f132, %f131;
	fma.rn.f32 	%f133, %f125, 0f3FB8AA3B, %f132;
	fma.rn.f32 	%f134, %f125, 0f32A57060, %f133;
	mov.b32 	%r62, %f130;
	shl.b32 	%r63, %r62, 23;
	mov.b32 	%f135, %r63;
	ex2.approx.ftz.f32 	%f136, %f134;
	mul.f32 	%f137, %f136, %f135;
	mul.f32 	%f138, %f167, %f137;
	mov.b32 	%r64, %f138;
	shfl.sync.bfly.b32	%r65|%p16, %r64, 16, 31, -1;
	mov.b32 	%f139, %r65;
	add.f32 	%f140, %f138, %f139;
	mov.b32 	%r66, %f140;
	shfl.sync.bfly.b32	%r67|%p17, %r66, 8, 31, -1;
	mov.b32 	%f141, %r67;
	add.f32 	%f142, %f140, %f141;
	mov.b32 	%r68, %f142;
	shfl.sync.bfly.b32	%r69|%p18, %r68, 4, 31, -1;
	mov.b32 	%f143, %r69;
	add.f32 	%f144, %f142, %f143;
	mov.b32 	%r70, %f144;
	shfl.sync.bfly.b32	%r71|%p19, %r70, 2, 31, -1;
	mov.b32 	%f145, %r71;
	add.f32 	%f146, %f144, %f145;
	mov.b32 	%r72, %f146;
	shfl.sync.bfly.b32	%r73|%p20, %r72, 1, 31, -1;
	mov.b32 	%f147, %r73;
	add.f32 	%f12, %f146, %f147;
	setp.gt.s32 	%p21, %r77, %r3;
	@%p21 bra 	$L__BB9_11;
	shl.b64 	%rd23, %rd2, 1;
	add.s64 	%rd6, %rd8, %rd23;
	rcp.rn.f32 	%f13, %f12;
$L__BB9_10:
	cvt.s64.s32 	%rd26, %r77;
	mul.wide.s32 	%rd27, %r77, 2;
	add.s64 	%rd24, %rd6, %rd27;
	// begin inline asm
	ld.global.cs.b16 %rs6, [%rd24];
	// end inline asm
	// begin inline asm
	{ cvt.f32.bf16 %f148, %rs6;}

	// end inline asm
	sub.f32 	%f150, %f148, %f11;
	mul.f32 	%f151, %f14, %f150;
	fma.rn.f32 	%f152, %f151, 0f3BBB989D, 0f3F000000;
	cvt.sat.f32.f32 	%f153, %f152;
	mov.f32 	%f154, 0f4B400001;
	mov.f32 	%f155, 0f437C0000;
	fma.rm.f32 	%f156, %f153, %f155, %f154;
	add.f32 	%f157, %f156, 0fCB40007F;
	neg.f32 	%f158, %f157;
	fma.rn.f32 	%f159, %f151, 0f3FB8AA3B, %f158;
	fma.rn.f32 	%f160, %f151, 0f32A57060, %f159;
	mov.b32 	%r74, %f156;
	shl.b32 	%r75, %r74, 23;
	mov.b32 	%f161, %r75;
	ex2.approx.ftz.f32 	%f162, %f160;
	mul.f32 	%f163, %f162, %f161;
	add.s64 	%rd28, %rd26, %rd2;
	shl.b64 	%rd29, %rd28, 1;
	add.s64 	%rd25, %rd7, %rd29;
	mul.f32 	%f149, %f13, %f163;
	// begin inline asm
	{  cvt.rn.bf16.f32 %rs8, %f149;}

	// end inline asm
	// begin inline asm
	st.global.cs.b16 [%rd25], %rs8;
	// end inline asm
	add.s32 	%r77, %r77, 32;
	setp.le.s32 	%p22, %r77, %r3;
	@%p22 bra 	$L__BB9_10;
$L__BB9_11:
	ret;

}
	// .globl	_Z28matmul_backward_bias_kernel4I13__nv_bfloat16EvPT_PKS1_iii
.visible .entry _Z28matmul_backward_bias_kernel4I13__nv_bfloat16EvPT_PKS1_iii(
	.param .u64 .ptr .align 1 _Z28matmul_backward_bias_kernel4I13__nv_bfloat16EvPT_PKS1_iii_param_0,
	.param .u64 .ptr .align 1 _Z28matmul_backward_bias_kernel4I13__nv_bfloat16EvPT_PKS1_iii_param_1,
	.param .u32 _Z28matmul_backward_bias_kernel4I13__nv_bfloat16EvPT_PKS1_iii_param_2,
	.param .u32 _Z28matmul_backward_bias_kernel4I13__nv_bfloat16EvPT_PKS1_iii_param_3,
	.param .u32 _Z28matmul_backward_bias_kernel4I13__nv_bfloat16EvPT_PKS1_iii_param_4
)
{
	.reg .pred 	%p<16>;
	.reg .b16 	%rs<7>;
	.reg .b32 	%r<94>;
	.reg .b32 	%f<78>;
	.reg .b64 	%rd<30>;

	ld.param.u64 	%rd3, [_Z28matmul_backward_bias_kernel4I13__nv_bfloat16EvPT_PKS1_iii_param_0];
	ld.param.u64 	%rd4, [_Z28matmul_backward_bias_kernel4I13__nv_bfloat16EvPT_PKS1_iii_param_1];
	ld.param.u32 	%r35, [_Z28matmul_backward_bias_kernel4I13__nv_bfloat16EvPT_PKS1_iii_param_2];
	ld.param.u32 	%r36, [_Z28matmul_backward_bias_kernel4I13__nv_bfloat16EvPT_PKS1_iii_param_3];
	ld.param.u32 	%r34, [_Z28matmul_backward_bias_kernel4I13__nv_bfloat16EvPT_PKS1_iii_param_4];
	cvta.to.global.u64 	%rd1, %rd4;
	mov.u32 	%r1, %tid.x;
	shr.u32 	%r87, %r1, 5;
	and.b32  	%r3, %r1, 31;
	mov.u32 	%r37, %ctaid.x;
	shl.b32 	%r4, %r37, 5;
	mov.u32 	%r5, %ntid.x;
	shr.u32 	%r6, %r5, 5;
	cvt.s64.s32 	%rd5, %r4;
	cvt.u64.u32 	%rd6, %r3;
	or.b64  	%rd2, %rd5, %rd6;
	mul.lo.s32 	%r7, %r36, %r35;
	setp.ge.s32 	%p1, %r87, %r7;
	mov.f32 	%f69, 0f00000000;
	@%p1 bra 	$L__BB10_6;
	add.s32 	%r38, %r87, %r6;
	max.u32 	%r39, %r7, %r38;
	setp.lt.u32 	%p2, %r38, %r7;
	selp.u32 	%r40, 1, 0, %p2;
	add.s32 	%r41, %r38, %r40;
	sub.s32 	%r42, %r39, %r41;
	div.u32 	%r43, %r42, %r6;
	add.s32 	%r8, %r43, %r40;
	and.b32  	%r44, %r8, 3;
	setp.eq.s32 	%p3, %r44, 3;
	mov.f32 	%f69, 0f00000000;
	@%p3 bra 	$L__BB10_4;
	mul.lo.s32 	%r85, %r34, %r87;
	mul.lo.s32 	%r10, %r34, %r6;
	add.s32 	%r45, %r8, 1;
	and.b32  	%r46, %r45, 3;
	neg.s32 	%r84, %r46;
	mov.f32 	%f69, 0f00000000;
$L__BB10_3:
	.pragma "nounroll";
	cvt.s64.s32 	%rd7, %r85;
	add.s64 	%rd8, %rd2, %rd7;
	shl.b64 	%rd9, %rd8, 1;
	add.s64 	%rd10, %rd1, %rd9;
	ld.global.u16 	%rs1, [%rd10];
	// begin inline asm
	{ cvt.f32.bf16 %f24, %rs1;}

	// end inline asm
	add.f32 	%f69, %f69, %f24;
	add.s32 	%r87, %r87, %r6;
	add.s32 	%r85, %r85, %r10;
	add.s32 	%r84, %r84, 1;
	setp.ne.s32 	%p4, %r84, 0;
	@%p4 bra 	$L__BB10_3;
$L__BB10_4:
	setp.lt.u32 	%p5, %r8, 3;
	@%p5 bra 	$L__BB10_6;
$L__BB10_5:
	mul.lo.s32 	%r47, %r87, %r34;
	cvt.s64.s32 	%rd11, %r47;
	add.s64 	%rd12, %rd2, %rd11;
	shl.b64 	%rd13, %rd12, 1;
	add.s64 	%rd14, %rd1, %rd13;
	ld.global.u16 	%rs2, [%rd14];
	// begin inline asm
	{ cvt.f32.bf16 %f25, %rs2;}

	// end inline asm
	add.f32 	%f29, %f69, %f25;
	add.s32 	%r48, %r87, %r6;
	mul.lo.s32 	%r49, %r48, %r34;
	cvt.s64.s32 	%rd15, %r49;
	add.s64 	%rd16, %rd2, %rd15;
	shl.b64 	%rd17, %rd16, 1;
	add.s64 	%rd18, %rd1, %rd17;
	ld.global.u16 	%rs3, [%rd18];
	// begin inline asm
	{ cvt.f32.bf16 %f26, %rs3;}

	// end inline asm
	add.f32 	%f30, %f29, %f26;
	add.s32 	%r50, %r48, %r6;
	mul.lo.s32 	%r51, %r50, %r34;
	cvt.s64.s32 	%rd19, %r51;
	add.s64 	%rd20, %rd2, %rd19;
	shl.b64 	%rd21, %rd20, 1;
	add.s64 	%rd22, %rd1, %rd21;
	ld.global.u16 	%rs4, [%rd22];
	// begin inline asm
	{ cvt.f32.bf16 %f27, %rs4;}

	// end inline asm
	add.f32 	%f31, %f30, %f27;
	add.s32 	%r52, %r50, %r6;
	mul.lo.s32 	%r53, %r52, %r34;
	cvt.s64.s32 	%rd23, %r53;
	add.s64 	%rd24, %rd2, %rd23;
	shl.b64 	%rd25, %rd24, 1;
	add.s64 	%rd26, %rd1, %rd25;
	ld.global.u16 	%rs5, [%rd26];
	// begin inline asm
	{ cvt.f32.bf16 %f28, %rs5;}

	// end inline asm
	add.f32 	%f69, %f31, %f28;
	add.s32 	%r87, %r52, %r6;
	setp.lt.s32 	%p6, %r87, %r7;
	@%p6 bra 	$L__BB10_5;
$L__BB10_6:
	and.b32  	%r54, %r1, 992;
	or.b32  	%r55, %r3, %r54;
	shl.b32 	%r56, %r55, 2;
	mov.u32 	%r57, smem;
	add.s32 	%r58, %r57, %r56;
	st.shared.f32 	[%r58], %f69;
	bar.sync 	0;
	setp.gt.u32 	%p7, %r1, 31;
	@%p7 bra 	$L__BB10_20;
	setp.lt.u32 	%p8, %r5, 32;
	mov.f32 	%f77, 0f00000000;
	@%p8 bra 	$L__BB10_19;
	add.s32 	%r60, %r6, -1;
	and.b32  	%r21, %r6, 7;
	setp.lt.u32 	%p9, %r60, 7;
	mov.f32 	%f77, 0f00000000;
	mov.b32 	%r92, 0;
	@%p9 bra 	$L__BB10_11;
	and.b32  	%r92, %r6, 56;
	and.b32  	%r62, %r6, 134217720;
	neg.s32 	%r90, %r62;
	shl.b32 	%r63, %r3, 2;
	add.s32 	%r65, %r63, %r57;
	add.s32 	%r89, %r65, 512;
	mov.f32 	%f77, 0f00000000;
$L__BB10_10:
	.pragma "nounroll";
	ld.shared.f32 	%f36, [%r89+-512];
	add.f32 	%f37, %f77, %f36;
	ld.shared.f32 	%f38, [%r89+-384];
	add.f32 	%f39, %f37, %f38;
	ld.shared.f32 	%f40, [%r89+-256];
	add.f32 	%f41, %f39, %f40;
	ld.shared.f32 	%f42, [%r89+-128];
	add.f32 	%f43, %f41, %f42;
	ld.shared.f32 	%f44, [%r89];
	add.f32 	%f45, %f43, %f44;
	ld.shared.f32 	%f46, [%r89+128];
	add.f32 	%f47, %f45, %f46;
	ld.shared.f32 	%f48, [%r89+256];
	add.f32 	%f49, %f47, %f48;
	ld.shared.f32 	%f50, [%r89+384];
	add.f32 	%f77, %f49, %f50;
	add.s32 	%r90, %r90, 8;
	add.s32 	%r89, %r89, 1024;
	setp.ne.s32 	%p10, %r90, 0;
	@%p10 bra 	$L__BB10_10;
$L__BB10_11:
	setp.eq.s32 	%p11, %r21, 0;
	@%p11 bra 	$L__BB10_19;
	setp.lt.u32 	%p12, %r21, 4;
	@%p12 bra 	$L__BB10_14;
	shl.b32 	%r66, %r3, 2;
	shl.b32 	%r67, %r92, 7;
	or.b32  	%r68, %r67, %r66;
	add.s32 	%r70, %r57, %r68;
	ld.shared.f32 	%f52, [%r70];
	add.f32 	%f53, %f77, %f52;
	ld.shared.f32 	%f54, [%r70+128];
	add.f32 	%f55, %f53, %f54;
	ld.shared.f32 	%f56, [%r70+256];
	add.f32 	%f57, %f55, %f56;
	ld.shared.f32 	%f58, [%r70+384];
	add.f32 	%f77, %f57, %f58;
	add.s32 	%r92, %r92, 4;
$L__BB10_14:
	and.b32  	%r71, %r6, 3;
	setp.eq.s32 	%p13, %r71, 0;
	@%p13 bra 	$L__BB10_19;
	setp.eq.s32 	%p14, %r71, 1;
	@%p14 bra 	$L__BB10_17;
	shl.b32 	%r72, %r3, 2;
	shl.b32 	%r73, %r92, 7;
	or.b32  	%r74, %r73, %r72;
	add.s32 	%r76, %r57, %r74;
	ld.shared.f32 	%f60, [%r76];
	add.f32 	%f61, %f77, %f60;
	ld.shared.f32 	%f62, [%r76+128];
	add.f32 	%f77, %f61, %f62;
	add.s32 	%r92, %r92, 2;
$L__BB10_17:
	and.b32  	%r77, %r5, 32;
	setp.eq.s32 	%p15, %r77, 0;
	@%p15 bra 	$L__BB10_19;
	shl.b32 	%r78, %r3, 2;
	shl.b32 	%r79, %r92, 7;
	or.b32  	%r80, %r79, %r78;
	add.s32 	%r82, %r57, %r80;
	ld.shared.f32 	%f63, [%r82];
	add.f32 	%f77, %f77, %f63;
$L__BB10_19:
	// begin inline asm
	{  cvt.rn.bf16.f32 %rs6, %f77;}

	// end inline asm
	add.s32 	%r83, %r4, %r3;
	cvta.to.global.u64 	%rd27, %rd3;
	mul.wide.s32 	%rd28, %r83, 2;
	add.s64 	%rd29, %rd27, %rd28;
	st.global.u16 	[%rd29], %rs6;
$L__BB10_20:
	ret;

}
	// .globl	_Z23encoder_forward_kernel2I13__nv_bfloat16S0_EvPT_PiPT0_S5_iii
.visible .entry _Z23encoder_forward_kernel2I13__nv_bfloat16S0_EvPT_PiPT0_S5_iii(
	.param .u64 .ptr .align 1 _Z23encoder_forward_kernel2I13__nv_bfloat16S0_EvPT_PiPT0_S5_iii_param_0,
	.param .u64 .ptr .align 1 _Z23encoder_forward_kernel2I13__nv_bfloat16S0_EvPT_PiPT0_S5_iii_param_1,
	.param .u64 .ptr .align 1 _Z23encoder_forward_kernel2I13__nv_bfloat16S0_EvPT_PiPT0_S5_iii_param_2,
	.param .u64 .ptr .align 1 _Z23encoder_forward_kernel2I13__nv_bfloat16S0_EvPT_PiPT0_S5_iii_param_3,
	.param .u32 _Z23encoder_forward_kernel2I13__nv_bfloat16S0_EvPT_PiPT0_S5_iii_param_4,
	.param .u32 _Z23encoder_forward_kernel2I13__nv_bfloat16S0_EvPT_PiPT0_S5_iii_param_5,
	.param .u32 _Z23encoder_forward_kernel2I13__nv_bfloat16S0_EvPT_PiPT0_S5_iii_param_6
)
{
	.reg .pred 	%p<2>;
	.reg .b16 	%rs<4>;
	.reg .b32 	%r<19>;
	.reg .b32 	%f<4>;
	.reg .b64 	%rd<24>;

	ld.param.u64 	%rd1, [_Z23encoder_forward_kernel2I13__nv_bfloat16S0_EvPT_PiPT0_S5_iii_param_0];
	ld.param.u64 	%rd2, [_Z23encoder_forward_kernel2I13__nv_bfloat16S0_EvPT_PiPT0_S5_iii_param_1];
	ld.param.u64 	%rd3, [_Z23encoder_forward_kernel2I13__nv_bfloat16S0_EvPT_PiPT0_S5_iii_param_2];
	ld.param.u64 	%rd4, [_Z23encoder_forward_kernel2I13__nv_bfloat16S0_EvPT_PiPT0_S5_iii_param_3];
	ld.param.u32 	%r4, [_Z23encoder_forward_kernel2I13__nv_bfloat16S0_EvPT_PiPT0_S5_iii_param_4];
	ld.param.u32 	%r2, [_Z23encoder_forward_kernel2I13__nv_bfloat16S0_EvPT_PiPT0_S5_iii_param_5];
	ld.param.u32 	%r3, [_Z23encoder_forward_kernel2I13__nv_bfloat16S0_EvPT_PiPT0_S5_iii_param_6];
	mov.u32 	%r5, %ctaid.x;
	mov.u32 	%r6, %ntid.x;
	mov.u32 	%r7, %tid.x;
	mad.lo.s32 	%r1, %r5, %r6, %r7;
	mul.lo.s32 	%r8, %r2, %r4;
	mul.lo.s32 	%r9, %r8, %r3;
	setp.ge.s32 	%p1, %r1, %r9;
	@%p1 bra 	$L__BB11_2;
	cvta.to.global.u64 	%rd5, %rd2;
	cvta.to.global.u64 	%rd6, %rd3;
	cvta.to.global.u64 	%rd7, %rd4;
	cvta.to.global.u64 	%rd8, %rd1;
	div.s32 	%r10, %r1, %r3;
	rem.s32 	%r11, %r10, %r2;
	mul.lo.s32 	%r12, %r10, %r3;
	sub.s32 	%r13, %r1, %r12;
	sub.s32 	%r14, %r10, %r11;
	mul.wide.s32 	%rd9, %r10, 4;
	add.s64 	%rd10, %rd5, %rd9;
	ld.global.u32 	%r15, [%rd10];
	mul.lo.s32 	%r16, %r14, %r3;
	cvt.s64.s32 	%rd11, %r16;
	mul.lo.s32 	%r17, %r11, %r3;
	cvt.s64.s32 	%rd12, %r17;
	cvt.s64.s32 	%rd13, %r13;
	add.s64 	%rd14, %rd13, %rd12;
	add.s64 	%rd15, %rd14, %rd11;
	shl.b64 	%rd16, %rd15, 1;
	add.s64 	%rd17, %rd8, %rd16;
	mul.lo.s32 	%r18, %r15, %r3;
	cvt.s64.s32 	%rd18, %r18;
	add.s64 	%rd19, %rd18, %rd13;
	shl.b64 	%rd20, %rd19, 1;
	add.s64 	%rd21, %rd6, %rd20;
	shl.b64 	%rd22, %rd14, 1;
	add.s64 	%rd23, %rd7, %rd22;
	ld.global.u16 	%rs1, [%rd21];
	// begin inline asm
	{ cvt.f32.bf16 %f1, %rs1;}

	// end inline asm
	ld.global.u16 	%rs2, [%rd23];
	// begin inline asm
	{ cvt.f32.bf16 %f2, %rs2;}

	// end inline asm
	add.f32 	%f3, %f1, %f2;
	// begin inline asm
	{  cvt.rn.bf16.f32 %rs3, %f3;}

	// end inline asm
	st.global.u16 	[%rd17], %rs3;
$L__BB11_2:
	ret;

}
	// .globl	_Z25layernorm_forward_kernel3I13__nv_bfloat16S0_fEvPT0_PT_S4_PKS3_PKT1_S9_ii
.visible .entry _Z25layernorm_forward_kernel3I13__nv_bfloat16S0_fEvPT0_PT_S4_PKS3_PKT1_S9_ii(
	.param .u64 .ptr .align 1 _Z25layernorm_forward_kernel3I13__nv_bfloat16S0_fEvPT0_PT_S4_PKS3_PKT1_S9_ii_param_0,
	.param .u64 .ptr .align 1 _Z25layernorm_forward_kernel3I13__nv_bfloat16S0_fEvPT0_PT_S4_PKS3_PKT1_S9_ii_param_1,
	.param .u64 .ptr .align 1 _Z25layernorm_forward_kernel3I13__nv_bfloat16S0_fEvPT0_PT_S4_PKS3_PKT1_S9_ii_param_2,
	.param .u64 .ptr .align 1 _Z25layernorm_forward_kernel3I13__nv_bfloat16S0_fEvPT0_PT_S4_PKS3_PKT1_S9_ii_param_3,
	.param .u64 .ptr .align 1 _Z25layernorm_forward_kernel3I13__nv_bfloat16S0_fEvPT0_PT_S4_PKS3_PKT1_S9_ii_param_4,
	.param .u64 .ptr .align 1 _Z25layernorm_forward_kernel3I13__nv_bfloat16S0_fEvPT0_PT_S4_PKS3_PKT1_S9_ii_param_5,
	.param .u32 _Z25layernorm_forward_kernel3I13__nv_bfloat16S0_fEvPT0_PT_S4_PKS3_PKT1_S9_ii_param_6,
	.param .u32 _Z25layernorm_forward_kernel3I13__nv_bfloat16S0_fEvPT0_PT_S4_PKS3_PKT1_S9_ii_param_7
)
{
	.reg .pred 	%p<44>;
	.reg .b16 	%rs<123>;
	.reg .b32 	%r<127>;
	.reg .b32 	%f<311>;
	.reg .b64 	%rd<114>;

	ld.param.u64 	%rd23, [_Z25layernorm_forward_kernel3I13__nv_bfloat16S0_fEvPT0_PT_S4_PKS3_PKT1_S9_ii_param_0];
	ld.param.u64 	%rd24, [_Z25layernorm_forward_kernel3I13__nv_bfloat16S0_fEvPT0_PT_S4_PKS3_PKT1_S9_ii_param_1];
	ld.param.u64 	%rd25, [_Z25layernorm_forward_kernel3I13__nv_bfloat16S0_fEvPT0_PT_S4_PKS3_PKT1_S9_ii_param_2];
	ld.param.u64 	%rd26, [_Z25layernorm_forward_kernel3I13__nv_bfloat16S0_fEvPT0_PT_S4_PKS3_PKT1_S9_ii_param_3];
	ld.param.u64 	%rd27, [_Z25layernorm_forward_kernel3I13__nv_bfloat16S0_fEvPT0_PT_S4_PKS3_PKT1_S9_ii_param_4];
	ld.param.u64 	%rd28, [_Z25layernorm_forward_kernel3I13__nv_bfloat16S0_fEvPT0_PT_S4_PKS3_PKT1_S9_ii_param_5];
	ld.param.u32 	%r56, [_Z25layernorm_forward_kernel3I13__nv_bfloat16S0_fEvPT0_PT_S4_PKS3_PKT1_S9_ii_param_6];
	ld.param.u32 	%r55, [_Z25layernorm_forward_kernel3I13__nv_bfloat16S0_fEvPT0_PT_S4_PKS3_PKT1_S9_ii_param_7];
	cvta.to.global.u64 	%rd1, %rd28;
	cvta.to.global.u64 	%rd2, %rd27;
	mov.u32 	%r57, %tid.x;
	mov.u32 	%r58, %tid.y;
	mov.u32 	%r59, %tid.z;
	mov.u32 	%r60, %ntid.x;
	mov.u32 	%r61, %ntid.y;
	mad.lo.s32 	%r62, %r59, %r61, %r58;
	mad.lo.s32 	%r1, %r62, %r60, %r57;
	mul.lo.s32 	%r63, %r60, %r61;
	mov.u32 	%r64, %ntid.z;
	mad.lo.s32 	%r65, %r63, %r64, 31;
	shr.u32 	%r66, %r65, 5;
	and.b32  	%r67, %r66, 65535;
	mov.u32 	%r68, %ctaid.x;
	shr.u32 	%r69, %r1, 5;
	and.b32  	%r70, %r69, 65535;
	mad.lo.s32 	%r2, %r67, %r68, %r70;
	setp.ge.s32 	%p1, %r2, %r56;
	@%p1 bra 	$L__BB12_43;
	cvta.to.global.u64 	%rd3, %rd26;
	mul.lo.s32 	%r71, %r55, %r2;
	cvt.s64.s32 	%rd4, %r71;
	mul.wide.s32 	%rd29, %r71, 2;
	add.s64 	%rd5, %rd3, %rd29;
	and.b32  	%r124, %r1, 31;
	setp.ge.s32 	%p2, %r124, %r55;
	mov.f32 	%f301, 0f00000000;
	@%p2 bra 	$L__BB12_14;
	not.b32 	%r72, %r124;
	add.s32 	%r73, %r55, %r72;
	shr.u32 	%r74, %r73, 5;
	add.s32 	%r4, %r74, 1;
	and.b32  	%r5, %r4, 15;
	setp.lt.u32 	%p3, %r73, 480;
	mov.f32 	%f301, 0f00000000;
	mov.u32 	%r114, %r124;
	@%p3 bra 	$L__BB12_5;
	and.b32  	%r75, %r4, 268435440;
	neg.s32 	%r113, %r75;
	shl.b64 	%rd30, %rd4, 1;
	and.b32  	%r76, %r1, 31;
	mul.wide.u32 	%rd31, %r76, 2;
	add.s64 	%rd32, %rd30, %rd31;
	add.s64 	%rd33, %rd32, %rd3;
	add.s64 	%rd109, %rd33, 512;
	mov.f32 	%f301, 0f00000000;
	mov.u32 	%r114, %r124;
$L__BB12_4:
	.pragma "nounroll";
	ld.global.u16 	%rs1, [%rd109+-512];
	// begin inline asm
	{ cvt.f32.bf16 %f34, %rs1;}

	// end inline asm
	add.f32 	%f50, %f301, %f34;
	ld.global.u16 	%rs2, [%rd109+-448];
	// begin inline asm
	{ cvt.f32.bf16 %f35, %rs2;}

	// end inline asm
	add.f32 	%f51, %f50, %f35;
	ld.global.u16 	%rs3, [%rd109+-384];
	// begin inline asm
	{ cvt.f32.bf16 %f36, %rs3;}

	// end inline asm
	add.f32 	%f52, %f51, %f36;
	ld.global.u16 	%rs4, [%rd109+-320];
	// begin inline asm
	{ cvt.f32.bf16 %f37, %rs4;}

	// end inline asm
	add.f32 	%f53, %f52, %f37;
	ld.global.u16 	%rs5, [%rd109+-256];
	// begin inline asm
	{ cvt.f32.bf16 %f38, %rs5;}

	// end inline asm
	add.f32 	%f54, %f53, %f38;
	ld.global.u16 	%rs6, [%rd109+-192];
	// begin inline asm
	{ cvt.f32.bf16 %f39, %rs6;}

	// end inline asm
	add.f32 	%f55, %f54, %f39;
	ld.global.u16 	%rs7, [%rd109+-128];
	// begin inline asm
	{ cvt.f32.bf16 %f40, %rs7;}

	// end inline asm
	add.f32 	%f56, %f55, %f40;
	ld.global.u16 	%rs8, [%rd109+-64];
	// begin inline asm
	{ cvt.f32.bf16 %f41, %rs8;}

	// end inline asm
	add.f32 	%f57, %f56, %f41;
	ld.global.u16 	%rs9, [%rd109];
	// begin inline asm
	{ cvt.f32.bf16 %f42, %rs9;}

	// end inline asm
	add.f32 	%f58, %f57, %f42;
	ld.global.u16 	%rs10, [%rd109+64];
	// begin inline asm
	{ cvt.f32.bf16 %f43, %rs10;}

	// end inline asm
	add.f32 	%f59, %f58, %f43;
	ld.global.u16 	%rs11, [%rd109+128];
	// begin inline asm
	{ cvt.f32.bf16 %f44, %rs11;}

	// end inline asm
	add.f32 	%f60, %f59, %f44;
	ld.global.u16 	%rs12, [%rd109+192];
	// begin inline asm
	{ cvt.f32.bf16 %f45, %rs12;}

	// end inline asm
	add.f32 	%f61, %f60, %f45;
	ld.global.u16 	%rs13, [%rd109+256];
	// begin inline asm
	{ cvt.f32.bf16 %f46, %rs13;}

	// end inline asm
	add.f32 	%f62, %f61, %f46;
	ld.global.u16 	%rs14, [%rd109+320];
	// begin inline asm
	{ cvt.f32.bf16 %f47, %rs14;}

	// end inline asm
	add.f32 	%f63, %f62, %f47;
	ld.global.u16 	%rs15, [%rd109+384];
	// begin inline asm
	{ cvt.f32.bf16 %f48, %rs15;}

	// end inline asm
	add.f32 	%f64, %f63, %f48;
	ld.global.u16 	%rs16, [%rd109+448];
	// begin inline asm
	{ cvt.f32.bf16 %f49, %rs16;}

	// end inline asm
	add.f32 	%f301, %f64, %f49;
	add.s32 	%r114, %r114, 512;
	add.s32 	%r113, %r113, 16;
	add.s64 	%rd109, %rd109, 1024;
	setp.eq.s32 	%p4, %r113, 0;
	@%p4 bra 	$L__BB12_5;
	bra.uni 	$L__BB12_4;
$L__BB12_5:
	setp.eq.s32 	%p5, %r5, 0;
	@%p5 bra 	$L__BB12_14;
	and.b32  	%r8, %r4, 7;
	setp.lt.u32 	%p6, %r5, 8;
	@%p6 bra 	$L__BB12_8;
	mul.wide.s32 	%rd34, %r114, 2;
	add.s64 	%rd35, %rd5, %rd34;
	ld.global.u16 	%rs17, [%rd35];
	// begin inline asm
	{ cvt.f32.bf16 %f66, %rs17;}

	// end inline asm
	add.f32 	%f74, %f301, %f66;
	ld.global.u16 	%rs18, [%rd35+64];
	// begin inline asm
	{ cvt.f32.bf16 %f67, %rs18;}

	// end inline asm
	add.f32 	%f75, %f74, %f67;
	ld.global.u16 	%rs19, [%rd35+128];
	// begin inline asm
	{ cvt.f32.bf16 %f68, %rs19;}

	// end inline asm
	add.f32 	%f76, %f75, %f68;
	ld.global.u16 	%rs20, [%rd35+192];
	// begin inline asm
	{ cvt.f32.bf16 %f69, %rs20;}

	// end inline asm
	add.f32 	%f77, %f76, %f69;
	ld.global.u16 	%rs21, [%rd35+256];
	// begin inline asm
	{ cvt.f32.bf16 %f70, %rs21;}

	// end inline asm
	add.f32 	%f78, %f77, %f70;
	ld.global.u16 	%rs22, [%rd35+320];
	// begin inline asm
	{ cvt.f32.bf16 %f71, %rs22;}

	// end inline asm
	add.f32 	%f79, %f78, %f71;
	ld.global.u16 	%rs23, [%rd35+384];
	// begin inline asm
	{ cvt.f32.bf16 %f72, %rs23;}

	// end inline asm
	add.f32 	%f80, %f79, %f72;
	ld.global.u16 	%rs24, [%rd35+448];
	// begin inline asm
	{ cvt.f32.bf16 %f73, %rs24;}

	// end inline asm
	add.f32 	%f301, %f80, %f73;
	add.s32 	%r114, %r114, 256;
$L__BB12_8:
	setp.eq.s32 	%p7, %r8, 0;
	@%p7 bra 	$L__BB12_14;
	and.b32  	%r11, %r4, 3;
	setp.lt.u32 	%p8, %r8, 4;
	@%p8 bra 	$L__BB12_11;
	mul.wide.s32 	%rd36, %r114, 2;
	add.s64 	%rd37, %rd5, %rd36;
	ld.global.u16 	%rs25, [%rd37];
	// begin inline asm
	{ cvt.f32.bf16 %f82, %rs25;}

	// end inline asm
	add.f32 	%f86, %f301, %f82;
	ld.global.u16 	%rs26, [%rd37+64];
	// begin inline asm
	{ cvt.f32.bf16 %f83, %rs26;}

	// end inline asm
	add.f32 	%f87, %f86, %f83;
	ld.global.u16 	%rs27, [%rd37+128];
	// begin inline asm
	{ cvt.f32.bf16 %f84, %rs27;}

	// end inline asm
	add.f32 	%f88, %f87, %f84;
	ld.global.u16 	%rs28, [%rd37+192];
	// begin inline asm
	{ cvt.f32.bf16 %f85, %rs28;}

	// end inline asm
	add.f32 	%f301, %f88, %f85;
	add.s32 	%r114, %r114, 128;
$L__BB12_11:
	setp.eq.s32 	%p9, %r11, 0;
	@%p9 bra 	$L__BB12_14;
	shl.b64 	%rd38, %rd4, 1;
	add.s64 	%rd7, %rd3, %rd38;
	neg.s32 	%r111, %r11;
$L__BB12_13:
	.pragma "nounroll";
	mul.wide.s32 	%rd39, %r114, 2;
	add.s64 	%rd40, %rd7, %rd39;
	ld.global.u16 	%rs29, [%rd40];
	// begin inline asm
	{ cvt.f32.bf16 %f89, %rs29;}

	// end inline asm
	add.f32 	%f301, %f301, %f89;
	add.s32 	%r114, %r114, 32;
	add.s32 	%r111, %r111, 1;
	setp.eq.s32 	%p10, %r111, 0;
	@%p10 bra 	$L__BB12_14;
	bra.uni 	$L__BB12_13;
$L__BB12_14:
	mov.b32 	%r77, %f301;
	shfl.sync.bfly.b32	%r78|%p11, %r77, 16, 31, -1;
	mov.b32 	%f90, %r78;
	add.f32 	%f91, %f301, %f90;
	mov.b32 	%r79, %f91;
	shfl.sync.bfly.b32	%r80|%p12, %r79, 8, 31, -1;
	mov.b32 	%f92, %r80;
	add.f32 	%f93, %f91, %f92;
	mov.b32 	%r81, %f93;
	shfl.sync.bfly.b32	%r82|%p13, %r81, 4, 31, -1;
	mov.b32 	%f94, %r82;
	add.f32 	%f95, %f93, %f94;
	mov.b32 	%r83, %f95;
	shfl.sync.bfly.b32	%r84|%p14, %r83, 2, 31, -1;
	mov.b32 	%f96, %r84;
	add.f32 	%f97, %f95, %f96;
	mov.b32 	%r85, %f97;
	shfl.sync.bfly.b32	%r86|%p15, %r85, 1, 31, -1;
	mov.b32 	%f98, %r86;
	add.f32 	%f99, %f97, %f98;
	cvt.rn.f32.s32 	%f14, %r55;
	div.rn.f32 	%f15, %f99, %f14;
	setp.ne.s32 	%p16, %r124, 0;
	setp.eq.s64 	%p17, %rd24, 0;
	or.pred  	%p18, %p17, %p16;
	@%p18 bra 	$L__BB12_16;
	mul.wide.s32 	%rd42, %r2, 2;
	add.s64 	%rd41, %rd24, %rd42;
	// begin inline asm
	{  cvt.rn.bf16.f32 %rs30, %f15;}

	// end inline asm
	// begin inline asm
	st.global.cs.b16 [%rd41], %rs30;
	// end inline asm
$L__BB12_16:
	setp.ge.s32 	%p19, %r124, %r55;
	mov.f32 	%f310, 0f00000000;
	@%p19 bra 	$L__BB12_29;
	not.b32 	%r87, %r124;
	add.s32 	%r88, %r55, %r87;
	shr.u32 	%r89, %r88, 5;
	add.s32 	%r23, %r89, 1;
	and.b32  	%r24, %r23, 15;
	setp.lt.u32 	%p20, %r88, 480;
	mov.f32 	%f310, 0f00000000;
	mov.u32 	%r121, %r124;
	@%p20 bra 	$L__BB12_20;
	and.b32  	%r90, %r23, 268435440;
	neg.s32 	%r120, %r90;
	shl.b64 	%rd43, %rd4, 1;
	and.b32  	%r91, %r1, 31;
	mul.wide.u32 	%rd44, %r91, 2;
	add.s64 	%rd45, %rd43, %rd44;
	add.s64 	%rd46, %rd45, %rd3;
	add.s64 	%rd110, %rd46, 512;
	mov.f32 	%f310, 0f00000000;
	mov.u32 	%r121, %r124;
$L__BB12_19:
	.pragma "nounroll";
	ld.global.u16 	%rs32, [%rd110+-512];
	// begin inline asm
	{ cvt.f32.bf16 %f105, %rs32;}

	// end inline asm
	sub.f32 	%f121, %f105, %f15;
	fma.rn.f32 	%f122, %f121, %f121, %f310;
	ld.global.u16 	%rs33, [%rd110+-448];
	// begin inline asm
	{ cvt.f32.bf16 %f106, %rs33;}

	// end inline asm
	sub.f32 	%f123, %f106, %f15;
	fma.rn.f32 	%f124, %f123, %f123, %f122;
	ld.global.u16 	%rs34, [%rd110+-384];
	// begin inline asm
	{ cvt.f32.bf16 %f107, %rs34;}

	// end inline asm
	sub.f32 	%f125, %f107, %f15;
	fma.rn.f32 	%f126, %f125, %f125, %f124;
	ld.global.u16 	%rs35, [%rd110+-320];
	// begin inline asm
	{ cvt.f32.bf16 %f108, %rs35;}

	// end inline asm
	sub.f32 	%f127, %f108, %f15;
	fma.rn.f32 	%f128, %f127, %f127, %f126;
	ld.global.u16 	%rs36, [%rd110+-256];
	// begin inline asm
	{ cvt.f32.bf16 %f109, %rs36;}

	// end inline asm
	sub.f32 	%f129, %f109, %f15;
	fma.rn.f32 	%f130, %f129, %f129, %f128;
	ld.global.u16 	%rs37, [%rd110+-192];
	// begin inline asm
	{ cvt.f32.bf16 %f110, %rs37;}

	// end inline asm
	sub.f32 	%f131, %f110, %f15;
	fma.rn.f32 	%f132, %f131, %f131, %f130;
	ld.global.u16 	%rs38, [%rd110+-128];
	// begin inline asm
	{ cvt.f32.bf16 %f111, %rs38;}

	// end inline asm
	sub.f32 	%f133, %f111, %f15;
	fma.rn.f32 	%f134, %f133, %f133, %f132;
	ld.global.u16 	%rs39, [%rd110+-64];
	// begin inline asm
	{ cvt.f32.bf16 %f112, %rs39;}

	// end inline asm
	sub.f32 	%f135, %f112, %f15;
	fma.rn.f32 	%f136, %f135, %f135, %f134;
	ld.global.u16 	%rs40, [%rd110];
	// begin inline asm
	{ cvt.f32.bf16 %f113, %rs40;}

	// end inline asm
	sub.f32 	%f137, %f113, %f15;
	fma.rn.f32 	%f138, %f137, %f137, %f136;
	ld.global.u16 	%rs41, [%rd110+64];
	// begin inline asm
	{ cvt.f32.bf16 %f114, %rs41;}

	// end inline asm
	sub.f32 	%f139, %f114, %f15;
	fma.rn.f32 	%f140, %f139, %f139, %f138;
	ld.global.u16 	%rs42, [%rd110+128];
	// begin inline asm
	{ cvt.f32.bf16 %f115, %rs42;}

	// end inline asm
	sub.f32 	%f141, %f115, %f15;
	fma.rn.f32 	%f142, %f141, %f141, %f140;
	ld.global.u16 	%rs43, [%rd110+192];
	// begin inline asm
	{ cvt.f32.bf16 %f116, %rs43;}

	// end inline asm
	sub.f32 	%f143, %f116, %f15;
	fma.rn.f32 	%f144, %f143, %f143, %f142;
	ld.global.u16 	%rs44, [%rd110+256];
	// begin inline asm
	{ cvt.f32.bf16 %f117, %rs44;}

	// end inline asm
	sub.f32 	%f145, %f117, %f15;
	fma.rn.f32 	%f146, %f145, %f145, %f144;
	ld.global.u16 	%rs45, [%rd110+320];
	// begin inline asm
	{ cvt.f32.bf16 %f118, %rs45;}

	// end inline asm
	sub.f32 	%f147, %f118, %f15;
	fma.rn.f32 	%f148, %f147, %f147, %f146;
	ld.global.u16 	%rs46, [%rd110+384];
	// begin inline asm
	{ cvt.f32.bf16 %f119, %rs46;}

	// end inline asm
	sub.f32 	%f149, %f119, %f15;
	fma.rn.f32 	%f150, %f149, %f149, %f148;
	ld.global.u16 	%rs47, [%rd110+448];
	// begin inline asm
	{ cvt.f32.bf16 %f120, %rs47;}

	// end inline asm
	sub.f32 	%f151, %f120, %f15;
	fma.rn.f32 	%f310, %f151, %f151, %f150;
	add.s32 	%r121, %r121, 512;
	add.s32 	%r120, %r120, 16;
	add.s64 	%rd110, %rd110, 1024;
	setp.eq.s32 	%p21, %r120, 0;
	@%p21 bra 	$L__BB12_20;
	bra.uni 	$L__BB12_19;
$L__BB12_20:
	setp.eq.s32 	%p22, %r24, 0;
	@%p22 bra 	$L__BB12_29;
	and.b32  	%r27, %r23, 7;
	setp.lt.u32 	%p23, %r24, 8;
	@%p23 bra 	$L__BB12_23;
	mul.wide.s32 	%rd47, %r121, 2;
	add.s64 	%rd48, %rd5, %rd47;
	ld.global.u16 	%rs48, [%rd48];
	// begin inline asm
	{ cvt.f32.bf16 %f153, %rs48;}

	// end inline asm
	sub.f32 	%f161, %f153, %f15;
	fma.rn.f32 	%f162, %f161, %f161, %f310;
	ld.global.u16 	%rs49, [%rd48+64];
	// begin inline asm
	{ cvt.f32.bf16 %f154, %rs49;}

	// end inline asm
	sub.f32 	%f163, %f154, %f15;
	fma.rn.f32 	%f164, %f163, %f163, %f162;
	ld.global.u16 	%rs50, [%rd48+128];
	// begin inline asm
	{ cvt.f32.bf16 %f155, %rs50;}

	// end inline asm
	sub.f32 	%f165, %f155, %f15;
	fma.rn.f32 	%f166, %f165, %f165, %f164;
	ld.global.u16 	%rs51, [%rd48+192];
	// begin inline asm
	{ cvt.f32.bf16 %f156, %rs51;}

	// end inline asm
	sub.f32 	%f167, %f156, %f15;
	fma.rn.f32 	%f168, %f167, %f167, %f166;
	ld.global.u16 	%rs52, [%rd48+256];
	// begin inline asm
	{ cvt.f32.bf16 %f157, %rs52;}

	// end inline asm
	sub.f32 	%f169, %f157, %f15;
	fma.rn.f32 	%f170, %f169, %f169, %f168;
	ld.global.u16 	%rs53, [%rd48+320];
	// begin inline asm
	{ cvt.f32.bf16 %f158, %rs53;}

	// end inline asm
	sub.f32 	%f171, %f158, %f15;
	fma.rn.f32 	%f172, %f171, %f171, %f170;
	ld.global.u16 	%rs54, [%rd48+384];
	// begin inline asm
	{ cvt.f32.bf16 %f159, %rs54;}

	// end inline asm
	sub.f32 	%f173, %f159, %f15;
	fma.rn.f32 	%f174, %f173, %f173, %f172;
	ld.global.u16 	%rs55, [%rd48+448];
	// begin inline asm
	{ cvt.f32.bf16 %f160, %rs55;}

	// end inline asm
	sub.f32 	%f175, %f160, %f15;
	fma.rn.f32 	%f310, %f175, %f175, %f174;
	add.s32 	%r121, %r121, 256;
$L__BB12_23:
	setp.eq.s32 	%p24, %r27, 0;
	@%p24 bra 	$L__BB12_29;
	and.b32  	%r30, %r23, 3;
	setp.lt.u32 	%p25, %r27, 4;
	@%p25 bra 	$L__BB12_26;
	mul.wide.s32 	%rd49, %r121, 2;
	add.s64 	%rd50, %rd5, %rd49;
	ld.global.u16 	%rs56, [%rd50];
	// begin inline asm
	{ cvt.f32.bf16 %f177, %rs56;}

	// end inline asm
	sub.f32 	%f181, %f177, %f15;
	fma.rn.f32 	%f182, %f181, %f181, %f310;
	ld.global.u16 	%rs57, [%rd50+64];
	// begin inline asm
	{ cvt.f32.bf16 %f178, %rs57;}

	// end inline asm
	sub.f32 	%f183, %f178, %f15;
	fma.rn.f32 	%f184, %f183, %f183, %f182;
	ld.global.u16 	%rs58, [%rd50+128];
	// begin inline asm
	{ cvt.f32.bf16 %f179, %rs58;}

	// end inline asm
	sub.f32 	%f185, %f179, %f15;
	fma.rn.f32 	%f186, %f185, %f185, %f184;
	ld.global.u16 	%rs59, [%rd50+192];
	// begin inline asm
	{ cvt.f32.bf16 %f180, %rs59;}

	// end inline asm
	sub.f32 	%f187, %f180, %f15;
	fma.rn.f32 	%f310, %f187, %f187, %f186;
	add.s32 	%r121, %r121, 128;
$L__BB12_26:
	setp.eq.s32 	%p26, %r30, 0;
	@%p26 bra 	$L__BB12_29;
	shl.b64 	%rd51, %rd4, 1;
	add.s64 	%rd11, %rd3, %rd51;
	neg.s32 	%r118, %r30;
$L__BB12_28:
	.pragma "nounroll";
	mul.wide.s32 	%rd52, %r121, 2;
	add.s64 	%rd53, %rd11, %rd52;
	ld.global.u16 	%rs60, [%rd53];
	// begin inline asm
	{ cvt.f32.bf16 %f188, %rs60;}

	// end inline asm
	sub.f32 	%f189, %f188, %f15;
	fma.rn.f32 	%f310, %f189, %f189, %f310;
	add.s32 	%r121, %r121, 32;
	add.s32 	%r118, %r118, 1;
	setp.eq.s32 	%p27, %r118, 0;
	@%p27 bra 	$L__BB12_29;
	bra.uni 	$L__BB12_28;
$L__BB12_29:
	setp.ne.s32 	%p28, %r124, 0;
	mov.b32 	%r92, %f310;
	shfl.sync.bfly.b32	%r93|%p29, %r92, 16, 31, -1;
	mov.b32 	%f190, %r93;
	add.f32 	%f191, %f310, %f190;
	mov.b32 	%r94, %f191;
	shfl.sync.bfly.b32	%r95|%p30, %r94, 8, 31, -1;
	mov.b32 	%f192, %r95;
	add.f32 	%f193, %f191, %f192;
	mov.b32 	%r96, %f193;
	shfl.sync.bfly.b32	%r97|%p31, %r96, 4, 31, -1;
	mov.b32 	%f194, %r97;
	add.f32 	%f195, %f193, %f194;
	mov.b32 	%r98, %f195;
	shfl.sync.bfly.b32	%r99|%p32, %r98, 2, 31, -1;
	mov.b32 	%f196, %r99;
	add.f32 	%f197, %f195, %f196;
	mov.b32 	%r100, %f197;
	shfl.sync.bfly.b32	%r101|%p33, %r100, 1, 31, -1;
	mov.b32 	%f198, %r101;
	add.f32 	%f199, %f197, %f198;
	div.rn.f32 	%f200, %f199, %f14;
	add.f32 	%f201, %f200, 0f3727C5AC;
	rsqrt.approx.f32 	%f29, %f201;
	setp.eq.s64 	%p34, %rd25, 0;
	or.pred  	%p35, %p34, %p28;
	@%p35 bra 	$L__BB12_31;
	mul.wide.s32 	%rd55, %r2, 2;
	add.s64 	%rd54, %rd25, %rd55;
	// begin inline asm
	{  cvt.rn.bf16.f32 %rs61, %f29;}

	// end inline asm
	// begin inline asm
	st.global.cs.b16 [%rd54], %rs61;
	// end inline asm
$L__BB12_31:
	setp.ge.s32 	%p36, %r124, %r55;
	@%p36 bra 	$L__BB12_43;
	not.b32 	%r102, %r124;
	add.s32 	%r42, %r55, %r102;
	shr.u32 	%r103, %r42, 5;
	add.s32 	%r43, %r103, 1;
	setp.lt.u32 	%p37, %r42, 224;
	@%p37 bra 	$L__BB12_35;
	cvt.u64.u32 	%rd56, %r1;
	and.b64  	%rd57, %rd56, 31;
	add.s64 	%rd58, %rd4, %rd57;
	shl.b64 	%rd113, %rd58, 1;
	and.b32  	%r104, %r43, 268435448;
	neg.s32 	%r122, %r104;
	and.b32  	%r105, %r1, 31;
	mul.wide.u32 	%rd59, %r105, 4;
	or.b64  	%rd60, %rd59, 512;
	add.s64 	%rd112, %rd1, %rd60;
	add.s64 	%rd111, %rd2, %rd60;
$L__BB12_34:
	.pragma "nounroll";
	add.s64 	%rd61, %rd26, %rd113;
	// begin inline asm
	ld.global.cs.b16 %rs63, [%rd61];
	// end inline asm
	// begin inline asm
	{ cvt.f32.bf16 %f203, %rs63;}

	// end inline asm
	sub.f32 	%f219, %f203, %f15;
	mul.f32 	%f220, %f29, %f219;
	add.s64 	%rd62, %rd23, %rd113;
	ld.global.nc.f32 	%f221, [%rd111+-512];
	ld.global.nc.f32 	%f222, [%rd112+-512];
	fma.rn.f32 	%f204, %f221, %f220, %f222;
	// begin inline asm
	{  cvt.rn.bf16.f32 %rs65, %f204;}

	// end inline asm
	// begin inline asm
	st.global.cs.b16 [%rd62], %rs65;
	// end inline asm
	add.s64 	%rd63, %rd61, 64;
	// begin inline asm
	ld.global.cs.b16 %rs67, [%rd63];
	// end inline asm
	// begin inline asm
	{ cvt.f32.bf16 %f205, %rs67;}

	// end inline asm
	sub.f32 	%f223, %f205, %f15;
	mul.f32 	%f224, %f29, %f223;
	add.s64 	%rd64, %rd62, 64;
	ld.global.nc.f32 	%f225, [%rd111+-384];
	ld.global.nc.f32 	%f226, [%rd112+-384];
	fma.rn.f32 	%f206, %f225, %f224, %f226;
	// begin inline asm
	{  cvt.rn.bf16.f32 %rs69, %f206;}

	// end inline asm
	// begin inline asm
	st.global.cs.b16 [%rd64], %rs69;
	// end inline asm
	add.s64 	%rd65, %rd61, 128;
	// begin inline asm
	ld.global.cs.b16 %rs71, [%rd65];
	// end inline asm
	// begin inline asm
	{ cvt.f32.bf16 %f207, %rs71;}

	// end inline asm
	sub.f32 	%f227, %f207, %f15;
	mul.f32 	%f228, %f29, %f227;
	add.s64 	%rd66, %rd62, 128;
	ld.global.nc.f32 	%f229, [%rd111+-256];
	ld.global.nc.f32 	%f230, [%rd112+-256];
	fma.rn.f32 	%f208, %f229, %f228, %f230;
	// begin inline asm
	{  cvt.rn.bf16.f32 %rs73, %f208;}

	// end inline asm
	// begin inline asm
	st.global.cs.b16 [%rd66], %rs73;
	// end inline asm
	add.s64 	%rd67, %rd61, 192;
	// begin inline asm
	ld.global.cs.b16 %rs75, [%rd67];
	// end inline asm
	// begin inline asm
	{ cvt.f32.bf16 %f209, %rs75;}

	// end inline asm
	sub.f32 	%f231, %f209, %f15;
	mul.f32 	%f232, %f29, %f231;
	add.s64 	%rd68, %rd62, 192;
	ld.global.nc.f32 	%f233, [%rd111+-128];
	ld.global.nc.f32 	%f234, [%rd112+-128];
	fma.rn.f32 	%f210, %f233, %f232, %f234;
	// begin inline asm
	{  cvt.rn.bf16.f32 %rs77, %f210;}

	// end inline asm
	// begin inline asm
	st.global.cs.b16 [%rd68], %rs77;
	// end inline asm
	add.s64 	%rd69, %rd61, 256;
	// begin inline asm
	ld.global.cs.b16 %rs79, [%rd69];
	// end inline asm
	// begin inline asm
	{ cvt.f32.bf16 %f211, %rs79;}

	// end inline asm
	sub.f32 	%f235, %f211, %f15;
	mul.f32 	%f236, %f29, %f235;
	add.s64 	%rd70, %rd62, 256;
	ld.global.nc.f32 	%f237, [%rd111];
	ld.global.nc.f32 	%f238, [%rd112];
	fma.rn.f32 	%f212, %f237, %f236, %f238;
	// begin inline asm
	{  cvt.rn.bf16.f32 %rs81, %f212;}

	// end inline asm
	// begin inline asm
	st.global.cs.b16 [%rd70], %rs81;
	// end inline asm
	add.s64 	%rd71, %rd61, 320;
	// begin inline asm
	ld.global.cs.b16 %rs83, [%rd71];
	// end inline asm
	// begin inline asm
	{ cvt.f32.bf16 %f213, %rs83;}

	// end inline asm
	sub.f32 	%f239, %f213, %f15;
	mul.f32 	%f240, %f29, %f239;
	add.s64 	%rd72, %rd62, 320;
	ld.global.nc.f32 	%f241, [%rd111+128];
	ld.global.nc.f32 	%f242, [%rd112+128];
	fma.rn.f32 	%f214, %f241, %f240, %f242;
	// begin inline asm
	{  cvt.rn.bf16.f32 %rs85, %f214;}

	// end inline asm
	// begin inline asm
	st.global.cs.b16 [%rd72], %rs85;
	// end inline asm
	add.s64 	%rd73, %rd61, 384;
	// begin inline asm
	ld.global.cs.b16 %rs87, [%rd73];
	// end inline asm
	// begin inline asm
	{ cvt.f32.bf16 %f215, %rs87;}

	// end inline asm
	sub.f32 	%f243, %f215, %f15;
	mul.f32 	%f244, %f29, %f243;
	add.s64 	%rd74, %rd62, 384;
	ld.global.nc.f32 	%f245, [%rd111+256];
	ld.global.nc.f32 	%f246, [%rd112+256];
	fma.rn.f32 	%f216, %f245, %f244, %f246;
	// begin inline asm
	{  cvt.rn.bf16.f32 %rs89, %f216;}

	// end inline asm
	// begin inline asm
	st.global.cs.b16 [%rd74], %rs89;
	// end inline asm
	add.s64 	%rd75, %rd61, 448;
	// begin inline asm
	ld.global.cs.b16 %rs91, [%rd75];
	// end inline asm
	// begin inline asm
	{ cvt.f32.bf16 %f217, %rs91;}

	// end inline asm
	sub.f32 	%f247, %f217, %f15;
	mul.f32 	%f248, %f29, %f247;
	add.s64 	%rd76, %rd62, 448;
	ld.global.nc.f32 	%f249, [%rd111+384];
	ld.global.nc.f32 	%f250, [%rd112+384];
	fma.rn.f32 	%f218, %f249, %f248, %f250;
	// begin inline asm
	{  cvt.rn.bf16.f32 %rs93, %f218;}

	// end inline asm
	// begin inline asm
	st.global.cs.b16 [%rd76], %rs93;
	// end inline asm
	add.s32 	%r124, %r124, 256;
	add.s64 	%rd113, %rd113, 512;
	add.s32 	%r122, %r122, 8;
	add.s64 	%rd112, %rd112, 1024;
	add.s64 	%rd111, %rd111, 1024;
	setp.ne.s32 	%p38, %r122, 0;
	@%p38 bra 	$L__BB12_34;
$L__BB12_35:
	and.b32  	%r50, %r43, 7;
	setp.eq.s32 	%p39, %r50, 0;
	@%p39 bra 	$L__BB12_43;
	setp.lt.u32 	%p40, %r50, 4;
	@%p40 bra 	$L__BB12_38;
	cvt.s64.s32 	%rd85, %r124;
	add.s64 	%rd86, %rd85, %rd4;
	shl.b64 	%rd87, %rd86, 1;
	add.s64 	%rd77, %rd26, %rd87;
	// begin inline asm
	ld.global.cs.b16 %rs95, [%rd77];
	// end inline asm
	// begin inline asm
	{ cvt.f32.bf16 %f251, %rs95;}

	// end inline asm
	sub.f32 	%f259, %f251, %f15;
	mul.f32 	%f260, %f29, %f259;
	add.s64 	%rd78, %rd23, %rd87;
	mul.wide.s32 	%rd88, %r124, 4;
	add.s64 	%rd89, %rd2, %rd88;
	ld.global.nc.f32 	%f261, [%rd89];
	add.s64 	%rd90, %rd1, %rd88;
	ld.global.nc.f32 	%f262, [%rd90];
	fma.rn.f32 	%f252, %f261, %f260, %f262;
	// begin inline asm
	{  cvt.rn.bf16.f32 %rs97, %f252;}

	// end inline asm
	// begin inline asm
	st.global.cs.b16 [%rd78], %rs97;
	// end inline asm
	add.s64 	%rd79, %rd77, 64;
	// begin inline asm
	ld.global.cs.b16 %rs99, [%rd79];
	// end inline asm
	// begin inline asm
	{ cvt.f32.bf16 %f253, %rs99;}

	// end inline asm
	sub.f32 	%f263, %f253, %f15;
	mul.f32 	%f264, %f29, %f263;
	add.s64 	%rd80, %rd78, 64;
	ld.global.nc.f32 	%f265, [%rd89+128];
	ld.global.nc.f32 	%f266, [%rd90+128];
	fma.rn.f32 	%f254, %f265, %f264, %f266;
	// begin inline asm
	{  cvt.rn.bf16.f32 %rs101, %f254;}

	// end inline asm
	// begin inline asm
	st.global.cs.b16 [%rd80], %rs101;
	// end inline asm
	add.s64 	%rd81, %rd77, 128;
	// begin inline asm
	ld.global.cs.b16 %rs103, [%rd81];
	// end inline asm
	// begin inline asm
	{ cvt.f32.bf16 %f255, %rs103;}

	// end inline asm
	sub.f32 	%f267, %f255, %f15;
	mul.f32 	%f268, %f29, %f267;
	add.s64 	%rd82, %rd78, 128;
	ld.global.nc.f32 	%f269, [%rd89+256];
	ld.global.nc.f32 	%f270, [%rd90+256];
	fma.rn.f32 	%f256, %f269, %f268, %f270;
	// begin inline asm
	{  cvt.rn.bf16.f32 %rs105, %f256;}

	// end inline asm
	// begin inline asm
	st.global.cs.b16 [%rd82], %rs105;
	// end inline asm
	add.s64 	%rd83, %rd77, 192;
	// begin inline asm
	ld.global.cs.b16 %rs107, [%rd83];
	// end inline asm
	// begin inline asm
	{ cvt.f32.bf16 %f257, %rs107;}

	// end inline asm
	sub.f32 	%f271, %f257, %f15;
	mul.f32 	%f272, %f29, %f271;
	add.s64 	%rd84, %rd78, 192;
	ld.global.nc.f32 	%f273, [%rd89+384];
	ld.global.nc.f32 	%f274, [%rd90+384];
	fma.rn.f32 	%f258, %f273, %f272, %f274;
	// begin inline asm
	{  cvt.rn.bf16.f32 %rs109, %f258;}

	// end inline asm
	// begin inline asm
	st.global.cs.b16 [%rd84], %rs109;
	// end inline asm
	add.s32 	%r124, %r124, 128;
$L__BB12_38:
	and.b32  	%r106, %r43, 3;
	setp.eq.s32 	%p41, %r106, 0;
	@%p41 bra 	$L__BB12_43;
	setp.eq.s32 	%p42, %r106, 1;
	@%p42 bra 	$L__BB12_41;
	cvt.s64.s32 	%rd95, %r124;
	add.s64 	%rd96, %rd95, %rd4;
	shl.b64 	%rd97, %rd96, 1;
	add.s64 	%rd91, %rd26, %rd97;
	// begin inline asm
	ld.global.cs.b16 %rs111, [%rd91];
	// end inline asm
	// begin inline asm
	{ cvt.f32.bf16 %f275, %rs111;}

	// end inline asm
	sub.f32 	%f279, %f275, %f15;
	mul.f32 	%f280, %f29, %f279;
	add.s64 	%rd92, %rd23, %rd97;
	mul.wide.s32 	%rd98, %r124, 4;
	add.s64 	%rd99, %rd2, %rd98;
	ld.global.nc.f32 	%f281, [%rd99];
	add.s64 	%rd100, %rd1, %rd98;
	ld.global.nc.f32 	%f282, [%rd100];
	fma.rn.f32 	%f276, %f281, %f280, %f282;
	// begin inline asm
	{  cvt.rn.bf16.f32 %rs113, %f276;}

	// end inline asm
	// begin inline asm
	st.global.cs.b16 [%rd92], %rs113;
	// end inline asm
	add.s64 	%rd93, %rd91, 64;
	// begin inline asm
	ld.global.cs.b16 %rs115, [%rd93];
	// end inline asm
	// begin inline asm
	{ cvt.f32.bf16 %f277, %rs115;}

	// end inline asm
	sub.f32 	%f283, %f277, %f15;
	mul.f32 	%f284, %f29, %f283;
	add.s64 	%rd94, %rd92, 64;
	ld.global.nc.f32 	%f285, [%rd99+128];
	ld.global.nc.f32 	%f286, [%rd100+128];
	fma.rn.f32 	%f278, %f285, %f284, %f286;
	// begin inline asm
	{  cvt.rn.bf16.f32 %rs117, %f278;}

	// end inline asm
	// begin inline asm
	st.global.cs.b16 [%rd94], %rs117;
	// end inline asm
	add.s32 	%r124, %r124, 64;
$L__BB12_41:
	and.b32  	%r107, %r42, 32;
	setp.ne.s32 	%p43, %r107, 0;
	@%p43 bra 	$L__BB12_43;
	cvt.s64.s32 	%rd103, %r124;
	add.s64 	%rd104, %rd103, %rd4;
	shl.b64 	%rd105, %rd104, 1;
	add.s64 	%rd101, %rd26, %rd105;
	// begin inline asm
	ld.global.cs.b16 %rs119, [%rd101];
	// end inline asm
	// begin inline asm
	{ cvt.f32.bf16 %f287, %rs119;}

	// end inline asm
	sub.f32 	%f289, %f287, %f15;
	mul.f32 	%f290, %f29, %f289;
	add.s64 	%rd102, %rd23, %rd105;
	mul.wide.s32 	%rd106, %r124, 4;
	add.s64 	%rd107, %rd2, %rd106;
	ld.global.nc.f32 	%f291, [%rd107];
	add.s64 	%rd108, %rd1, %rd106;
	ld.global.nc.f32 	%f292, [%rd108];
	fma.rn.f32 	%f288, %f291, %f290, %f292;
	// begin inline asm
	{  cvt.rn.bf16.f32 %rs121, %f288;}

	// end inline asm
	// begin inline asm
	st.global.cs.b16 [%rd102], %rs121;
	// end inline asm
$L__BB12_43:
	ret;

}
	// .globl	_Z23residual_forward_kernelI13__nv_bfloat16S0_S0_EvPT_PT0_PT1_i
.visible .entry _Z23residual_forward_kernelI13__nv_bfloat16S0_S0_EvPT_PT0_PT1_i(
	.param .u64 .ptr .align 1 _Z23residual_forward_kernelI13__nv_bfloat16S0_S0_EvPT_PT0_PT1_i_param_0,
	.param .u64 .ptr .align 1 _Z23residual_forward_kernelI13__nv_bfloat16S0_S0_EvPT_PT0_PT1_i_param_1,
	.param .u64 .ptr .align 1 _Z23residual_forward_kernelI13__nv_bfloat16S0_S0_EvPT_PT0_PT1_i_param_2,
	.param .u32 _Z23residual_forward_kernelI13__nv_bfloat16S0_S0_EvPT_PT0_PT1_i_param_3
)
{
	.reg .pred 	%p<2>;
	.reg .b16 	%rs<6>;
	.reg .b32 	%r<6>;
	.reg .b32 	%f<4>;
	.reg .b64 	%rd<9>;

	ld.param.u64 	%rd1, [_Z23residual_forward_kernelI13__nv_bfloat16S0_S0_EvPT_PT0_PT1_i_param_0];
	ld.param.u64 	%rd2, [_Z23residual_forward_kernelI13__nv_bfloat16S0_S0_EvPT_PT0_PT1_i_param_1];
	ld.param.u64 	%rd3, [_Z23residual_forward_kernelI13__nv_bfloat16S0_S0_EvPT_PT0_PT1_i_param_2];
	ld.param.u32 	%r2, [_Z23residual_forward_kernelI13__nv_bfloat16S0_S0_EvPT_PT0_PT1_i_param_3];
	mov.u32 	%r3, %ctaid.x;
	mov.u32 	%r4, %ntid.x;
	mov.u32 	%r5, %tid.x;
	mad.lo.s32 	%r1, %r3, %r4, %r5;
	setp.ge.s32 	%p1, %r1, %r2;
	@%p1 bra 	$L__BB13_2;
	cvta.to.global.u64 	%rd6, %rd1;
	mul.wide.s32 	%rd7, %r1, 2;
	add.s64 	%rd4, %rd2, %rd7;
	// begin inline asm
	ld.global.cs.b16 %rs1, [%rd4];
	// end inline asm
	// begin inline asm
	{ cvt.f32.bf16 %f1, %rs1;}

	// end inline asm
	add.s64 	%rd5, %rd3, %rd7;
	// begin inline asm
	ld.global.cs.b16 %rs3, [%rd5];
	// end inline asm
	// begin inline asm
	{ cvt.f32.bf16 %f2, %rs3;}

	// end inline asm
	add.f32 	%f3, %f1, %f2;
	// begin inline asm
	{  cvt.rn.bf16.f32 %rs5, %f3;}

	// end inline asm
	add.s64 	%rd8, %rd6, %rd7;
	st.global.u16 	[%rd8], %rs5;
$L__BB13_2:
	ret;

}
	// .globl	_Z24fused_classifier_kernel3I13__nv_bfloat16EvPT_S2_S2_PKS1_PKiiiii
.visible .entry _Z24fused_classifier_kernel3I13__nv_bfloat16EvPT_S2_S2_PKS1_PKiiiii(
	.param .u64 .ptr .align 1 _Z24fused_classifier_kernel3I13__nv_bfloat16EvPT_S2_S2_PKS1_PKiiiii_param_0,
	.param .u64 .ptr .align 1 _Z24fused_classifier_kernel3I13__nv_bfloat16EvPT_S2_S2_PKS1_PKiiiii_param_1,
	.param .u64 .ptr .align 1 _Z24fused_classifier_kernel3I13__nv_bfloat16EvPT_S2_S2_PKS1_PKiiiii_param_2,
	.param .u64 .ptr .align 1 _Z24fused_classifier_kernel3I13__nv_bfloat16EvPT_S2_S2_PKS1_PKiiiii_param_3,
	.param .u64 .ptr .align 1 _Z24fused_classifier_kernel3I13__nv_bfloat16EvPT_S2_S2_PKS1_PKiiiii_param_4,
	.param .u32 _Z24fused_classifier_kernel3I13__nv_bfloat16EvPT_S2_S2_PKS1_PKiiiii_param_5,
	.param .u32 _Z24fused_classifier_kernel3I13__nv_bfloat16EvPT_S2_S2_PKS1_PKiiiii_param_6,
	.param .u32 _Z24fused_classifier_kernel3I13__nv_bfloat16EvPT_S2_S2_PKS1_PKiiiii_param_7,
	.param .u32 _Z24fused_classifier_kernel3I13__nv_bfloat16EvPT_S2_S2_PKS1_PKiiiii_param_8
)
{
	.reg .pred 	%p<51>;
	.reg .b16 	%rs<16>;
	.reg .b32 	%r<146>;
	.reg .b32 	%f<299>;
	.reg .b64 	%rd<53>;
	// demoted variable
	.shared .align 4 .b8 _ZZ34prepare_softmax_blockwide_nofloat4I13__nv_bfloat16E13SoftmaxParamsRN18cooperative_groups4__v117thread_block_tileILj32EvEEiPKT_iiE13shared_maxval[128];
	// demoted variable
	.shared .align 4 .b8 _ZZ34prepare_softmax_blockwide_nofloat4I13__nv_bfloat16E13SoftmaxParamsRN18cooperative_groups4__v117thread_block_tileILj32EvEEiPKT_iiE13shared_sumval[128];
	ld.param.u64 	%rd4, [_Z24fused_classifier_kernel3I13__nv_bfloat16EvPT_S2_S2_PKS1_PKiiiii_param_0];
	ld.param.u64 	%rd5, [_Z24fused_classifier_kernel3I13__nv_bfloat16EvPT_S2_S2_PKS1_PKiiiii_param_1];
	ld.param.u64 	%rd6, [_Z24fused_classifier_kernel3I13__nv_bfloat16EvPT_S2_S2_PKS1_PKiiiii_param_2];
	ld.param.u64 	%rd7, [_Z24fused_classifier_kernel3I13__nv_bfloat16EvPT_S2_S2_PKS1_PKiiiii_param_3];
	ld.param.u64 	%rd8, [_Z24fused_classifier_kernel3I13__nv_bfloat16EvPT_S2_S2_PKS1_PKiiiii_param_4];
	ld.param.u32 	%r32, [_Z24fused_classifier_kernel3I13__nv_bfloat16EvPT_S2_S2_PKS1_PKiiiii_param_5];
	ld.param.u32 	%r33, [_Z24fused_classifier_kernel3I13__nv_bfloat16EvPT_S2_S2_PKS1_PKiiiii_param_6];
	ld.param.u32 	%r34, [_Z24fused_classifier_kernel3I13__nv_bfloat16EvPT_S2_S2_PKS1_PKiiiii_param_7];
	ld.param.u32 	%r35, [_Z24fused_classifier_kernel3I13__nv_bfloat16EvPT_S2_S2_PKS1_PKiiiii_param_8];
	cvta.to.global.u64 	%rd1, %rd4;
	cvta.to.global.u64 	%rd9, %rd8;
	mov.u32 	%r1, %ctaid.x;
	mul.wide.u32 	%rd10, %r1, 4;
	add.s64 	%rd11, %rd9, %rd10;
	ld.global.u32 	%r2, [%rd11];
	mul.lo.s32 	%r36, %r35, %r1;
	cvt.s64.s32 	%rd2, %r36;
	mov.u32 	%r144, %tid.x;
	add.s32 	%r37, %r34, %r144;
	mov.u32 	%r4, %ntid.x;
	sub.s32 	%r139, %r37, %r4;
	setp.lt.s32 	%p1, %r139, 0;
	mov.f32 	%f295, 0fFF800000;
	mov.f32 	%f294, 0f00000000;
	@%p1 bra 	$L__BB14_7;
	div.u32 	%r6, %r139, %r4;
	and.b32  	%r38, %r6, 3;
	setp.eq.s32 	%p2, %r38, 3;
	mov.f32 	%f294, 0f00000000;
	mov.f32 	%f295, 0fFF800000;
	@%p2 bra 	$L__BB14_4;
	add.s32 	%r39, %r6, 1;
	and.b32  	%r40, %r39, 3;
	neg.s32 	%r137, %r40;
	mov.f32 	%f294, 0f00000000;
	mov.f32 	%f286, 0fFF800000;
$L__BB14_3:
	.pragma "nounroll";
	cvt.u64.u32 	%rd12, %r139;
	add.s64 	%rd13, %rd12, %rd2;
	shl.b64 	%rd14, %rd13, 1;
	add.s64 	%rd15, %rd1, %rd14;
	ld.global.u16 	%rs1, [%rd15];
	// begin inline asm
	{ cvt.f32.bf16 %f33, %rs1;}

	// end inline asm
	max.f32 	%f295, %f286, %f33;
	sub.f32 	%f34, %f286, %f295;
	fma.rn.f32 	%f35, %f34, 0f3BBB989D, 0f3F000000;
	cvt.sat.f32.f32 	%f36, %f35;
	mov.f32 	%f37, 0f4B400001;
	mov.f32 	%f38, 0f437C0000;
	fma.rm.f32 	%f39, %f36, %f38, %f37;
	add.f32 	%f40, %f39, 0fCB40007F;
	neg.f32 	%f41, %f40;
	fma.rn.f32 	%f42, %f34, 0f3FB8AA3B, %f41;
	fma.rn.f32 	%f43, %f34, 0f32A57060, %f42;
	mov.b32 	%r41, %f39;
	shl.b32 	%r42, %r41, 23;
	mov.b32 	%f44, %r42;
	ex2.approx.ftz.f32 	%f45, %f43;
	mul.f32 	%f46, %f45, %f44;
	mul.f32 	%f47, %f294, %f46;
	sub.f32 	%f48, %f33, %f295;
	fma.rn.f32 	%f49, %f48, 0f3BBB989D, 0f3F000000;
	cvt.sat.f32.f32 	%f50, %f49;
	fma.rm.f32 	%f51, %f50, %f38, %f37;
	add.f32 	%f52, %f51, 0fCB40007F;
	neg.f32 	%f53, %f52;
	fma.rn.f32 	%f54, %f48, 0f3FB8AA3B, %f53;
	fma.rn.f32 	%f55, %f48, 0f32A57060, %f54;
	mov.b32 	%r43, %f51;
	shl.b32 	%r44, %r43, 23;
	mov.b32 	%f56, %r44;
	ex2.approx.ftz.f32 	%f57, %f55;
	fma.rn.f32 	%f294, %f57, %f56, %f47;
	sub.s32 	%r139, %r139, %r4;
	add.s32 	%r137, %r137, 1;
	setp.ne.s32 	%p3, %r137, 0;
	mov.f32 	%f286, %f295;
	@%p3 bra 	$L__BB14_3;
$L__BB14_4:
	setp.lt.u32 	%p4, %r6, 3;
	@%p4 bra 	$L__BB14_7;
	mul.lo.s32 	%r45, %r4, 3;
	sub.s32 	%r142, %r139, %r45;
	shl.b32 	%r14, %r4, 2;
	shl.b32 	%r46, %r4, 1;
	sub.s32 	%r141, %r139, %r46;
	sub.s32 	%r140, %r139, %r4;
$L__BB14_6:
	cvt.u64.u32 	%rd16, %r139;
	add.s64 	%rd17, %rd16, %rd2;
	shl.b64 	%rd18, %rd17, 1;
	add.s64 	%rd19, %rd1, %rd18;
	ld.global.u16 	%rs2, [%rd19];
	// begin inline asm
	{ cvt.f32.bf16 %f58, %rs2;}

	// end inline asm
	max.f32 	%f62, %f295, %f58;
	sub.f32 	%f63, %f295, %f62;
	fma.rn.f32 	%f64, %f63, 0f3BBB989D, 0f3F000000;
	cvt.sat.f32.f32 	%f65, %f64;
	mov.f32 	%f66, 0f4B400001;
	mov.f32 	%f67, 0f437C0000;
	fma.rm.f32 	%f68, %f65, %f67, %f66;
	add.f32 	%f69, %f68, 0fCB40007F;
	neg.f32 	%f70, %f69;
	fma.rn.f32 	%f71, %f63, 0f3FB8AA3B, %f70;
	fma.rn.f32 	%f72, %f63, 0f32A57060, %f71;
	mov.b32 	%r47, %f68;
	shl.b32 	%r48, %r47, 23;
	mov.b32 	%f73, %r48;
	ex2.approx.ftz.f32 	%f74, %f72;
	mul.f32 	%f75, %f74, %f73;
	mul.f32 	%f76, %f294, %f75;
	sub.f32 	%f77, %f58, %f62;
	fma.rn.f32 	%f78, %f77, 0f3BBB989D, 0f3F000000;
	cvt.sat.f32.f32 	%f79, %f78;
	fma.rm.f32 	%f80, %f79, %f67, %f66;
	add.f32 	%f81, %f80, 0fCB40007F;
	neg.f32 	%f82, %f81;
	fma.rn.f32 	%f83, %f77, 0f3FB8AA3B, %f82;
	fma.rn.f32 	%f84, %f77, 0f32A57060, %f83;
	mov.b32 	%r49, %f80;
	shl.b32 	%r50, %r49, 23;
	mov.b32 	%f85, %r50;
	ex2.approx.ftz.f32 	%f86, %f84;
	fma.rn.f32 	%f87, %f86, %f85, %f76;
	sub.s32 	%r51, %r139, %r4;
	cvt.u64.u32 	%rd20, %r140;
	add.s64 	%rd21, %rd20, %rd2;
	shl.b64 	%rd22, %rd21, 1;
	add.s64 	%rd23, %rd1, %rd22;
	ld.global.u16 	%rs3, [%rd23];
	// begin inline asm
	{ cvt.f32.bf16 %f59, %rs3;}

	// end inline asm
	max.f32 	%f88, %f62, %f59;
	sub.f32 	%f89, %f62, %f88;
	fma.rn.f32 	%f90, %f89, 0f3BBB989D, 0f3F000000;
	cvt.sat.f32.f32 	%f91, %f90;
	fma.rm.f32 	%f92, %f91, %f67, %f66;
	add.f32 	%f93, %f92, 0fCB40007F;
	neg.f32 	%f94, %f93;
	fma.rn.f32 	%f95, %f89, 0f3FB8AA3B, %f94;
	fma.rn.f32 	%f96, %f89, 0f32A57060, %f95;
	mov.b32 	%r52, %f92;
	shl.b32 	%r53, %r52, 23;
	mov.b32 	%f97, %r53;
	ex2.approx.ftz.f32 	%f98, %f96;
	mul.f32 	%f99, %f98, %f97;
	mul.f32 	%f100, %f87, %f99;
	sub.f32 	%f101, %f59, %f88;
	fma.rn.f32 	%f102, %f101, 0f3BBB989D, 0f3F000000;
	cvt.sat.f32.f32 	%f103, %f102;
	fma.rm.f32 	%f104, %f103, %f67, %f66;
	add.f32 	%f105, %f104, 0fCB40007F;
	neg.f32 	%f106, %f105;
	fma.rn.f32 	%f107, %f101, 0f3FB8AA3B, %f106;
	fma.rn.f32 	%f108, %f101, 0f32A57060, %f107;
	mov.b32 	%r54, %f104;
	shl.b32 	%r55, %r54, 23;
	mov.b32 	%f109, %r55;
	ex2.approx.ftz.f32 	%f110, %f108;
	fma.rn.f32 	%f111, %f110, %f109, %f100;
	sub.s32 	%r56, %r51, %r4;
	cvt.u64.u32 	%rd24, %r141;
	add.s64 	%rd25, %rd24, %rd2;
	shl.b64 	%rd26, %rd25, 1;
	add.s64 	%rd27, %rd1, %rd26;
	ld.global.u16 	%rs4, [%rd27];
	// begin inline asm
	{ cvt.f32.bf16 %f60, %rs4;}

	// end inline asm
	max.f32 	%f112, %f88, %f60;
	sub.f32 	%f113, %f88, %f112;
	fma.rn.f32 	%f114, %f113, 0f3BBB989D, 0f3F000000;
	cvt.sat.f32.f32 	%f115, %f114;
	fma.rm.f32 	%f116, %f115, %f67, %f66;
	add.f32 	%f117, %f116, 0fCB40007F;
	neg.f32 	%f118, %f117;
	fma.rn.f32 	%f119, %f113, 0f3FB8AA3B, %f118;
	fma.rn.f32 	%f120, %f113, 0f32A57060, %f119;
	mov.b32 	%r57, %f116;
	shl.b32 	%r58, %r57, 23;
	mov.b32 	%f121, %r58;
	ex2.approx.ftz.f32 	%f122, %f120;
	mul.f32 	%f123, %f122, %f121;
	mul.f32 	%f124, %f111, %f123;
	sub.f32 	%f125, %f60, %f112;
	fma.rn.f32 	%f126, %f125, 0f3BBB989D, 0f3F000000;
	cvt.sat.f32.f32 	%f127, %f126;
	fma.rm.f32 	%f128, %f127, %f67, %f66;
	add.f32 	%f129, %f128, 0fCB40007F;
	neg.f32 	%f130, %f129;
	fma.rn.f32 	%f131, %f125, 0f3FB8AA3B, %f130;
	fma.rn.f32 	%f132, %f125, 0f32A57060, %f131;
	mov.b32 	%r59, %f128;
	shl.b32 	%r60, %r59, 23;
	mov.b32 	%f133, %r60;
	ex2.approx.ftz.f32 	%f134, %f132;
	fma.rn.f32 	%f135, %f134, %f133, %f124;
	sub.s32 	%r61, %r56, %r4;
	cvt.u64.u32 	%rd28, %r142;
	add.s64 	%rd29, %rd28, %rd2;
	shl.b64 	%rd30, %rd29, 1;
	add.s64 	%rd31, %rd1, %rd30;
	ld.global.u16 	%rs5, [%rd31];
	// begin inline asm
	{ cvt.f32.bf16 %f61, %rs5;}

	// end inline asm
	max.f32 	%f295, %f112, %f61;
	sub.f32 	%f136, %f112, %f295;
	fma.rn.f32 	%f137, %f136, 0f3BBB989D, 0f3F000000;
	cvt.sat.f32.f32 	%f138, %f137;
	fma.rm.f32 	%f139, %f138, %f67, %f66;
	add.f32 	%f140, %f139, 0fCB40007F;
	neg.f32 	%f141, %f140;
	fma.rn.f32 	%f142, %f136, 0f3FB8AA3B, %f141;
	fma.rn.f32 	%f143, %f136, 0f32A57060, %f142;
	mov.b32 	%r62, %f139;
	shl.b32 	%r63, %r62, 23;
	mov.b32 	%f144, %r63;
	ex2.approx.ftz.f32 	%f145, %f143;
	mul.f32 	%f146, %f145, %f144;
	mul.f32 	%f147, %f135, %f146;
	sub.f32 	%f148, %f61, %f295;
	fma.rn.f32 	%f149, %f148, 0f3BBB989D, 0f3F000000;
	cvt.sat.f32.f32 	%f150, %f149;
	fma.rm.f32 	%f151, %f150, %f67, %f66;
	add.f32 	%f152, %f151, 0fCB40007F;
	neg.f32 	%f153, %f152;
	fma.rn.f32 	%f154, %f148, 0f3FB8AA3B, %f153;
	fma.rn.f32 	%f155, %f148, 0f32A57060, %f154;
	mov.b32 	%r64, %f151;
	shl.b32 	%r65, %r64, 23;
	mov.b32 	%f156, %r65;
	ex2.approx.ftz.f32 	%f157, %f155;
	fma.rn.f32 	%f294, %f157, %f156, %f147;
	sub.s32 	%r139, %r61, %r4;
	sub.s32 	%r142, %r142, %r14;
	sub.s32 	%r141, %r141, %r14;
	sub.s32 	%r140, %r140, %r14;
	setp.gt.s32 	%p5, %r139, -1;
	@%p5 bra 	$L__BB14_6;
$L__BB14_7:
	shr.u32 	%r25, %r4, 5;
	shr.u32 	%r26, %r144, 5;
	and.b32  	%r27, %r144, 31;
	mov.b32 	%r66, %f295;
	shfl.sync.bfly.b32	%r67|%p6, %r66, 16, 31, -1;
	mov.b32 	%f158, %r67;
	setp.lt.f32 	%p7, %f295, %f158;
	selp.f32 	%f159, %f158, %f295, %p7;
	mov.b32 	%r68, %f159;
	shfl.sync.bfly.b32	%r69|%p8, %r68, 8, 31, -1;
	mov.b32 	%f160, %r69;
	setp.lt.f32 	%p9, %f159, %f160;
	selp.f32 	%f161, %f160, %f159, %p9;
	mov.b32 	%r70, %f161;
	shfl.sync.bfly.b32	%r71|%p10, %r70, 4, 31, -1;
	mov.b32 	%f162, %r71;
	setp.lt.f32 	%p11, %f161, %f162;
	selp.f32 	%f163, %f162, %f161, %p11;
	mov.b32 	%r72, %f163;
	shfl.sync.bfly.b32	%r73|%p12, %r72, 2, 31, -1;
	mov.b32 	%f164, %r73;
	setp.lt.f32 	%p13, %f163, %f164;
	selp.f32 	%f165, %f164, %f163, %p13;
	mov.b32 	%r74, %f165;
	shfl.sync.bfly.b32	%r75|%p14, %r74, 1, 31, -1;
	mov.b32 	%f166, %r75;
	setp.lt.f32 	%p15, %f165, %f166;
	selp.f32 	%f15, %f166, %f165, %p15;
	setp.ne.s32 	%p16, %r27, 0;
	@%p16 bra 	$L__BB14_9;
	shl.b32 	%r76, %r26, 2;
	mov.u32 	%r77, _ZZ34prepare_softmax_blockwide_nofloat4I13__nv_bfloat16E13SoftmaxParamsRN18cooperative_groups4__v117thread_block_tileILj32EvEEiPKT_iiE13shared_maxval;
	add.s32 	%r78, %r77, %r76;
	st.shared.f32 	[%r78], %f15;
$L__BB14_9:
	bar.sync 	0;
	setp.ge.u32 	%p17, %r27, %r25;
	mov.f32 	%f296, 0fFF7FFFFF;
	@%p17 bra 	$L__BB14_11;
	shl.b32 	%r79, %r27, 2;
	mov.u32 	%r80, _ZZ34prepare_softmax_blockwide_nofloat4I13__nv_bfloat16E13SoftmaxParamsRN18cooperative_groups4__v117thread_block_tileILj32EvEEiPKT_iiE13shared_maxval;
	add.s32 	%r81, %r80, %r79;
	ld.shared.f32 	%f296, [%r81];
$L__BB14_11:
	setp.ne.s32 	%p18, %r27, 0;
	mov.b32 	%r82, %f296;
	shfl.sync.bfly.b32	%r83|%p19, %r82, 16, 31, -1;
	mov.b32 	%f168, %r83;
	setp.lt.f32 	%p20, %f296, %f168;
	selp.f32 	%f169, %f168, %f296, %p20;
	mov.b32 	%r84, %f169;
	shfl.sync.bfly.b32	%r85|%p21, %r84, 8, 31, -1;
	mov.b32 	%f170, %r85;
	setp.lt.f32 	%p22, %f169, %f170;
	selp.f32 	%f171, %f170, %f169, %p22;
	mov.b32 	%r86, %f171;
	shfl.sync.bfly.b32	%r87|%p23, %r86, 4, 31, -1;
	mov.b32 	%f172, %r87;
	setp.lt.f32 	%p24, %f171, %f172;
	selp.f32 	%f173, %f172, %f171, %p24;
	mov.b32 	%r88, %f173;
	shfl.sync.bfly.b32	%r89|%p25, %r88, 2, 31, -1;
	mov.b32 	%f174, %r89;
	setp.lt.f32 	%p26, %f173, %f174;
	selp.f32 	%f175, %f174, %f173, %p26;
	mov.b32 	%r90, %f175;
	shfl.sync.bfly.b32	%r91|%p27, %r90, 1, 31, -1;
	mov.b32 	%f176, %r91;
	setp.lt.f32 	%p28, %f175, %f176;
	selp.f32 	%f18, %f176, %f175, %p28;
	sub.f32 	%f177, %f295, %f18;
	fma.rn.f32 	%f178, %f177, 0f3BBB989D, 0f3F000000;
	cvt.sat.f32.f32 	%f179, %f178;
	mov.f32 	%f180, 0f4B400001;
	mov.f32 	%f181, 0f437C0000;
	fma.rm.f32 	%f182, %f179, %f181, %f180;
	add.f32 	%f183, %f182, 0fCB40007F;
	neg.f32 	%f184, %f183;
	fma.rn.f32 	%f185, %f177, 0f3FB8AA3B, %f184;
	fma.rn.f32 	%f186, %f177, 0f32A57060, %f185;
	mov.b32 	%r92, %f182;
	shl.b32 	%r93, %r92, 23;
	mov.b32 	%f187, %r93;
	ex2.approx.ftz.f32 	%f188, %f186;
	mul.f32 	%f189, %f188, %f187;
	mul.f32 	%f190, %f294, %f189;
	mov.b32 	%r94, %f190;
	shfl.sync.bfly.b32	%r95|%p29, %r94, 16, 31, -1;
	mov.b32 	%f191, %r95;
	add.f32 	%f192, %f190, %f191;
	mov.b32 	%r96, %f192;
	shfl.sync.bfly.b32	%r97|%p30, %r96, 8, 31, -1;
	mov.b32 	%f193, %r97;
	add.f32 	%f194, %f192, %f193;
	mov.b32 	%r98, %f194;
	shfl.sync.bfly.b32	%r99|%p31, %r98, 4, 31, -1;
	mov.b32 	%f195, %r99;
	add.f32 	%f196, %f194, %f195;
	mov.b32 	%r100, %f196;
	shfl.sync.bfly.b32	%r101|%p32, %r100, 2, 31, -1;
	mov.b32 	%f197, %r101;
	add.f32 	%f198, %f196, %f197;
	mov.b32 	%r102, %f198;
	shfl.sync.bfly.b32	%r103|%p33, %r102, 1, 31, -1;
	mov.b32 	%f199, %r103;
	add.f32 	%f19, %f198, %f199;
	@%p18 bra 	$L__BB14_13;
	shl.b32 	%r104, %r26, 2;
	mov.u32 	%r105, _ZZ34prepare_softmax_blockwide_nofloat4I13__nv_bfloat16E13SoftmaxParamsRN18cooperative_groups4__v117thread_block_tileILj32EvEEiPKT_iiE13shared_sumval;
	add.s32 	%r106, %r105, %r104;
	st.shared.f32 	[%r106], %f19;
$L__BB14_13:
	setp.ge.u32 	%p34, %r27, %r25;
	bar.sync 	0;
	mov.f32 	%f297, 0f00000000;
	@%p34 bra 	$L__BB14_15;
	shl.b32 	%r107, %r27, 2;
	mov.u32 	%r108, _ZZ34prepare_softmax_blockwide_nofloat4I13__nv_bfloat16E13SoftmaxParamsRN18cooperative_groups4__v117thread_block_tileILj32EvEEiPKT_iiE13shared_sumval;
	add.s32 	%r109, %r108, %r107;
	ld.shared.f32 	%f297, [%r109];
$L__BB14_15:
	mov.b32 	%r110, %f297;
	shfl.sync.bfly.b32	%r111|%p35, %r110, 16, 31, -1;
	mov.b32 	%f201, %r111;
	add.f32 	%f202, %f297, %f201;
	mov.b32 	%r112, %f202;
	shfl.sync.bfly.b32	%r113|%p36, %r112, 8, 31, -1;
	mov.b32 	%f203, %r113;
	add.f32 	%f204, %f202, %f203;
	mov.b32 	%r114, %f204;
	shfl.sync.bfly.b32	%r115|%p37, %r114, 4, 31, -1;
	mov.b32 	%f205, %r115;
	add.f32 	%f206, %f204, %f205;
	mov.b32 	%r116, %f206;
	shfl.sync.bfly.b32	%r117|%p38, %r116, 2, 31, -1;
	mov.b32 	%f207, %r117;
	add.f32 	%f208, %f206, %f207;
	mov.b32 	%r118, %f208;
	shfl.sync.bfly.b32	%r119|%p39, %r118, 1, 31, -1;
	mov.b32 	%f209, %r119;
	add.f32 	%f210, %f208, %f209;
	rcp.rn.f32 	%f22, %f210;
	setp.ne.s32 	%p40, %r144, 0;
	@%p40 bra 	$L__BB14_17;
	cvt.u32.u64 	%r120, %rd2;
	add.s32 	%r121, %r2, %r120;
	mul.wide.s32 	%rd32, %r121, 2;
	add.s64 	%rd33, %rd1, %rd32;
	ld.global.u16 	%rs6, [%rd33];
	// begin inline asm
	{ cvt.f32.bf16 %f211, %rs6;}

	// end inline asm
	sub.f32 	%f213, %f211, %f18;
	fma.rn.f32 	%f214, %f213, 0f3BBB989D, 0f3F000000;
	cvt.sat.f32.f32 	%f215, %f214;
	mov.f32 	%f216, 0f4B400001;
	mov.f32 	%f217, 0f437C0000;
	fma.rm.f32 	%f218, %f215, %f217, %f216;
	add.f32 	%f219, %f218, 0fCB40007F;
	neg.f32 	%f220, %f219;
	fma.rn.f32 	%f221, %f213, 0f3FB8AA3B, %f220;
	fma.rn.f32 	%f222, %f213, 0f32A57060, %f221;
	mov.b32 	%r122, %f218;
	shl.b32 	%r123, %r122, 23;
	mov.b32 	%f223, %r123;
	ex2.approx.ftz.f32 	%f224, %f222;
	mul.f32 	%f225, %f224, %f223;
	mul.f32 	%f226, %f22, %f225;
	setp.lt.f32 	%p41, %f226, 0f00800000;
	mul.f32 	%f227, %f226, 0f4B000000;
	selp.f32 	%f228, %f227, %f226, %p41;
	selp.f32 	%f229, 0fC1B80000, 0f00000000, %p41;
	mov.b32 	%r124, %f228;
	add.s32 	%r125, %r124, -1059760811;
	and.b32  	%r126, %r125, -8388608;
	sub.s32 	%r127, %r124, %r126;
	mov.b32 	%f230, %r127;
	cvt.rn.f32.s32 	%f231, %r126;
	fma.rn.f32 	%f232, %f231, 0f34000000, %f229;
	add.f32 	%f233, %f230, 0fBF800000;
	fma.rn.f32 	%f234, %f233, 0fBE055027, 0f3E1039F6;
	fma.rn.f32 	%f235, %f234, %f233, 0fBDF8CDCC;
	fma.rn.f32 	%f236, %f235, %f233, 0f3E0F2955;
	fma.rn.f32 	%f237, %f236, %f233, 0fBE2AD8B9;
	fma.rn.f32 	%f238, %f237, %f233, 0f3E4CED0B;
	fma.rn.f32 	%f239, %f238, %f233, 0fBE7FFF22;
	fma.rn.f32 	%f240, %f239, %f233, 0f3EAAAA78;
	fma.rn.f32 	%f241, %f240, %f233, 0fBF000000;
	mul.f32 	%f242, %f233, %f241;
	fma.rn.f32 	%f243, %f242, %f233, %f233;
	fma.rn.f32 	%f244, %f232, 0f3F317218, %f243;
	setp.gt.u32 	%p42, %r124, 2139095039;
	fma.rn.f32 	%f245, %f228, 0f7F800000, 0f7F800000;
	selp.f32 	%f246, %f245, %f244, %p42;
	setp.eq.f32 	%p43, %f228, 0f00000000;
	neg.f32 	%f247, %f246;
	selp.f32 	%f212, 0f7F800000, %f247, %p43;
	// begin inline asm
	{  cvt.rn.bf16.f32 %rs7, %f212;}

	// end inline asm
	cvta.to.global.u64 	%rd34, %rd5;
	mul.wide.u32 	%rd35, %r1, 2;
	add.s64 	%rd36, %rd34, %rd35;
	st.global.u16 	[%rd36], %rs7;
$L__BB14_17:
	setp.eq.s64 	%p44, %rd7, 0;
	@%p44 bra 	$L__BB14_19;
	cvta.to.global.u64 	%rd37, %rd7;
	mul.wide.u32 	%rd38, %r1, 2;
	add.s64 	%rd39, %rd37, %rd38;
	ld.global.u16 	%rs8, [%rd39];
	// begin inline asm
	{ cvt.f32.bf16 %f298, %rs8;}

	// end inline asm
	bra.uni 	$L__BB14_20;
$L__BB14_19:
	mul.lo.s32 	%r128, %r33, %r32;
	cvt.rn.f32.s32 	%f249, %r128;
	rcp.rn.f32 	%f298, %f249;
$L__BB14_20:
	setp.ge.s32 	%p45, %r144, %r34;
	@%p45 bra 	$L__BB14_26;
	setp.eq.s64 	%p46, %rd6, 0;
	@%p46 bra 	$L__BB14_24;
	cvta.to.global.u64 	%rd3, %rd6;
	cvt.u32.u64 	%r129, %rd2;
$L__BB14_23:
	cvt.s64.s32 	%rd41, %r144;
	add.s64 	%rd42, %rd41, %rd2;
	shl.b64 	%rd43, %rd42, 1;
	add.s64 	%rd40, %rd4, %rd43;
	// begin inline asm
	ld.global.cs.b16 %rs9, [%rd40];
	// end inline asm
	// begin inline asm
	{ cvt.f32.bf16 %f250, %rs9;}

	// end inline asm
	sub.f32 	%f253, %f250, %f18;
	fma.rn.f32 	%f254, %f253, 0f3BBB989D, 0f3F000000;
	cvt.sat.f32.f32 	%f255, %f254;
	mov.f32 	%f256, 0f4B400001;
	mov.f32 	%f257, 0f437C0000;
	fma.rm.f32 	%f258, %f255, %f257, %f256;
	add.f32 	%f259, %f258, 0fCB40007F;
	neg.f32 	%f260, %f259;
	fma.rn.f32 	%f261, %f253, 0f3FB8AA3B, %f260;
	fma.rn.f32 	%f262, %f253, 0f32A57060, %f261;
	mov.b32 	%r130, %f258;
	shl.b32 	%r131, %r130, 23;
	mov.b32 	%f263, %r131;
	ex2.approx.ftz.f32 	%f264, %f262;
	mul.f32 	%f265, %f264, %f263;
	mul.f32 	%f251, %f22, %f265;
	// begin inline asm
	{  cvt.rn.bf16.f32 %rs11, %f251;}

	// end inline asm
	add.s32 	%r132, %r144, %r129;
	mul.wide.s32 	%rd44, %r132, 2;
	add.s64 	%rd45, %rd3, %rd44;
	st.global.u16 	[%rd45], %rs11;
	setp.eq.s32 	%p47, %r144, %r2;
	selp.f32 	%f266, 0f3F800000, 0f00000000, %p47;
	sub.f32 	%f267, %f251, %f266;
	mul.f32 	%f252, %f298, %f267;
	// begin inline asm
	{  cvt.rn.bf16.f32 %rs12, %f252;}

	// end inline asm
	add.s64 	%rd46, %rd1, %rd44;
	st.global.u16 	[%rd46], %rs12;
	add.s32 	%r144, %r144, %r4;
	setp.lt.s32 	%p48, %r144, %r34;
	@%p48 bra 	$L__BB14_23;
	bra.uni 	$L__BB14_26;
$L__BB14_24:
	cvt.u32.u64 	%r133, %rd2;
$L__BB14_25:
	cvt.s64.s32 	%rd48, %r144;
	add.s64 	%rd49, %rd48, %rd2;
	shl.b64 	%rd50, %rd49, 1;
	add.s64 	%rd47, %rd4, %rd50;
	// begin inline asm
	ld.global.cs.b16 %rs13, [%rd47];
	// end inline asm
	// begin inline asm
	{ cvt.f32.bf16 %f268, %rs13;}

	// end inline asm
	sub.f32 	%f270, %f268, %f18;
	fma.rn.f32 	%f271, %f270, 0f3BBB989D, 0f3F000000;
	cvt.sat.f32.f32 	%f272, %f271;
	mov.f32 	%f273, 0f4B400001;
	mov.f32 	%f274, 0f437C0000;
	fma.rm.f32 	%f275, %f272, %f274, %f273;
	add.f32 	%f276, %f275, 0fCB40007F;
	neg.f32 	%f277, %f276;
	fma.rn.f32 	%f278, %f270, 0f3FB8AA3B, %f277;
	fma.rn.f32 	%f279, %f270, 0f32A57060, %f278;
	mov.b32 	%r134, %f275;
	shl.b32 	%r135, %r134, 23;
	mov.b32 	%f280, %r135;
	ex2.approx.ftz.f32 	%f281, %f279;
	mul.f32 	%f282, %f281, %f280;
	mul.f32 	%f283, %f22, %f282;
	setp.eq.s32 	%p49, %r144, %r2;
	selp.f32 	%f284, 0f3F800000, 0f00000000, %p49;
	sub.f32 	%f285, %f283, %f284;
	mul.f32 	%f269, %f298, %f285;
	// begin inline asm
	{  cvt.rn.bf16.f32 %rs15, %f269;}

	// end inline asm
	add.s32 	%r136, %r144, %r133;
	mul.wide.s32 	%rd51, %r136, 2;
	add.s64 	%rd52, %rd1, %rd51;
	st.global.u16 	[%rd52], %rs15;
	add.s32 	%r144, %r144, %r4;
	setp.lt.s32 	%p50, %r144, %r34;
	@%p50 bra 	$L__BB14_25;
$L__BB14_26:
	ret;

}
	// .globl	_Z26layernorm_backward_kernel2I13__nv_bfloat16fS0_S0_EvPT_PT0_S4_PKT1_PKT2_PKS3_SA_SA_iii
.visible .entry _Z26layernorm_backward_kernel2I13__nv_bfloat16fS0_S0_EvPT_PT0_S4_PKT1_PKT2_PKS3_SA_SA_iii(
	.param .u64 .ptr .align 1 _Z26layernorm_backward_kernel2I13__nv_bfloat16fS0_S0_EvPT_PT0_S4_PKT1_PKT2_PKS3_SA_SA_iii_param_0,
	.param .u64 .ptr .align 1 _Z26layernorm_backward_kernel2I13__nv_bfloat16fS0_S0_EvPT_PT0_S4_PKT1_PKT2_PKS3_SA_SA_iii_param_1,
	.param .u64 .ptr .align 1 _Z26layernorm_backward_kernel2I13__nv_bfloat16fS0_S0_EvPT_PT0_S4_PKT1_PKT2_PKS3_SA_SA_iii_param_2,
	.param .u64 .ptr .align 1 _Z26layernorm_backward_kernel2I13__nv_bfloat16fS0_S0_EvPT_PT0_S4_PKT1_PKT2_PKS3_SA_SA_iii_param_3,
	.param .u64 .ptr .align 1 _Z26layernorm_backward_kernel2I13__nv_bfloat16fS0_S0_EvPT_PT0_S4_PKT1_PKT2_PKS3_SA_SA_iii_param_4,
	.param .u64 .ptr .align 1 _Z26layernorm_backward_kernel2I13__nv_bfloat16fS0_S0_EvPT_PT0_S4_PKT1_PKT2_PKS3_SA_SA_iii_param_5,
	.param .u64 .ptr .align 1 _Z26layernorm_backward_kernel2I13__nv_bfloat16fS0_S0_EvPT_PT0_S4_PKT1_PKT2_PKS3_SA_SA_iii_param_6,
	.param .u64 .ptr .align 1 _Z26layernorm_backward_kernel2I13__nv_bfloat16fS0_S0_EvPT_PT0_S4_PKT1_PKT2_PKS3_SA_SA_iii_param_7,
	.param .u32 _Z26layernorm_backward_kernel2I13__nv_bfloat16fS0_S0_EvPT_PT0_S4_PKT1_PKT2_PKS3_SA_SA_iii_param_8,
	.param .u32 _Z26layernorm_backward_kernel2I13__nv_bfloat16fS0_S0_EvPT_PT0_S4_PKT1_PKT2_PKS3_SA_SA_iii_param_9,
	.param .u32 _Z26layernorm_backward_kernel2I13__nv_bfloat16fS0_S0_EvPT_PT0_S4_PKT1_PKT2_PKS3_SA_SA_iii_param_10
)
{
	.reg .pred 	%p<29>;
	.reg .b16 	%rs<58>;
	.reg .b32 	%r<125>;
	.reg .b32 	%f<265>;
	.reg .b64 	%rd<103>;

	ld.param.u64 	%rd35, [_Z26layernorm_backward_kernel2I13__nv_bfloat16fS0_S0_EvPT_PT0_S4_PKT1_PKT2_PKS3_SA_SA_iii_param_0];
	ld.param.u64 	%rd38, [_Z26layernorm_backward_kernel2I13__nv_bfloat16fS0_S0_EvPT_PT0_S4_PKT1_PKT2_PKS3_SA_SA_iii_param_3];
	ld.param.u64 	%rd39, [_Z26layernorm_backward_kernel2I13__nv_bfloat16fS0_S0_EvPT_PT0_S4_PKT1_PKT2_PKS3_SA_SA_iii_param_4];
	ld.param.u64 	%rd42, [_Z26layernorm_backward_kernel2I13__nv_bfloat16fS0_S0_EvPT_PT0_S4_PKT1_PKT2_PKS3_SA_SA_iii_param_5];
	ld.param.u64 	%rd40, [_Z26layernorm_backward_kernel2I13__nv_bfloat16fS0_S0_EvPT_PT0_S4_PKT1_PKT2_PKS3_SA_SA_iii_param_6];
	ld.param.u64 	%rd41, [_Z26layernorm_backward_kernel2I13__nv_bfloat16fS0_S0_EvPT_PT0_S4_PKT1_PKT2_PKS3_SA_SA_iii_param_7];
	ld.param.u32 	%r42, [_Z26layernorm_backward_kernel2I13__nv_bfloat16fS0_S0_EvPT_PT0_S4_PKT1_PKT2_PKS3_SA_SA_iii_param_8];
	ld.param.u32 	%r40, [_Z26layernorm_backward_kernel2I13__nv_bfloat16fS0_S0_EvPT_PT0_S4_PKT1_PKT2_PKS3_SA_SA_iii_param_9];
	ld.param.u32 	%r41, [_Z26layernorm_backward_kernel2I13__nv_bfloat16fS0_S0_EvPT_PT0_S4_PKT1_PKT2_PKS3_SA_SA_iii_param_10];
	cvta.to.global.u64 	%rd1, %rd42;
	mov.u32 	%r124, %tid.x;
	mov.u32 	%r43, %tid.y;
	mov.u32 	%r44, %tid.z;
	mov.u32 	%r2, %ntid.x;
	mov.u32 	%r45, %ntid.y;
	mad.lo.s32 	%r46, %r44, %r45, %r43;
	mad.lo.s32 	%r3, %r46, %r2, %r124;
	mul.lo.s32 	%r47, %r2, %r45;
	mov.u32 	%r48, %ntid.z;
	mad.lo.s32 	%r49, %r47, %r48, 31;
	shr.u32 	%r50, %r49, 5;
	and.b32  	%r51, %r50, 65535;
	mov.u32 	%r52, %ctaid.x;
	shr.u32 	%r53, %r3, 5;
	and.b32  	%r54, %r53, 65535;
	mad.lo.s32 	%r55, %r51, %r52, %r54;
	mul.lo.s32 	%r56, %r40, %r42;
	setp.ge.s32 	%p1, %r55, %r56;
	@%p1 bra 	$L__BB15_26;
	cvta.to.global.u64 	%rd43, %rd40;
	cvta.to.global.u64 	%rd44, %rd41;
	cvta.to.global.u64 	%rd2, %rd39;
	cvta.to.global.u64 	%rd3, %rd38;
	cvta.to.global.u64 	%rd4, %rd35;
	rem.s32 	%r57, %r55, %r40;
	sub.s32 	%r58, %r55, %r57;
	mul.lo.s32 	%r59, %r58, %r41;
	cvt.s64.s32 	%rd45, %r59;
	mul.lo.s32 	%r60, %r57, %r41;
	cvt.s64.s32 	%rd46, %r60;
	add.s64 	%rd5, %rd45, %rd46;
	mul.wide.s32 	%rd47, %r55, 2;
	add.s64 	%rd48, %rd43, %rd47;
	ld.global.u16 	%rs1, [%rd48];
	// begin inline asm
	{ cvt.f32.bf16 %f29, %rs1;}

	// end inline asm
	add.s64 	%rd49, %rd44, %rd47;
	ld.global.u16 	%rs2, [%rd49];
	// begin inline asm
	{ cvt.f32.bf16 %f30, %rs2;}

	// end inline asm
	shl.b32 	%r61, %r41, 2;
	mov.u32 	%r62, shared;
	add.s32 	%r5, %r62, %r61;
	setp.ge.s32 	%p2, %r124, %r41;
	@%p2 bra 	$L__BB15_4;
	mov.u32 	%r113, %r124;
$L__BB15_3:
	shl.b32 	%r63, %r113, 2;
	add.s32 	%r65, %r62, %r63;
	mov.b32 	%r66, 0;
	st.shared.u32 	[%r65], %r66;
	add.s32 	%r67, %r5, %r63;
	st.shared.u32 	[%r67], %r66;
	add.s32 	%r113, %r113, %r2;
	setp.lt.s32 	%p3, %r113, %r41;
	@%p3 bra 	$L__BB15_3;
$L__BB15_4:
	bar.sync 	0;
	and.b32  	%r123, %r3, 31;
	setp.ge.s32 	%p4, %r123, %r41;
	mov.f32 	%f263, 0f00000000;
	mov.f32 	%f264, %f263;
	@%p4 bra 	$L__BB15_16;
	not.b32 	%r68, %r123;
	add.s32 	%r9, %r41, %r68;
	shr.u32 	%r69, %r9, 5;
	add.s32 	%r10, %r69, 1;
	and.b32  	%r11, %r10, 7;
	setp.lt.u32 	%p5, %r9, 224;
	mov.f32 	%f264, 0f00000000;
	mov.u32 	%r118, %r123;
	mov.f32 	%f263, %f264;
	@%p5 bra 	$L__BB15_8;
	and.b32  	%r70, %r10, 268435448;
	neg.s32 	%r117, %r70;
	shl.b64 	%rd50, %rd5, 1;
	and.b32  	%r71, %r3, 31;
	mul.wide.u32 	%rd51, %r71, 2;
	add.s64 	%rd52, %rd50, %rd51;
	add.s64 	%rd53, %rd52, 256;
	add.s64 	%rd98, %rd3, %rd53;
	mul.wide.u32 	%rd54, %r71, 4;
	add.s64 	%rd55, %rd54, %rd1;
	add.s64 	%rd97, %rd55, 512;
	add.s64 	%rd96, %rd2, %rd53;
	mov.f32 	%f264, 0f00000000;
	mov.u32 	%r118, %r123;
$L__BB15_7:
	.pragma "nounroll";
	ld.global.u16 	%rs3, [%rd96+-256];
	// begin inline asm
	{ cvt.f32.bf16 %f35, %rs3;}

	// end inline asm
	sub.f32 	%f51, %f35, %f29;
	mul.f32 	%f52, %f30, %f51;
	ld.global.f32 	%f53, [%rd97+-512];
	ld.global.u16 	%rs4, [%rd98+-256];
	// begin inline asm
	{ cvt.f32.bf16 %f36, %rs4;}

	// end inline asm
	mul.f32 	%f54, %f53, %f36;
	add.f32 	%f55, %f263, %f54;
	fma.rn.f32 	%f56, %f52, %f54, %f264;
	ld.global.u16 	%rs5, [%rd96+-192];
	// begin inline asm
	{ cvt.f32.bf16 %f37, %rs5;}

	// end inline asm
	sub.f32 	%f57, %f37, %f29;
	mul.f32 	%f58, %f30, %f57;
	ld.global.f32 	%f59, [%rd97+-384];
	ld.global.u16 	%rs6, [%rd98+-192];
	// begin inline asm
	{ cvt.f32.bf16 %f38, %rs6;}

	// end inline asm
	mul.f32 	%f60, %f59, %f38;
	add.f32 	%f61, %f55, %f60;
	fma.rn.f32 	%f62, %f58, %f60, %f56;
	ld.global.u16 	%rs7, [%rd96+-128];
	// begin inline asm
	{ cvt.f32.bf16 %f39, %rs7;}

	// end inline asm
	sub.f32 	%f63, %f39, %f29;
	mul.f32 	%f64, %f30, %f63;
	ld.global.f32 	%f65, [%rd97+-256];
	ld.global.u16 	%rs8, [%rd98+-128];
	// begin inline asm
	{ cvt.f32.bf16 %f40, %rs8;}

	// end inline asm
	mul.f32 	%f66, %f65, %f40;
	add.f32 	%f67, %f61, %f66;
	fma.rn.f32 	%f68, %f64, %f66, %f62;
	ld.global.u16 	%rs9, [%rd96+-64];
	// begin inline asm
	{ cvt.f32.bf16 %f41, %rs9;}

	// end inline asm
	sub.f32 	%f69, %f41, %f29;
	mul.f32 	%f70, %f30, %f69;
	ld.global.f32 	%f71, [%rd97+-128];
	ld.global.u16 	%rs10, [%rd98+-64];
	// begin inline asm
	{ cvt.f32.bf16 %f42, %rs10;}

	// end inline asm
	mul.f32 	%f72, %f71, %f42;
	add.f32 	%f73, %f67, %f72;
	fma.rn.f32 	%f74, %f70, %f72, %f68;
	ld.global.u16 	%rs11, [%rd96];
	// begin inline asm
	{ cvt.f32.bf16 %f43, %rs11;}

	// end inline asm
	sub.f32 	%f75, %f43, %f29;
	mul.f32 	%f76, %f30, %f75;
	ld.global.f32 	%f77, [%rd97];
	ld.global.u16 	%rs12, [%rd98];
	// begin inline asm
	{ cvt.f32.bf16 %f44, %rs12;}

	// end inline asm
	mul.f32 	%f78, %f77, %f44;
	add.f32 	%f79, %f73, %f78;
	fma.rn.f32 	%f80, %f76, %f78, %f74;
	ld.global.u16 	%rs13, [%rd96+64];
	// begin inline asm
	{ cvt.f32.bf16 %f45, %rs13;}

	// end inline asm
	sub.f32 	%f81, %f45, %f29;
	mul.f32 	%f82, %f30, %f81;
	ld.global.f32 	%f83, [%rd97+128];
	ld.global.u16 	%rs14, [%rd98+64];
	// begin inline asm
	{ cvt.f32.bf16 %f46, %rs14;}

	// end inline asm
	mul.f32 	%f84, %f83, %f46;
	add.f32 	%f85, %f79, %f84;
	fma.rn.f32 	%f86, %f82, %f84, %f80;
	ld.global.u16 	%rs15, [%rd96+128];
	// begin inline asm
	{ cvt.f32.bf16 %f47, %rs15;}

	// end inline asm
	sub.f32 	%f87, %f47, %f29;
	mul.f32 	%f88, %f30, %f87;
	ld.global.f32 	%f89, [%rd97+256];
	ld.global.u16 	%rs16, [%rd98+128];
	// begin inline asm
	{ cvt.f32.bf16 %f48, %rs16;}

	// end inline asm
	mul.f32 	%f90, %f89, %f48;
	add.f32 	%f91, %f85, %f90;
	fma.rn.f32 	%f92, %f88, %f90, %f86;
	ld.global.u16 	%rs17, [%rd96+192];
	// begin inline asm
	{ cvt.f32.bf16 %f49, %rs17;}

	// end inline asm
	sub.f32 	%f93, %f49, %f29;
	mul.f32 	%f94, %f30, %f93;
	ld.global.f32 	%f95, [%rd97+384];
	ld.global.u16 	%rs18, [%rd98+192];
	// begin inline asm
	{ cvt.f32.bf16 %f50, %rs18;}

	// end inline asm
	mul.f32 	%f96, %f95, %f50;
	add.f32 	%f263, %f91, %f96;
	fma.rn.f32 	%f264, %f94, %f96, %f92;
	add.s32 	%r118, %r118, 256;
	add.s32 	%r117, %r117, 8;
	add.s64 	%rd98, %rd98, 512;
	add.s64 	%rd97, %rd97, 1024;
	add.s64 	%rd96, %rd96, 512;
	setp.eq.s32 	%p6, %r117, 0;
	@%p6 bra 	$L__BB15_8;
	bra.uni 	$L__BB15_7;
$L__BB15_8:
	setp.eq.s32 	%p7, %r11, 0;
	@%p7 bra 	$L__BB15_16;
	shl.b64 	%rd56, %rd5, 1;
	add.s64 	%rd9, %rd3, %rd56;
	add.s64 	%rd10, %rd2, %rd56;
	setp.lt.u32 	%p8, %r11, 4;
	@%p8 bra 	$L__BB15_11;
	mul.wide.s32 	%rd57, %r118, 2;
	add.s64 	%rd58, %rd10, %rd57;
	ld.global.u16 	%rs19, [%rd58];
	// begin inline asm
	{ cvt.f32.bf16 %f98, %rs19;}

	// end inline asm
	sub.f32 	%f106, %f98, %f29;
	mul.f32 	%f107, %f30, %f106;
	mul.wide.s32 	%rd59, %r118, 4;
	add.s64 	%rd60, %rd1, %rd59;
	ld.global.f32 	%f108, [%rd60];
	add.s64 	%rd61, %rd9, %rd57;
	ld.global.u16 	%rs20, [%rd61];
	// begin inline asm
	{ cvt.f32.bf16 %f99, %rs20;}

	// end inline asm
	mul.f32 	%f109, %f108, %f99;
	add.f32 	%f110, %f263, %f109;
	fma.rn.f32 	%f111, %f107, %f109, %f264;
	ld.global.u16 	%rs21, [%rd58+64];
	// begin inline asm
	{ cvt.f32.bf16 %f100, %rs21;}

	// end inline asm
	sub.f32 	%f112, %f100, %f29;
	mul.f32 	%f113, %f30, %f112;
	ld.global.f32 	%f114, [%rd60+128];
	ld.global.u16 	%rs22, [%rd61+64];
	// begin inline asm
	{ cvt.f32.bf16 %f101, %rs22;}

	// end inline asm
	mul.f32 	%f115, %f114, %f101;
	add.f32 	%f116, %f110, %f115;
	fma.rn.f32 	%f117, %f113, %f115, %f111;
	ld.global.u16 	%rs23, [%rd58+128];
	// begin inline asm
	{ cvt.f32.bf16 %f102, %rs23;}

	// end inline asm
	sub.f32 	%f118, %f102, %f29;
	mul.f32 	%f119, %f30, %f118;
	ld.global.f32 	%f120, [%rd60+256];
	ld.global.u16 	%rs24, [%rd61+128];
	// begin inline asm
	{ cvt.f32.bf16 %f103, %rs24;}

	// end inline asm
	mul.f32 	%f121, %f120, %f103;
	add.f32 	%f122, %f116, %f121;
	fma.rn.f32 	%f123, %f119, %f121, %f117;
	ld.global.u16 	%rs25, [%rd58+192];
	// begin inline asm
	{ cvt.f32.bf16 %f104, %rs25;}

	// end inline asm
	sub.f32 	%f124, %f104, %f29;
	mul.f32 	%f125, %f30, %f124;
	ld.global.f32 	%f126, [%rd60+384];
	ld.global.u16 	%rs26, [%rd61+192];
	// begin inline asm
	{ cvt.f32.bf16 %f105, %rs26;}

	// end inline asm
	mul.f32 	%f127, %f126, %f105;
	add.f32 	%f263, %f122, %f127;
	fma.rn.f32 	%f264, %f125, %f127, %f123;
	add.s32 	%r118, %r118, 128;
$L__BB15_11:
	and.b32  	%r72, %r10, 3;
	setp.eq.s32 	%p9, %r72, 0;
	@%p9 bra 	$L__BB15_16;
	setp.eq.s32 	%p10, %r72, 1;
	@%p10 bra 	$L__BB15_14;
	mul.wide.s32 	%rd62, %r118, 2;
	add.s64 	%rd63, %rd10, %rd62;
	ld.global.u16 	%rs27, [%rd63];
	// begin inline asm
	{ cvt.f32.bf16 %f129, %rs27;}

	// end inline asm
	sub.f32 	%f133, %f129, %f29;
	mul.f32 	%f134, %f30, %f133;
	mul.wide.s32 	%rd64, %r118, 4;
	add.s64 	%rd65, %rd1, %rd64;
	ld.global.f32 	%f135, [%rd65];
	add.s64 	%rd66, %rd9, %rd62;
	ld.global.u16 	%rs28, [%rd66];
	// begin inline asm
	{ cvt.f32.bf16 %f130, %rs28;}

	// end inline asm
	mul.f32 	%f136, %f135, %f130;
	add.f32 	%f137, %f263, %f136;
	fma.rn.f32 	%f138, %f134, %f136, %f264;
	ld.global.u16 	%rs29, [%rd63+64];
	// begin inline asm
	{ cvt.f32.bf16 %f131, %rs29;}

	// end inline asm
	sub.f32 	%f139, %f131, %f29;
	mul.f32 	%f140, %f30, %f139;
	ld.global.f32 	%f141, [%rd65+128];
	ld.global.u16 	%rs30, [%rd66+64];
	// begin inline asm
	{ cvt.f32.bf16 %f132, %rs30;}

	// end inline asm
	mul.f32 	%f142, %f141, %f132;
	add.f32 	%f263, %f137, %f142;
	fma.rn.f32 	%f264, %f140, %f142, %f138;
	add.s32 	%r118, %r118, 64;
$L__BB15_14:
	and.b32  	%r73, %r9, 32;
	setp.ne.s32 	%p11, %r73, 0;
	@%p11 bra 	$L__BB15_16;
	mul.wide.s32 	%rd67, %r118, 2;
	add.s64 	%rd68, %rd10, %rd67;
	ld.global.u16 	%rs31, [%rd68];
	// begin inline asm
	{ cvt.f32.bf16 %f143, %rs31;}

	// end inline asm
	sub.f32 	%f145, %f143, %f29;
	mul.f32 	%f146, %f30, %f145;
	mul.wide.s32 	%rd69, %r118, 4;
	add.s64 	%rd70, %rd1, %rd69;
	ld.global.f32 	%f147, [%rd70];
	add.s64 	%rd71, %rd9, %rd67;
	ld.global.u16 	%rs32, [%rd71];
	// begin inline asm
	{ cvt.f32.bf16 %f144, %rs32;}

	// end inline asm
	mul.f32 	%f148, %f147, %f144;
	add.f32 	%f263, %f263, %f148;
	fma.rn.f32 	%f264, %f146, %f148, %f264;
$L__BB15_16:
	setp.ge.s32 	%p12, %r123, %r41;
	mov.b32 	%r74, %f263;
	shfl.sync.bfly.b32	%r75|%p13, %r74, 16, 31, -1;
	mov.b32 	%f149, %r75;
	add.f32 	%f150, %f263, %f149;
	mov.b32 	%r76, %f150;
	shfl.sync.bfly.b32	%r77|%p14, %r76, 8, 31, -1;
	mov.b32 	%f151, %r77;
	add.f32 	%f152, %f150, %f151;
	mov.b32 	%r78, %f152;
	shfl.sync.bfly.b32	%r79|%p15, %r78, 4, 31, -1;
	mov.b32 	%f153, %r79;
	add.f32 	%f154, %f152, %f153;
	mov.b32 	%r80, %f154;
	shfl.sync.bfly.b32	%r81|%p16, %r80, 2, 31, -1;
	mov.b32 	%f155, %r81;
	add.f32 	%f156, %f154, %f155;
	mov.b32 	%r82, %f156;
	shfl.sync.bfly.b32	%r83|%p17, %r82, 1, 31, -1;
	mov.b32 	%f157, %r83;
	add.f32 	%f158, %f156, %f157;
	mov.b32 	%r84, %f264;
	shfl.sync.bfly.b32	%r85|%p18, %r84, 16, 31, -1;
	mov.b32 	%f159, %r85;
	add.f32 	%f160, %f264, %f159;
	mov.b32 	%r86, %f160;
	shfl.sync.bfly.b32	%r87|%p19, %r86, 8, 31, -1;
	mov.b32 	%f161, %r87;
	add.f32 	%f162, %f160, %f161;
	mov.b32 	%r88, %f162;
	shfl.sync.bfly.b32	%r89|%p20, %r88, 4, 31, -1;
	mov.b32 	%f163, %r89;
	add.f32 	%f164, %f162, %f163;
	mov.b32 	%r90, %f164;
	shfl.sync.bfly.b32	%r91|%p21, %r90, 2, 31, -1;
	mov.b32 	%f165, %r91;
	add.f32 	%f166, %f164, %f165;
	mov.b32 	%r92, %f166;
	shfl.sync.bfly.b32	%r93|%p22, %r92, 1, 31, -1;
	mov.b32 	%f167, %r93;
	add.f32 	%f168, %f166, %f167;
	cvt.rn.f32.s32 	%f169, %r41;
	div.rn.f32 	%f27, %f158, %f169;
	div.rn.f32 	%f28, %f168, %f169;
	@%p12 bra 	$L__BB15_23;
	not.b32 	%r94, %r123;
	add.s32 	%r22, %r41, %r94;
	and.b32  	%r95, %r22, 96;
	setp.eq.s32 	%p23, %r95, 96;
	@%p23 bra 	$L__BB15_20;
	shr.u32 	%r96, %r22, 5;
	add.s32 	%r97, %r96, 1;
	and.b32  	%r98, %r97, 3;
	shl.b32 	%r23, %r41, 2;
	shl.b32 	%r99, %r123, 2;
	mov.u32 	%r100, shared;
	add.s32 	%r120, %r100, %r99;
	shl.b64 	%rd72, %rd5, 1;
	cvt.u64.u32 	%rd73, %r3;
	and.b64  	%rd74, %rd73, 31;
	and.b32  	%r101, %r3, 31;
	mul.wide.u32 	%rd75, %r101, 2;
	add.s64 	%rd76, %rd72, %rd75;
	add.s64 	%rd102, %rd2, %rd76;
	mul.wide.u32 	%rd77, %r101, 4;
	add.s64 	%rd101, %rd1, %rd77;
	add.s64 	%rd100, %rd3, %rd76;
	add.s64 	%rd78, %rd5, %rd74;
	shl.b64 	%rd79, %rd78, 1;
	add.s64 	%rd99, %rd4, %rd79;
	neg.s32 	%r119, %r98;
	shl.b32 	%r102, %r97, 5;
	and.b32  	%r103, %r102, 96;
	or.b32  	%r123, %r103, %r123;
$L__BB15_19:
	.pragma "nounroll";
	ld.global.u16 	%rs33, [%rd102];
	// begin inline asm
	{ cvt.f32.bf16 %f170, %rs33;}

	// end inline asm
	sub.f32 	%f175, %f170, %f29;
	mul.f32 	%f176, %f30, %f175;
	ld.global.f32 	%f177, [%rd101];
	ld.global.u16 	%rs34, [%rd100];
	// begin inline asm
	{ cvt.f32.bf16 %f171, %rs34;}

	// end inline asm
	atom.shared.add.f32 	%f178, [%r120], %f171;
	add.s32 	%r104, %r120, %r23;
	ld.global.u16 	%rs35, [%rd100];
	// begin inline asm
	{ cvt.f32.bf16 %f172, %rs35;}

	// end inline asm
	mul.f32 	%f179, %f176, %f172;
	atom.shared.add.f32 	%f180, [%r104], %f179;
	fma.rn.f32 	%f181, %f177, %f171, 0f00000000;
	sub.f32 	%f182, %f181, %f27;
	mul.f32 	%f183, %f28, %f176;
	sub.f32 	%f184, %f182, %f183;
	ld.global.u16 	%rs36, [%rd99];
	// begin inline asm
	{ cvt.f32.bf16 %f173, %rs36;}

	// end inline asm
	fma.rn.f32 	%f174, %f30, %f184, %f173;
	// begin inline asm
	{  cvt.rn.bf16.f32 %rs37, %f174;}

	// end inline asm
	st.global.u16 	[%rd99], %rs37;
	add.s32 	%r120, %r120, 128;
	add.s64 	%rd102, %rd102, 64;
	add.s64 	%rd101, %rd101, 128;
	add.s64 	%rd100, %rd100, 64;
	add.s64 	%rd99, %rd99, 64;
	add.s32 	%r119, %r119, 1;
	setp.ne.s32 	%p24, %r119, 0;
	@%p24 bra 	$L__BB15_19;
$L__BB15_20:
	setp.lt.u32 	%p25, %r22, 96;
	@%p25 bra 	$L__BB15_23;
	shl.b64 	%rd80, %rd5, 1;
	add.s64 	%rd81, %rd80, 128;
	add.s64 	%rd29, %rd2, %rd81;
	add.s64 	%rd30, %rd1, 256;
	shl.b32 	%r32, %r41, 2;
	shl.b32 	%r105, %r123, 2;
	mov.u32 	%r106, shared;
	add.s32 	%r107, %r105, %r106;
	add.s32 	%r122, %r107, 256;
	add.s64 	%rd31, %rd3, %rd81;
	add.s64 	%rd32, %rd4, 128;
$L__BB15_22:
	cvt.s64.s32 	%rd82, %r123;
	mul.wide.s32 	%rd83, %r123, 2;
	add.s64 	%rd84, %rd29, %rd83;
	mul.wide.s32 	%rd85, %r123, 4;
	add.s64 	%rd86, %rd30, %rd85;
	add.s64 	%rd87, %rd31, %rd83;
	add.s64 	%rd88, %rd5, %rd82;
	shl.b64 	%rd89, %rd88, 1;
	add.s64 	%rd90, %rd32, %rd89;
	ld.global.u16 	%rs38, [%rd84+-128];
	// begin inline asm
	{ cvt.f32.bf16 %f185, %rs38;}

	// end inline asm
	sub.f32 	%f205, %f185, %f29;
	mul.f32 	%f206, %f30, %f205;
	ld.global.f32 	%f207, [%rd86+-256];
	ld.global.u16 	%rs39, [%rd87+-128];
	// begin inline asm
	{ cvt.f32.bf16 %f186, %rs39;}

	// end inline asm
	atom.shared.add.f32 	%f208, [%r122+-256], %f186;
	add.s32 	%r108, %r122, %r32;
	ld.global.u16 	%rs40, [%rd87+-128];
	// begin inline asm
	{ cvt.f32.bf16 %f187, %rs40;}

	// end inline asm
	mul.f32 	%f209, %f206, %f187;
	atom.shared.add.f32 	%f210, [%r108+-256], %f209;
	fma.rn.f32 	%f211, %f207, %f186, 0f00000000;
	sub.f32 	%f212, %f211, %f27;
	mul.f32 	%f213, %f28, %f206;
	sub.f32 	%f214, %f212, %f213;
	ld.global.u16 	%rs41, [%rd90+-128];
	// begin inline asm
	{ cvt.f32.bf16 %f188, %rs41;}

	// end inline asm
	fma.rn.f32 	%f189, %f30, %f214, %f188;
	// begin inline asm
	{  cvt.rn.bf16.f32 %rs42, %f189;}

	// end inline asm
	st.global.u16 	[%rd90+-128], %rs42;
	ld.global.u16 	%rs43, [%rd84+-64];
	// begin inline asm
	{ cvt.f32.bf16 %f190, %rs43;}

	// end inline asm
	sub.f32 	%f215, %f190, %f29;
	mul.f32 	%f216, %f30, %f215;
	ld.global.f32 	%f217, [%rd86+-128];
	ld.global.u16 	%rs44, [%rd87+-64];
	// begin inline asm
	{ cvt.f32.bf16 %f191, %rs44;}

	// end inline asm
	atom.shared.add.f32 	%f218, [%r122+-128], %f191;
	ld.global.u16 	%rs45, [%rd87+-64];
	// begin inline asm
	{ cvt.f32.bf16 %f192, %rs45;}

	// end inline asm
	mul.f32 	%f219, %f216, %f192;
	atom.shared.add.f32 	%f220, [%r108+-128], %f219;
	fma.rn.f32 	%f221, %f217, %f191, 0f00000000;
	sub.f32 	%f222, %f221, %f27;
	mul.f32 	%f223, %f28, %f216;
	sub.f32 	%f224, %f222, %f223;
	ld.global.u16 	%rs46, [%rd90+-64];
	// begin inline asm
	{ cvt.f32.bf16 %f193, %rs46;}

	// end inline asm
	fma.rn.f32 	%f194, %f30, %f224, %f193;
	// begin inline asm
	{  cvt.rn.bf16.f32 %rs47, %f194;}

	// end inline asm
	st.global.u16 	[%rd90+-64], %rs47;
	ld.global.u16 	%rs48, [%rd84];
	// begin inline asm
	{ cvt.f32.bf16 %f195, %rs48;}

	// end inline asm
	sub.f32 	%f225, %f195, %f29;
	mul.f32 	%f226, %f30, %f225;
	ld.global.f32 	%f227, [%rd86];
	ld.global.u16 	%rs49, [%rd87];
	// begin inline asm
	{ cvt.f32.bf16 %f196, %rs49;}

	// end inline asm
	atom.shared.add.f32 	%f228, [%r122], %f196;
	ld.global.u16 	%rs50, [%rd87];
	// begin inline asm
	{ cvt.f32.bf16 %f197, %rs50;}

	// end inline asm
	mul.f32 	%f229, %f226, %f197;
	atom.shared.add.f32 	%f230, [%r108], %f229;
	fma.rn.f32 	%f231, %f227, %f196, 0f00000000;
	sub.f32 	%f232, %f231, %f27;
	mul.f32 	%f233, %f28, %f226;
	sub.f32 	%f234, %f232, %f233;
	ld.global.u16 	%rs51, [%rd90];
	// begin inline asm
	{ cvt.f32.bf16 %f198, %rs51;}

	// end inline asm
	fma.rn.f32 	%f199, %f30, %f234, %f198;
	// begin inline asm
	{  cvt.rn.bf16.f32 %rs52, %f199;}

	// end inline asm
	st.global.u16 	[%rd90], %rs52;
	ld.global.u16 	%rs53, [%rd84+64];
	// begin inline asm
	{ cvt.f32.bf16 %f200, %rs53;}

	// end inline asm
	sub.f32 	%f235, %f200, %f29;
	mul.f32 	%f236, %f30, %f235;
	ld.global.f32 	%f237, [%rd86+128];
	ld.global.u16 	%rs54, [%rd87+64];
	// begin inline asm
	{ cvt.f32.bf16 %f201, %rs54;}

	// end inline asm
	atom.shared.add.f32 	%f238, [%r122+128], %f201;
	ld.global.u16 	%rs55, [%rd87+64];
	// begin inline asm
	{ cvt.f32.bf16 %f202, %rs55;}

	// end inline asm
	mul.f32 	%f239, %f236, %f202;
	atom.shared.add.f32 	%f240, [%r108+128], %f239;
	fma.rn.f32 	%f241, %f237, %f201, 0f00000000;
	sub.f32 	%f242, %f241, %f27;
	mul.f32 	%f243, %f28, %f236;
	sub.f32 	%f244, %f242, %f243;
	ld.global.u16 	%rs56, [%rd90+64];
	// begin inline asm
	{ cvt.f32.bf16 %f203, %rs56;}

	// end inline asm
	fma.rn.f32 	%f204, %f30, %f244, %f203;
	// begin inline asm
	{  cvt.rn.bf16.f32 %rs57, %f204;}

	// end inline asm
	st.global.u16 	[%rd90+64], %rs57;
	add.s32 	%r123, %r123, 128;
	add.s32 	%r122, %r122, 512;
	setp.lt.s32 	%p26, %r123, %r41;
	@%p26 bra 	$L__BB15_22;
$L__BB15_23:
	setp.ge.s32 	%p27, %r124, %r41;
	bar.sync 	0;
	@%p27 bra 	$L__BB15_26;
	ld.param.u64 	%rd95, [_Z26layernorm_backward_kernel2I13__nv_bfloat16fS0_S0_EvPT_PT0_S4_PKT1_PKT2_PKS3_SA_SA_iii_param_2];
	ld.param.u64 	%rd94, [_Z26layernorm_backward_kernel2I13__nv_bfloat16fS0_S0_EvPT_PT0_S4_PKT1_PKT2_PKS3_SA_SA_iii_param_1];
	cvta.to.global.u64 	%rd33, %rd95;
	cvta.to.global.u64 	%rd34, %rd94;
	mov.u32 	%r110, shared;
$L__BB15_25:
	mul.wide.s32 	%rd91, %r124, 4;
	add.s64 	%rd92, %rd33, %rd91;
	shl.b32 	%r109, %r124, 2;
	add.s32 	%r111, %r110, %r109;
	ld.shared.f32 	%f245, [%r111];
	atom.global.add.f32 	%f246, [%rd92], %f245;
	add.s64 	%rd93, %rd34, %rd91;
	add.s32 	%r112, %r5, %r109;
	ld.shared.f32 	%f247, [%r112];
	atom.global.add.f32 	%f248, [%rd93], %f247;
	add.s32 	%r124, %r124, %r2;
	setp.lt.s32 	%p28, %r124, %r41;
	@%p28 bra 	$L__BB15_25;
$L__BB15_26:
	ret;

}
	// .globl	_Z23encoder_backward_kernelI13__nv_bfloat16S0_EvPT_S2_PKT0_PKiiii
.visible .entry _Z23encoder_backward_kernelI13__nv_bfloat16S0_EvPT_S2_PKT0_PKiiii(
	.param .u64 .ptr .align 1 _Z23encoder_backward_kernelI13__nv_bfloat16S0_EvPT_S2_PKT0_PKiiii_param_0,
	.param .u64 .ptr .align 1 _Z23encoder_backward_kernelI13__nv_bfloat16S0_EvPT_S2_PKT0_PKiiii_param_1,
	.param .u64 .ptr .align 1 _Z23encoder_backward_kernelI13__nv_bfloat16S0_EvPT_S2_PKT0_PKiiii_param_2,
	.param .u64 .ptr .align 1 _Z23encoder_backward_kernelI13__nv_bfloat16S0_EvPT_S2_PKT0_PKiiii_param_3,
	.param .u32 _Z23encoder_backward_kernelI13__nv_bfloat16S0_EvPT_S2_PKT0_PKiiii_param_4,
	.param .u32 _Z23encoder_backward_kernelI13__nv_bfloat16S0_EvPT_S2_PKT0_PKiiii_param_5,
	.param .u32 _Z23encoder_backward_kernelI13__nv_bfloat16S0_EvPT_S2_PKT0_PKiiii_param_6
)
{
	.reg .pred 	%p<4>;
	.reg .b16 	%rs<11>;
	.reg .b32 	%r<35>;
	.reg .b64 	%rd<26>;

	ld.param.u64 	%rd4, [_Z23encoder_backward_kernelI13__nv_bfloat16S0_EvPT_S2_PKT0_PKiiii_param_0];
	ld.param.u64 	%rd5, [_Z23encoder_backward_kernelI13__nv_bfloat16S0_EvPT_S2_PKT0_PKiiii_param_1];
	ld.param.u64 	%rd6, [_Z23encoder_backward_kernelI13__nv_bfloat16S0_EvPT_S2_PKT0_PKiiii_param_2];
	ld.param.u64 	%rd7, [_Z23encoder_backward_kernelI13__nv_bfloat16S0_EvPT_S2_PKT0_PKiiii_param_3];
	ld.param.u32 	%r10, [_Z23encoder_backward_kernelI13__nv_bfloat16S0_EvPT_S2_PKT0_PKiiii_param_4];
	ld.param.u32 	%r8, [_Z23encoder_backward_kernelI13__nv_bfloat16S0_EvPT_S2_PKT0_PKiiii_param_5];
	ld.param.u32 	%r9, [_Z23encoder_backward_kernelI13__nv_bfloat16S0_EvPT_S2_PKT0_PKiiii_param_6];
	mov.u32 	%r11, %ctaid.x;
	mov.u32 	%r12, %ntid.x;
	mov.u32 	%r13, %tid.x;
	mad.lo.s32 	%r1, %r11, %r12, %r13;
	mul.lo.s32 	%r14, %r8, %r10;
	mul.lo.s32 	%r15, %r14, %r9;
	setp.ge.s32 	%p1, %r1, %r15;
	@%p1 bra 	$L__BB16_8;
	cvta.to.global.u64 	%rd8, %rd7;
	cvta.to.global.u64 	%rd9, %rd6;
	div.s32 	%r16, %r1, %r9;
	rem.s32 	%r17, %r16, %r8;
	mul.lo.s32 	%r18, %r16, %r9;
	sub.s32 	%r19, %r1, %r18;
	sub.s32 	%r20, %r16, %r17;
	mul.wide.s32 	%rd10, %r16, 4;
	add.s64 	%rd11, %rd8, %rd10;
	ld.global.u32 	%r21, [%rd11];
	mul.lo.s32 	%r22, %r20, %r9;
	cvt.s64.s32 	%rd12, %r22;
	mul.lo.s32 	%r23, %r17, %r9;
	cvt.s64.s32 	%rd13, %r23;
	cvt.s64.s32 	%rd14, %r19;
	add.s64 	%rd15, %rd14, %rd13;
	add.s64 	%rd16, %rd15, %rd12;
	shl.b64 	%rd17, %rd16, 1;
	add.s64 	%rd1, %rd9, %rd17;
	mul.lo.s32 	%r24, %r21, %r9;
	cvt.s64.s32 	%rd18, %r24;
	add.s64 	%rd19, %rd18, %rd14;
	shl.b64 	%rd20, %rd19, 1;
	add.s64 	%rd2, %rd4, %rd20;
	shl.b64 	%rd21, %rd15, 1;
	add.s64 	%rd3, %rd5, %rd21;
	ld.global.u16 	%rs1, [%rd1];
	and.b64  	%rd22, %rd2, 3;
	setp.eq.s64 	%p2, %rd22, 0;
	@%p2 bra 	$L__BB16_3;
	mov.b16 	%rs3, 0;
	// begin inline asm
	{  mov.b32 %r33, {%rs3,%rs1};}

	// end inline asm
	bra.uni 	$L__BB16_4;
$L__BB16_3:
	mov.b16 	%rs6, 0;
	// begin inline asm
	{  mov.b32 %r33, {%rs1,%rs6};}

	// end inline asm
$L__BB16_4:
	and.b64  	%rd23, %rd2, -4;
	// begin inline asm
	{ atom.add.noftz.bf16x2 %r27,[%rd23],%r33; }

	// end inline asm
	ld.global.u16 	%rs2, [%rd1];
	and.b64  	%rd24, %rd3, 3;
	setp.eq.s64 	%p3, %rd24, 0;
	@%p3 bra 	$L__BB16_6;
	mov.b16 	%rs7, 0;
	// begin inline asm
	{  mov.b32 %r34, {%rs7,%rs2};}

	// end inline asm
	bra.uni 	$L__BB16_7;
$L__BB16_6:
	mov.b16 	%rs10, 0;
	// begin inline asm
	{  mov.b32 %r34, {%rs2,%rs10};}

	// end inline asm
$L__BB16_7:
	and.b64  	%rd25, %rd3, -4;
	// begin inline asm
	{ atom.add.noftz.bf16x2 %r31,[%rd25],%r34; }

	// end inline asm
$L__BB16_8:
	ret;

}


// ===== COMPILED SASS (sm_100) =====

	.target	sm_100

	.elftype	@"ET_EXEC"


//--------------------- .note.nv.tkinfo           --------------------------
	.section	.note.nv.tkinfo,"",@"SHT_NOTE"
	.sectionflags	@"SHF_NOTE_NV_TKINFO"
	.tkinfo
        /*0018*/ 	.word	0x00000002
        /*0030*/ 	.string	""
        /*0030*/ 	.string	"ptxas"
        /*0030*/ 	.string	"Cuda compilation tools, release 13.0, V13.0.88"
        /*0030*/ 	.string	"Build cuda_13.0.r13.0/compiler.36424714_0"
        /*0030*/ 	.string	"-arch sm_100 -m 64 "



//--------------------- .note.nv.cuinfo           --------------------------
	.section	.note.nv.cuinfo,"",@"SHT_NOTE"
	.sectionflags	@"SHF_NOTE_NV_CUINFO"
        /*0018*/ 	.short	0x0002
        /*001a*/ 	.short	0x0064
        /*001c*/ 	.short	0x0082
	.zero		2


//--------------------- .nv.info                  --------------------------
	.section	.nv.info,"",@"SHT_CUDA_INFO"
	.align	4


	//----- nvinfo : EIATTR_REGCOUNT
	.align		4
        /*0000*/ 	.byte	0x04, 0x2f
        /*0002*/ 	.short	(.L_14 - .L_13)
	.align		4
.L_13:
        /*0004*/ 	.word	index@(_Z14permute_kernelP13__nv_bfloat16S0_S0_PKS_iiii)
        /*0008*/ 	.word	0x00000012


	//----- nvinfo : EIATTR_FRAME_SIZE
	.align		4
.L_14:
        /*000c*/ 	.byte	0x04, 0x11
        /*000e*/ 	.short	(.L_16 - .L_15)
	.align		4
.L_15:
        /*0010*/ 	.word	index@(_Z14permute_kernelP13__nv_bfloat16S0_S0_PKS_iiii)
        /*0014*/ 	.word	0x00000000


	//----- nvinfo : EIATTR_REGCOUNT
	.align		4
.L_16:
        /*0018*/ 	.byte	0x04, 0x2f
        /*001a*/ 	.short	(.L_18 - .L_17)
	.align		4
.L_17:
        /*001c*/ 	.word	index@(_Z23permute_kernel_backwardP13__nv_bfloat16PKS_S2_S2_iiii)
        /*0020*/ 	.word	0x00000012


	//----- nvinfo : EIATTR_FRAME_SIZE
	.align		4
.L_18:
        /*0024*/ 	.byte	0x04, 0x11
        /*0026*/ 	.short	(.L_20 - .L_19)
	.align		4
.L_19:
        /*0028*/ 	.word	index@(_Z23permute_kernel_backwardP13__nv_bfloat16PKS_S2_S2_iiii)
        /*002c*/ 	.word	0x00000000


	//----- nvinfo : EIATTR_REGCOUNT
	.align		4
.L_20:
        /*0030*/ 	.byte	0x04, 0x2f
        /*0032*/ 	.short	(.L_22 - .L_21)
	.align		4
.L_21:
        /*0034*/ 	.word	index@(_Z16unpermute_kernelP13__nv_bfloat16S0_iiii)
        /*0038*/ 	.word	0x00000012


	//----- nvinfo : EIATTR_FRAME_SIZE
	.align		4
.L_22:
        /*003c*/ 	.byte	0x04, 0x11
        /*003e*/ 	.short	(.L_24 - .L_23)
	.align		4
.L_23:
        /*0040*/ 	.word	index@(_Z16unpermute_kernelP13__nv_bfloat16S0_iiii)
        /*0044*/ 	.word	0x00000000


	//----- nvinfo : EIATTR_REGCOUNT
	.align		4
.L_24:
        /*0048*/ 	.byte	0x04, 0x2f
        /*004a*/ 	.short	(.L_26 - .L_25)
	.align		4
.L_25:
        /*004c*/ 	.word	index@(_Z25unpermute_kernel_backwardP13__nv_bfloat16PKS_iiii)
        /*0050*/ 	.word	0x00000011


	//----- nvinfo : EIATTR_FRAME_SIZE
	.align		4
.L_26:
        /*0054*/ 	.byte	0x04, 0x11
        /*0056*/ 	.short	(.L_28 - .L_27)
	.align		4
.L_27:
        /*0058*/ 	.word	index@(_Z25unpermute_kernel_backwardP13__nv_bfloat16PKS_iiii)
        /*005c*/ 	.word	0x00000000


	//----- nvinfo : EIATTR_REGCOUNT
	.align		4
.L_28:
        /*0060*/ 	.byte	0x04, 0x2f
        /*0062*/ 	.short	(.L_30 - .L_29)
	.align		4
.L_29:
        /*0064*/ 	.word	index@(_Z19gelu_forward_kernelP13__nv_bfloat16PKS_i)
        /*0068*/ 	.word	0x0000000d


	//----- nvinfo : EIATTR_FRAME_SIZE
	.align		4
.L_30:
        /*006c*/ 	.byte	0x04, 0x11
        /*006e*/ 	.short	(.L_32 - .L_31)
	.align		4
.L_31:
        /*0070*/ 	.word	index@(_Z19gelu_forward_kernelP13__nv_bfloat16PKS_i)
        /*0074*/ 	.word	0x00000000


	//----- nvinfo : EIATTR_REGCOUNT
	.align		4
.L_32:
        /*0078*/ 	.byte	0x04, 0x2f
        /*007a*/ 	.short	(.L_34 - .L_33)
	.align		4
.L_33:
        /*007c*/ 	.word	index@(_Z20gelu_backward_kernelP13__nv_bfloat16PKS_S2_i)
        /*0080*/ 	.word	0x00000010


	//----- nvinfo : EIATTR_FRAME_SIZE
	.align		4
.L_34:
        /*0084*/ 	.byte	0x04, 0x11
        /*0086*/ 	.short	(.L_36 - .L_35)
	.align		4
.L_35:
        /*0088*/ 	.word	index@($__internal_7_$__cuda_sm20_rcp_rn_f32_slowpath)
        /*008c*/ 	.word	0x00000000


	//----- nvinfo : EIATTR_FRAME_SIZE
	.align		4
.L_36:
        /*0090*/ 	.byte	0x04, 0x11
        /*0092*/ 	.short	(.L_38 - .L_37)
	.align		4
.L_37:
        /*0094*/ 	.word	index@(_Z20gelu_backward_kernelP13__nv_bfloat16PKS_S2_i)
        /*0098*/ 	.word	0x00000000


	//----- nvinfo : EIATTR_REGCOUNT
	.align		4
.L_38:
        /*009c*/ 	.byte	0x04, 0x2f
        /*009e*/ 	.short	(.L_40 - .L_39)
	.align		4
.L_39:
        /*00a0*/ 	.word	index@(_Z23softmax_forward_kernel7PfPKfii)
        /*00a4*/ 	.word	0x00000028


	//----- nvinfo : EIATTR_FRAME_SIZE
	.align		4
.L_40:
        /*00a8*/ 	.byte	0x04, 0x11
        /*00aa*/ 	.short	(.L_42 - .L_41)
	.align		4
.L_41:
        /*00ac*/ 	.word	index@($__internal_6_$__cuda_sm3x_div_rn_noftz_f32_slowpath)
        /*00b0*/ 	.word	0x00000000


	//----- nvinfo : EIATTR_FRAME_SIZE
	.align		4
.L_42:
        /*00b4*/ 	.byte	0x04, 0x11
        /*00b6*/ 	.short	(.L_44 - .L_43)
	.align		4
.L_43:
        /*00b8*/ 	.word	index@(_Z23softmax_forward_kernel7PfPKfii)
        /*00bc*/ 	.word	0x00000000


	//----- nvinfo : EIATTR_REGCOUNT
	.align		4
.L_44:
        /*00c0*/ 	.byte	0x04, 0x2f
        /*00c2*/ 	.short	(.L_46 - .L_45)
	.align		4
.L_45:
        /*00c4*/ 	.word	index@(_Z38softmax_autoregressive_backward_kernelP13__nv_bfloat16PKS_S2_iiif)
        /*00c8*/ 	.word	0x0000001f


	//----- nvinfo : EIATTR_FRAME_SIZE
	.align		4
.L_46:
        /*00cc*/ 	.byte	0x04, 0x11
        /*00ce*/ 	.short	(.L_48 - .L_47)
	.align		4
.L_47:
        /*00d0*/ 	.word	index@(_Z38softmax_autoregressive_backward_kernelP13__nv_bfloat16PKS_S2_iiif)
        /*00d4*/ 	.word	0x00000000


	//----- nvinfo : EIATTR_REGCOUNT
	.align		4
.L_48:
        /*00d8*/ 	.byte	0x04, 0x2f
        /*00da*/ 	.short	(.L_50 - .L_49)
	.align		4
.L_49:
        /*00dc*/ 	.word	index@(_Z13adamw_kernel3P13ParameterInfoPcPfS2_fffffj)
        /*00e0*/ 	.word	0x00000027


	//----- nvinfo : EIATTR_FRAME_SIZE
	.align		4
.L_50:
        /*00e4*/ 	.byte	0x04, 0x11
        /*00e6*/ 	.short	(.L_52 - .L_51)
	.align		4
.L_51:
        /*00e8*/ 	.word	index@($__internal_5_$__cuda_sm3x_div_rn_noftz_f32_slowpath)
        /*00ec*/ 	.word	0x00000000


	//----- nvinfo : EIATTR_FRAME_SIZE
	.align		4
.L_52:
        /*00f0*/ 	.byte	0x04, 0x11
        /*00f2*/ 	.short	(.L_54 - .L_53)
	.align		4
.L_53:
        /*00f4*/ 	.word	index@($__internal_4_$__cuda_sm20_sqrt_rn_f32_slowpath)
        /*00f8*/ 	.word	0x00000000


	//----- nvinfo : EIATTR_FRAME_SIZE
	.align		4
.L_54:
        /*00fc*/ 	.byte	0x04, 0x11
        /*00fe*/ 	.short	(.L_56 - .L_55)
	.align		4
.L_55:
        /*0100*/ 	.word	index@(_Z13adamw_kernel3P13ParameterInfoPcPfS2_fffffj)
        /*0104*/ 	.word	0x00000000


	//----- nvinfo : EIATTR_REGCOUNT
	.align		4
.L_56:
        /*0108*/ 	.byte	0x04, 0x2f
        /*010a*/ 	.short	(.L_58 - .L_57)
	.align		4
.L_57:
        /*010c*/ 	.word	index@(_Z23softmax_forward_kernel5I13__nv_bfloat16EvPT_fPKS1_ii)
        /*0110*/ 	.word	0x0000001c


	//----- nvinfo : EIATTR_FRAME_SIZE
	.align		4
.L_58:
        /*0114*/ 	.byte	0x04, 0x11
        /*0116*/ 	.short	(.L_60 - .L_59)
	.align		4
.L_59:
        /*0118*/ 	.word	index@($__internal_3_$__cuda_sm20_rcp_rn_f32_slowpath)
        /*011c*/ 	.word	0x00000000


	//----- nvinfo : EIATTR_FRAME_SIZE
	.align		4
.L_60:
        /*0120*/ 	.byte	0x04, 0x11
        /*0122*/ 	.short	(.L_62 - .L_61)
	.align		4
.L_61:
        /*0124*/ 	.word	index@(_Z23softmax_forward_kernel5I13__nv_bfloat16EvPT_fPKS1_ii)
        /*0128*/ 	.word	0x00000000


	//----- nvinfo : EIATTR_REGCOUNT
	.align		4
.L_62:
        /*012c*/ 	.byte	0x04, 0x2f
        /*012e*/ 	.short	(.L_64 - .L_63)
	.align		4
.L_63:
        /*0130*/ 	.word	index@(_Z28matmul_backward_bias_kernel4I13__nv_bfloat16EvPT_PKS1_iii)
        /*0134*/ 	.word	0x00000018


	//----- nvinfo : EIATTR_FRAME_SIZE
	.align		4
.L_64:
        /*0138*/ 	.byte	0x04, 0x11
        /*013a*/ 	.short	(.L_66 - .L_65)
	.align		4
.L_65:
        /*013c*/ 	.word	index@(_Z28matmul_backward_bias_kernel4I13__nv_bfloat16EvPT_PKS1_iii)
        /*0140*/ 	.word	0x00000000


	//----- nvinfo : EIATTR_REGCOUNT
	.align		4
.L_66:
        /*0144*/ 	.byte	0x04, 0x2f
        /*0146*/ 	.short	(.L_68 - .L_67)
	.align		4
.L_67:
        /*0148*/ 	.word	index@(_Z23encoder_forward_kernel2I13__nv_bfloat16S0_EvPT_PiPT0_S5_iii)
        /*014c*/ 	.word	0x00000010


	//----- nvinfo : EIATTR_FRAME_SIZE
	.align		4
.L_68:
        /*0150*/ 	.byte	0x04, 0x11
        /*0152*/ 	.short	(.L_70 - .L_69)
	.align		4
.L_69:
        /*0154*/ 	.word	index@(_Z23encoder_forward_kernel2I13__nv_bfloat16S0_EvPT_PiPT0_S5_iii)
        /*0158*/ 	.word	0x00000000


	//----- nvinfo : EIATTR_REGCOUNT
	.align		4
.L_70:
        /*015c*/ 	.byte	0x04, 0x2f
        /*015e*/ 	.short	(.L_72 - .L_71)
	.align		4
.L_71:
        /*0160*/ 	.word	index@(_Z25layernorm_forward_kernel3I13__nv_bfloat16S0_fEvPT0_PT_S4_PKS3_PKT1_S9_ii)
        /*0164*/ 	.word	0x00000020


	//----- nvinfo : EIATTR_FRAME_SIZE
	.align		4
.L_72:
        /*0168*/ 	.byte	0x04, 0x11
        /*016a*/ 	.short	(.L_74 - .L_73)
	.align		4
.L_73:
        /*016c*/ 	.word	index@($__internal_2_$__cuda_sm3x_div_rn_noftz_f32_slowpath)
        /*0170*/ 	.word	0x00000000


	//----- nvinfo : EIATTR_FRAME_SIZE
	.align		4
.L_74:
        /*0174*/ 	.byte	0x04, 0x11
        /*0176*/ 	.short	(.L_76 - .L_75)
	.align		4
.L_75:
        /*0178*/ 	.word	index@(_Z25layernorm_forward_kernel3I13__nv_bfloat16S0_fEvPT0_PT_S4_PKS3_PKT1_S9_ii)
        /*017c*/ 	.word	0x00000000


	//----- nvinfo : EIATTR_REGCOUNT
	.align		4
.L_76:
        /*0180*/ 	.byte	0x04, 0x2f
        /*0182*/ 	.short	(.L_78 - .L_77)
	.align		4
.L_77:
        /*0184*/ 	.word	index@(_Z23residual_forward_kernelI13__nv_bfloat16S0_S0_EvPT_PT0_PT1_i)
        /*0188*/ 	.word	0x0000000e


	//----- nvinfo : EIATTR_FRAME_SIZE
	.align		4
.L_78:
        /*018c*/ 	.byte	0x04, 0x11
        /*018e*/ 	.short	(.L_80 - .L_79)
	.align		4
.L_79:
        /*0190*/ 	.word	index@(_Z23residual_forward_kernelI13__nv_bfloat16S0_S0_EvPT_PT0_PT1_i)
        /*0194*/ 	.word	0x00000000


	//----- nvinfo : EIATTR_REGCOUNT
	.align		4
.L_80:
        /*0198*/ 	.byte	0x04, 0x2f
        /*019a*/ 	.short	(.L_82 - .L_81)
	.align		4
.L_81:
        /*019c*/ 	.word	index@(_Z24fused_classifier_kernel3I13__nv_bfloat16EvPT_S2_S2_PKS1_PKiiiii)
        /*01a0*/ 	.word	0x0000001f


	//----- nvinfo : EIATTR_FRAME_SIZE
	.align		4
.L_82:
        /*01a4*/ 	.byte	0x04, 0x11
        /*01a6*/ 	.short	(.L_84 - .L_83)
	.align		4
.L_83:
        /*01a8*/ 	.word	index@($__internal_1_$__cuda_sm20_rcp_rn_f32_slowpath)
        /*01ac*/ 	.word	0x00000000


	//----- nvinfo : EIATTR_FRAME_SIZE
	.align		4
.L_84:
        /*01b0*/ 	.byte	0x04, 0x11
        /*01b2*/ 	.short	(.L_86 - .L_85)
	.align		4
.L_85:
        /*01b4*/ 	.word	index@(_Z24fused_classifier_kernel3I13__nv_bfloat16EvPT_S2_S2_PKS1_PKiiiii)
        /*01b8*/ 	.word	0x00000000


	//----- nvinfo : EIATTR_REGCOUNT
	.align		4
.L_86:
        /*01bc*/ 	.byte	0x04, 0x2f
        /*01be*/ 	.short	(.L_88 - .L_87)
	.align		4
.L_87:
        /*01c0*/ 	.word	index@(_Z26layernorm_backward_kernel2I13__nv_bfloat16fS0_S0_EvPT_PT0_S4_PKT1_PKT2_PKS3_SA_SA_iii)
        /*01c4*/ 	.word	0x00000026


	//----- nvinfo : EIATTR_FRAME_SIZE
	.align		4
.L_88:
        /*01c8*/ 	.byte	0x04, 0x11
        /*01ca*/ 	.short	(.L_90 - .L_89)
	.align		4
.L_89:
        /*01cc*/ 	.word	index@($__internal_0_$__cuda_sm3x_div_rn_noftz_f32_slowpath)
        /*01d0*/ 	.word	0x00000000


	//----- nvinfo : EIATTR_FRAME_SIZE
	.align		4
.L_90:
        /*01d4*/ 	.byte	0x04, 0x11
        /*01d6*/ 	.short	(.L_92 - .L_91)
	.align		4
.L_91:
        /*01d8*/ 	.word	index@(_Z26layernorm_backward_kernel2I13__nv_bfloat16fS0_S0_EvPT_PT0_S4_PKT1_PKT2_PKS3_SA_SA_iii)
        /*01dc*/ 	.word	0x00000000


	//----- nvinfo : EIATTR_REGCOUNT
	.align		4
.L_92:
        /*01e0*/ 	.byte	0x04, 0x2f
        /*01e2*/ 	.short	(.L_94 - .L_93)
	.align		4
.L_93:
        /*01e4*/ 	.word	index@(_Z23encoder_backward_kernelI13__nv_bfloat16S0_EvPT_S2_PKT0_PKiiii)
        /*01e8*/ 	.word	0x00000010


	//----- nvinfo : EIATTR_FRAME_SIZE
	.align		4
.L_94:
        /*01ec*/ 	.byte	0x04, 0x11
        /*01ee*/ 	.short	(.L_96 - .L_95)
	.align		4
.L_95:
        /*01f0*/ 	.word	index@(_Z23encoder_backward_kernelI13__nv_bfloat16S0_EvPT_S2_PKT0_PKiiii)
        /*01f4*/ 	.word	0x00000000


	//----- nvinfo : EIATTR_MIN_STACK_SIZE
	.align		4
.L_96:
        /*01f8*/ 	.byte	0x04, 0x12
        /*01fa*/ 	.short	(.L_98 - .L_97)
	.align		4
.L_97:
        /*01fc*/ 	.word	index@(_Z23encoder_backward_kernelI13__nv_bfloat16S0_EvPT_S2_PKT0_PKiiii)
        /*0200*/ 	.word	0x00000000


	//----- nvinfo : EIATTR_MIN_STACK_SIZE
	.align		4
.L_98:
        /*0204*/ 	.byte	0x04, 0x12
        /*0206*/ 	.short	(.L_100 - .L_99)
	.align		4
.L_99:
        /*0208*/ 	.word	index@(_Z26layernorm_backward_kernel2I13__nv_bfloat16fS0_S0_EvPT_PT0_S4_PKT1_PKT2_PKS3_SA_SA_iii)
        /*020c*/ 	.word	0x00000000


	//----- nvinfo : EIATTR_MIN_STACK_SIZE
	.align		4
.L_100:
        /*0210*/ 	.byte	0x04, 0x12
        /*0212*/ 	.short	(.L_102 - .L_101)
	.align		4
.L_101:
        /*0214*/ 	.word	index@(_Z24fused_classifier_kernel3I13__nv_bfloat16EvPT_S2_S2_PKS1_PKiiiii)
        /*0218*/ 	.word	0x00000000


	//----- nvinfo : EIATTR_MIN_STACK_SIZE
	.align		4
.L_102:
        /*021c*/ 	.byte	0x04, 0x12
        /*021e*/ 	.short	(.L_104 - .L_103)
	.align		4
.L_103:
        /*0220*/ 	.word	index@(_Z23residual_forward_kernelI13__nv_bfloat16S0_S0_EvPT_PT0_PT1_i)
        /*0224*/ 	.word	0x00000000


	//----- nvinfo : EIATTR_MIN_STACK_SIZE
	.align		4
.L_104:
        /*0228*/ 	.byte	0x04, 0x12
        /*022a*/ 	.short	(.L_106 - .L_105)
	.align		4
.L_105:
        /*022c*/ 	.word	index@(_Z25layernorm_forward_kernel3I13__nv_bfloat16S0_fEvPT0_PT_S4_PKS3_PKT1_S9_ii)
        /*0230*/ 	.word	0x00000000


	//----- nvinfo : EIATTR_MIN_STACK_SIZE
	.align		4
.L_106:
        /*0234*/ 	.byte	0x04, 0x12
        /*0236*/ 	.short	(.L_108 - .L_107)
	.align		4
.L_107:
        /*0238*/ 	.word	index@(_Z23encoder_forward_kernel2I13__nv_bfloat16S0_EvPT_PiPT0_S5_iii)
        /*023c*/ 	.word	0x00000000


	//----- nvinfo : EIATTR_MIN_STACK_SIZE
	.align		4
.L_108:
        /*0240*/ 	.byte	0x04, 0x12
        /*0242*/ 	.short	(.L_110 - .L_109)
	.align		4
.L_109:
        /*0244*/ 	.word	index@(_Z28matmul_backward_bias_kernel4I13__nv_bfloat16EvPT_PKS1_iii)
        /*0248*/ 	.word	0x00000000


	//----- nvinfo : EIATTR_MIN_STACK_SIZE
	.align		4
.L_110:
        /*024c*/ 	.byte	0x04, 0x12
        /*024e*/ 	.short	(.L_112 - .L_111)
	.align		4
.L_111:
        /*0250*/ 	.word	index@(_Z23softmax_forward_kernel5I13__nv_bfloat16EvPT_fPKS1_ii)
        /*0254*/ 	.word	0x00000000


	//----- nvinfo : EIATTR_MIN_STACK_SIZE
	.align		4
.L_112:
        /*0258*/ 	.byte	0x04, 0x12
        /*025a*/ 	.short	(.L_114 - .L_113)
	.align		4
.L_113:
        /*025c*/ 	.word	index@(_Z13adamw_kernel3P13ParameterInfoPcPfS2_fffffj)
        /*0260*/ 	.word	0x00000000


	//----- nvinfo : EIATTR_MIN_STACK_SIZE
	.align		4
.L_114:
        /*0264*/ 	.byte	0x04, 0x12
        /*0266*/ 	.short	(.L_116 - .L_115)
	.align		4
.L_115:
        /*0268*/ 	.word	index@(_Z38softmax_autoregressive_backward_kernelP13__nv_bfloat16PKS_S2_iiif)
        /*026c*/ 	.word	0x00000000


	//----- nvinfo : EIATTR_MIN_STACK_SIZE
	.align		4
.L_116:
        /*0270*/ 	.byte	0x04, 0x12
        /*0272*/ 	.short	(.L_118 - .L_117)
	.align		4
.L_117:
        /*0274*/ 	.word	index@(_Z23softmax_forward_kernel7PfPKfii)
        /*0278*/ 	.word	0x00000000


	//----- nvinfo : EIATTR_MIN_STACK_SIZE
	.align		4
.L_118:
        /*027c*/ 	.byte	0x04, 0x12
        /*027e*/ 	.short	(.L_120 - .L_119)
	.align		4
.L_119:
        /*0280*/ 	.word	index@(_Z20gelu_backward_kernelP13__nv_bfloat16PKS_S2_i)
        /*0284*/ 	.word	0x00000000


	//----- nvinfo : EIATTR_MIN_STACK_SIZE
	.align		4
.L_120:
        /*0288*/ 	.byte	0x04, 0x12
        /*028a*/ 	.short	(.L_122 - .L_121)
	.align		4
.L_121:
        /*028c*/ 	.word	index@(_Z19gelu_forward_kernelP13__nv_bfloat16PKS_i)
        /*0290*/ 	.word	0x00000000


	//----- nvinfo : EIATTR_MIN_STACK_SIZE
	.align		4
.L_122:
        /*0294*/ 	.byte	0x04, 0x12
        /*0296*/ 	.short	(.L_124 - .L_123)
	.align		4
.L_123:
        /*0298*/ 	.word	index@(_Z25unpermute_kernel_backwardP13__nv_bfloat16PKS_iiii)
        /*029c*/ 	.word	0x00000000


	//----- nvinfo : EIATTR_MIN_STACK_SIZE
	.align		4
.L_124:
        /*02a0*/ 	.byte	0x04, 0x12
        /*02a2*/ 	.short	(.L_126 - .L_125)
	.align		4
.L_125:
        /*02a4*/ 	.word	index@(_Z16unpermute_kernelP13__nv_bfloat16S0_iiii)
        /*02a8*/ 	.word	0x00000000


	//----- nvinfo : EIATTR_MIN_STACK_SIZE
	.align		4
.L_126:
        /*02ac*/ 	.byte	0x04, 0x12
        /*02ae*/ 	.short	(.L_128 - .L_127)
	.align		4
.L_127:
        /*02b0*/ 	.word	index@(_Z23permute_kernel_backwardP13__nv_bfloat16PKS_S2_S2_iiii)
        /*02b4*/ 	.word	0x00000000


	//----- nvinfo : EIATTR_MIN_STACK_SIZE
	.align		4
.L_128:
        /*02b8*/ 	.byte	0x04, 0x12
        /*02ba*/ 	.short	(.L_130 - .L_129)
	.align		4
.L_129:
        /*02bc*/ 	.word	index@(_Z14permute_kernelP13__nv_bfloat16S0_S0_PKS_iiii)
        /*02c0*/ 	.word	0x00000000
.L_130:


//--------------------- .nv.compat                --------------------------
	.section	.nv.compat,"",@"SHT_CUDA_COMPAT_INFO"
	.align	4
        /*0000*/ 	.byte	0x02, 0x09, 0x00, 0x00, 0x02, 0x02, 0x01, 0x00, 0x02, 0x05, 0x05, 0x00, 0x03, 0x07, 0x01, 0x01
        /*0010*/ 	.byte	0x02, 0x03, 0x00, 0x00, 0x02, 0x06, 0x01, 0x00, 0x04, 0x0b, 0x08, 0x00, 0x01, 0x00, 0x00, 0x00
        /*0020*/ 	.byte	0x00, 0x00, 0x00, 0x00


//--------------------- .nv.info._Z23encoder_backward_kernelI13__nv_bfloat16S0_EvPT_S2_PKT0_PKiiii --------------------------
	.section	.nv.info._Z23encoder_backward_kernelI13__nv_bfloat16S0_EvPT_S2_PKT0_PKiiii,"",@"SHT_CUDA_INFO"
	.sectionflags	@""
	.align	4


	//----- nvinfo : EIATTR_CUDA_API_VERSION
	.align		4
        /*0000*/ 	.byte	0x04, 0x37
        /*0002*/ 	.short	(.L_132 - .L_131)
.L_131:
        /*0004*/ 	.word	0x00000082


	//----- nvinfo : EIATTR_KPARAM_INFO
	.align		4
.L_132:
        /*0008*/ 	.byte	0x04, 0x17
        /*000a*/ 	.short	(.L_134 - .L_133)
.L_133:
        /*000c*/ 	.word	0x00000000
        /*0010*/ 	.short	0x0006
        /*0012*/ 	.short	0x0028
        /*0014*/ 	.byte	0x00, 0xf0, 0x11, 0x00


	//----- nvinfo : EIATTR_KPARAM_INFO
	.align		4
.L_134:
        /*0018*/ 	.byte	0x04, 0x17
        /*001a*/ 	.short	(.L_136 - .L_135)
.L_135:
        /*001c*/ 	.word	0x00000000
        /*0020*/ 	.short	0x0005
        /*0022*/ 	.short	0x0024
        /*0024*/ 	.byte	0x00, 0xf0, 0x11, 0x00


	//----- nvinfo : EIATTR_KPARAM_INFO
	.align		4
.L_136:
        /*0028*/ 	.byte	0x04, 0x17
        /*002a*/ 	.short	(.L_138 - .L_137)
.L_137:
        /*002c*/ 	.word	0x00000000
        /*0030*/ 	.short	0x0004
        /*0032*/ 	.short	0x0020
        /*0034*/ 	.byte	0x00, 0xf0, 0x11, 0x00


	//----- nvinfo : EIATTR_KPARAM_INFO
	.align		4
.L_138:
        /*0038*/ 	.byte	0x04, 0x17
        /*003a*/ 	.short	(.L_140 - .L_139)
.L_139:
        /*003c*/ 	.word	0x00000000
        /*0040*/ 	.short	0x0003
        /*0042*/ 	.short	0x0018
        /*0044*/ 	.byte	0x00, 0xf5, 0x21, 0x00


	//----- nvinfo : EIATTR_KPARAM_INFO
	.align		4
.L_140:
        /*0048*/ 	.byte	0x04, 0x17
        /*004a*/ 	.short	(.L_142 - .L_141)
.L_141:
        /*004c*/ 	.word	0x00000000
        /*0050*/ 	.short	0x0002
        /*0052*/ 	.short	0x0010
        /*0054*/ 	.byte	0x00, 0xf5, 0x21, 0x00


	//----- nvinfo : EIATTR_KPARAM_INFO
	.align		4
.L_142:
        /*0058*/ 	.byte	0x04, 0x17
        /*005a*/ 	.short	(.L_144 - .L_143)
.L_143:
        /*005c*/ 	.word	0x00000000
        /*0060*/ 	.short	0x0001
        /*0062*/ 	.short	0x0008
        /*0064*/ 	.byte	0x00, 0xf5, 0x21, 0x00


	//----- nvinfo : EIATTR_KPARAM_INFO
	.align		4
.L_144:
        /*0068*/ 	.byte	0x04, 0x17
        /*006a*/ 	.short	(.L_146 - .L_145)
.L_145:
        /*006c*/ 	.word	0x00000000
        /*0070*/ 	.short	0x0000
        /*0072*/ 	.short	0x0000
        /*0074*/ 	.byte	0x00, 0xf5, 0x21, 0x00


	//----- nvinfo : EIATTR_SPARSE_MMA_MASK
	.align		4
.L_146:
        /*0078*/ 	.byte	0x03, 0x50
        /*007a*/ 	.short	0x0000


	//----- nvinfo : EIATTR_MAXREG_COUNT
	.align		4
        /*007c*/ 	.byte	0x03, 0x1b
        /*007e*/ 	.short	0x00ff


	//----- nvinfo : EIATTR_MERCURY_ISA_VERSION
	.align		4
        /*0080*/ 	.byte	0x03, 0x5f
        /*0082*/ 	.short	0x0101


	//----- nvinfo : EIATTR_VRC_CTA_INIT_COUNT
	.align		4
        /*0084*/ 	.byte	0x02, 0x4a
	.zero		1
	.zero		1


	//----- nvinfo : EIATTR_EXIT_INSTR_OFFSETS
	.align		4
        /*0088*/ 	.byte	0x04, 0x1c
        /*008a*/ 	.short	(.L_148 - .L_147)


	//   ....[0]....
.L_147:
        /*008c*/ 	.word	0x000000a0


	//   ....[1]....
        /*0090*/ 	.word	0x000006d0


	//   ....[2]....
        /*0094*/ 	.word	0x00000760


	//   ....[3]....
        /*0098*/ 	.word	0x000007a0


	//----- nvinfo : EIATTR_CRS_STACK_SIZE
	.align		4
.L_148:
        /*009c*/ 	.byte	0x04, 0x1e
        /*009e*/ 	.short	(.L_150 - .L_149)
.L_149:
        /*00a0*/ 	.word	0x00000000


	//----- nvinfo : EIATTR_CBANK_PARAM_SIZE
	.align		4
.L_150:
        /*00a4*/ 	.byte	0x03, 0x19
        /*00a6*/ 	.short	0x002c


	//----- nvinfo : EIATTR_PARAM_CBANK
	.align		4
        /*00a8*/ 	.byte	0x04, 0x0a
        /*00aa*/ 	.short	(.L_152 - .L_151)
	.align		4
.L_151:
        /*00ac*/ 	.word	index@(.nv.constant0._Z23encoder_backward_kernelI13__nv_bfloat16S0_EvPT_S2_PKT0_PKiiii)
        /*00b0*/ 	.short	0x0380
        /*00b2*/ 	.short	0x002c


	//----- nvinfo : EIATTR_SW_WAR
	.align		4
.L_152:
        /*00b4*/ 	.byte	0x04, 0x36
        /*00b6*/ 	.short	(.L_154 - .L_153)
.L_153:
        /*00b8*/ 	.word	0x00000008
.L_154:


//--------------------- .nv.info._Z26layernorm_backward_kernel2I13__nv_bfloat16fS0_S0_EvPT_PT0_S4_PKT1_PKT2_PKS3_SA_SA_iii --------------------------
	.section	.nv.info._Z26layernorm_backward_kernel2I13__nv_bfloat16fS0_S0_EvPT_PT0_S4_PKT1_PKT2_PKS3_SA_SA_iii,"",@"SHT_CUDA_INFO"
	.sectionflags	@""
	.align	4


	//----- nvinfo : EIATTR_CUDA_API_VERSION
	.align		4
        /*0000*/ 	.byte	0x04, 0x37
        /*0002*/ 	.short	(.L_156 - .L_155)
.L_155:
        /*0004*/ 	.word	0x00000082


	//----- nvinfo : EIATTR_KPARAM_INFO
	.align		4
.L_156:
        /*0008*/ 	.byte	0x04, 0x17
        /*000a*/ 	.short	(.L_158 - .L_157)
.L_157:
        /*000c*/ 	.word	0x00000000
        /*0010*/ 	.short	0x000a
        /*0012*/ 	.short	0x0048
        /*0014*/ 	.byte	0x00, 0xf0, 0x11, 0x00


	//----- nvinfo : EIATTR_KPARAM_INFO
	.align		4
.L_158:
        /*0018*/ 	.byte	0x04, 0x17
        /*001a*/ 	.short	(.L_160 - .L_159)
.L_159:
        /*001c*/ 	.word	0x00000000
        /*0020*/ 	.short	0x0009
        /*0022*/ 	.short	0x0044
        /*0024*/ 	.byte	0x00, 0xf0, 0x11, 0x00


	//----- nvinfo : EIATTR_KPARAM_INFO
	.align		4
.L_160:
        /*0028*/ 	.byte	0x04, 0x17
        /*002a*/ 	.short	(.L_162 - .L_161)
.L_161:
        /*002c*/ 	.word	0x00000000
        /*0030*/ 	.short	0x0008
        /*0032*/ 	.short	0x0040
        /*0034*/ 	.byte	0x00, 0xf0, 0x11, 0x00


	//----- nvinfo : EIATTR_KPARAM_INFO
	.align		4
.L_162:
        /*0038*/ 	.byte	0x04, 0x17
        /*003a*/ 	.short	(.L_164 - .L_163)
.L_163:
        /*003c*/ 	.word	0x00000000
        /*0040*/ 	.short	0x0007
        /*0042*/ 	.short	0x0038
        /*0044*/ 	.byte	0x00, 0xf5, 0x21, 0x00


	//----- nvinfo : EIATTR_KPARAM_INFO
	.align		4
.L_164:
        /*0048*/ 	.byte	0x04, 0x17
        /*004a*/ 	.short	(.L_166 - .L_165)
.L_165:
        /*004c*/ 	.word	0x00000000
        /*0050*/ 	.short	0x0006
        /*0052*/ 	.short	0x0030
        /*0054*/ 	.byte	0x00, 0xf5, 0x21, 0x00


	//----- nvinfo : EIATTR_KPARAM_INFO
	.align		4
.L_166:
        /*0058*/ 	.byte	0x04, 0x17
        /*005a*/ 	.short	(.L_168 - .L_167)
.L_167:
        /*005c*/ 	.word	0x00000000
        /*0060*/ 	.short	0x0005
        /*0062*/ 	.short	0x0028
        /*0064*/ 	.byte	0x00, 0xf5, 0x21, 0x00


	//----- nvinfo : EIATTR_KPARAM_INFO
	.align		4
.L_168:
        /*0068*/ 	.byte	0x04, 0x17
        /*006a*/ 	.short	(.L_170 - .L_169)
.L_169:
        /*006c*/ 	.word	0x00000000
        /*0070*/ 	.short	0x0004
        /*0072*/ 	.short	0x0020
        /*0074*/ 	.byte	0x00, 0xf5, 0x21, 0x00


	//----- nvinfo : EIATTR_KPARAM_INFO
	.align		4
.L_170:
        /*0078*/ 	.byte	0x04, 0x17
        /*007a*/ 	.short	(.L_172 - .L_171)
.L_171:
        /*007c*/ 	.word	0x00000000
        /*0080*/ 	.short	0x0003
        /*0082*/ 	.short	0x0018
        /*0084*/ 	.byte	0x00, 0xf5, 0x21, 0x00


	//----- nvinfo : EIATTR_KPARAM_INFO
	.align		4
.L_172:
        /*0088*/ 	.byte	0x04, 0x17
        /*008a*/ 	.short	(.L_174 - .L_173)
.L_173:
        /*008c*/ 	.word	0x00000000
        /*0090*/ 	.short	0x0002
        /*0092*/ 	.short	0x0010
        /*0094*/ 	.byte	0x00, 0xf5, 0x21, 0x00


	//----- nvinfo : EIATTR_KPARAM_INFO
	.align		4
.L_174:
        /*0098*/ 	.byte	0x04, 0x17
        /*009a*/ 	.short	(.L_176 - .L_175)
.L_175:
        /*009c*/ 	.word	0x00000000
        /*00a0*/ 	.short	0x0001
        /*00a2*/ 	.short	0x0008
        /*00a4*/ 	.byte	0x00, 0xf5, 0x21, 0x00


	//----- nvinfo : EIATTR_KPARAM_INFO
	.align		4
.L_176:
        /*00a8*/ 	.byte	0x04, 0x17
        /*00aa*/ 	.short	(.L_178 - .L_177)
.L_177:
        /*00ac*/ 	.word	0x00000000
        /*00b0*/ 	.short	0x0000
        /*00b2*/ 	.short	0x0000
        /*00b4*/ 	.byte	0x00, 0xf5, 0x21, 0x00


	//----- nvinfo : EIATTR_SPARSE_MMA_MASK
	.align		4
.L_178:
        /*00b8*/ 	.byte	0x03, 0x50
        /*00ba*/ 	.short	0x0000


	//----- nvinfo : EIATTR_MAXREG_COUNT
	.align		4
        /*00bc*/ 	.byte	0x03, 0x1b
        /*00be*/ 	.short	0x00ff


	//----- nvinfo : EIATTR_NUM_BARRIERS
	.align		4
        /*00c0*/ 	.byte	0x02, 0x4c
        /*00c2*/ 	.byte	0x01
	.zero		1


	//----- nvinfo : EIATTR_MERCURY_ISA_VERSION
	.align		4
        /*00c4*/ 	.byte	0x03, 0x5f
        /*00c6*/ 	.short	0x0101


	//----- nvinfo : EIATTR_COOP_GROUP_MASK_REGIDS
	.align		4
        /*00c8*/ 	.byte	0x04, 0x29
        /*00ca*/ 	.short	(.L_180 - .L_179)


	//   ....[0]....
.L_179:
        /*00cc*/ 	.word	0xffffffff


	//   ....[1]....
        /*00d0*/ 	.word	0xffffffff


	//   ....[2]....
        /*00d4*/ 	.word	0xffffffff


	//   ....[3]....
        /*00d8*/ 	.word	0xffffffff


	//   ....[4]....
        /*00dc*/ 	.word	0xffffffff


	//   ....[5]....
        /*00e0*/ 	.word	0xffffffff


	//   ....[6]....
        /*00e4*/ 	.word	0xffffffff


	//   ....[7]....
        /*00e8*/ 	.word	0xffffffff


	//   ....[8]....
        /*00ec*/ 	.word	0xffffffff


	//   ....[9]....
        /*00f0*/ 	.word	0xffffffff


	//----- nvinfo : EIATTR_COOP_GROUP_INSTR_OFFSETS
	.align		4
.L_180:
        /*00f4*/ 	.byte	0x04, 0x28
        /*00f6*/ 	.short	(.L_182 - .L_181)


	//   ....[0]....
.L_181:
        /*00f8*/ 	.word	0x00001340


	//   ....[1]....
        /*00fc*/ 	.word	0x00001380


	//   ....[2]....
        /*0100*/ 	.word	0x000013c0


	//   ....[3]....
        /*0104*/ 	.word	0x000013d0


	//   ....[4]....
        /*0108*/ 	.word	0x00001400


	//   ....[5]....
        /*010c*/ 	.word	0x00001410


	//   ....[6]....
        /*0110*/ 	.word	0x00001450


	//   ....[7]....
        /*0114*/ 	.word	0x00001470


	//   ....[8]....
        /*0118*/ 	.word	0x000014a0


	//   ....[9]....
        /*011c*/ 	.word	0x000014b0


	//----- nvinfo : EIATTR_VRC_CTA_INIT_COUNT
	.align		4
.L_182:
        /*0120*/ 	.byte	0x02, 0x4a
	.zero		1
	.zero		1


	//----- nvinfo : EIATTR_EXIT_INSTR_OFFSETS
	.align		4
        /*0124*/ 	.byte	0x04, 0x1c
        /*0126*/ 	.short	(.L_184 - .L_183)


	//   ....[0]....
.L_183:
        /*0128*/ 	.word	0x00000140


	//   ....[1]....
        /*012c*/ 	.word	0x00002680


	//   ....[2]....
        /*0130*/ 	.word	0x00002790


	//----- nvinfo : EIATTR_CRS_STACK_SIZE
	.align		4
.L_184:
        /*0134*/ 	.byte	0x04, 0x1e
        /*0136*/ 	.short	(.L_186 - .L_185)
.L_185:
        /*0138*/ 	.word	0x00000000


	//----- nvinfo : EIATTR_CBANK_PARAM_SIZE
	.align		4
.L_186:
        /*013c*/ 	.byte	0x03, 0x19
        /*013e*/ 	.short	0x004c


	//----- nvinfo : EIATTR_PARAM_CBANK
	.align		4
        /*0140*/ 	.byte	0x04, 0x0a
        /*0142*/ 	.short	(.L_188 - .L_187)
	.align		4
.L_187:
        /*0144*/ 	.word	index@(.nv.constant0._Z26layernorm_backward_kernel2I13__nv_bfloat16fS0_S0_EvPT_PT0_S4_PKT1_PKT2_PKS3_SA_SA_iii)
        /*0148*/ 	.short	0x0380
        /*014a*/ 	.short	0x004c


	//----- nvinfo : EIATTR_SW_WAR
	.align		4
.L_188:
        /*014c*/ 	.byte	0x04, 0x36
        /*014e*/ 	.short	(.L_190 - .L_189)
.L_189:
        /*0150*/ 	.word	0x00000008
.L_190:


//--------------------- .nv.info._Z24fused_classifier_kernel3I13__nv_bfloat16EvPT_S2_S2_PKS1_PKiiiii --------------------------
	.section	.nv.info._Z24fused_classifier_kernel3I13__nv_bfloat16EvPT_S2_S2_PKS1_PKiiiii,"",@"SHT_CUDA_INFO"
	.sectionflags	@""
	.align	4


	//----- nvinfo : EIATTR_CUDA_API_VERSION
	.align		4
        /*0000*/ 	.byte	0x04, 0x37
        /*0002*/ 	.short	(.L_192 - .L_191)
.L_191:
        /*0004*/ 	.word	0x00000082


	//----- nvinfo : EIATTR_KPARAM_INFO
	.align		4
.L_192:
        /*0008*/ 	.byte	0x04, 0x17
        /*000a*/ 	.short	(.L_194 - .L_193)
.L_193:
        /*000c*/ 	.word	0x00000000
        /*0010*/ 	.short	0x0008
        /*0012*/ 	.short	0x0034
        /*0014*/ 	.byte	0x00, 0xf0, 0x11, 0x00


	//----- nvinfo : EIATTR_KPARAM_INFO
	.align		4
.L_194:
        /*0018*/ 	.byte	0x04, 0x17
        /*001a*/ 	.short	(.L_196 - .L_195)
.L_195:
        /*001c*/ 	.word	0x00000000
        /*0020*/ 	.short	0x0007
        /*0022*/ 	.short	0x0030
        /*0024*/ 	.byte	0x00, 0xf0, 0x11, 0x00


	//----- nvinfo : EIATTR_KPARAM_INFO
	.align		4
.L_196:
        /*0028*/ 	.byte	0x04, 0x17
        /*002a*/ 	.short	(.L_198 - .L_197)
.L_197:
        /*002c*/ 	.word	0x00000000
        /*0030*/ 	.short	0x0006
        /*0032*/ 	.short	0x002c
        /*0034*/ 	.byte	0x00, 0xf0, 0x11, 0x00


	//----- nvinfo : EIATTR_KPARAM_INFO
	.align		4
.L_198:
        /*0038*/ 	.byte	0x04, 0x17
        /*003a*/ 	.short	(.L_200 - .L_199)
.L_199:
        /*003c*/ 	.word	0x00000000
        /*0040*/ 	.short	0x0005
        /*0042*/ 	.short	0x0028
        /*0044*/ 	.byte	0x00, 0xf0, 0x11, 0x00


	//----- nvinfo : EIATTR_KPARAM_INFO
	.align		4
.L_200:
        /*0048*/ 	.byte	0x04, 0x17
        /*004a*/ 	.short	(.L_202 - .L_201)
.L_201:
        /*004c*/ 	.word	0x00000000
        /*0050*/ 	.short	0x0004
        /*0052*/ 	.short	0x0020
        /*0054*/ 	.byte	0x00, 0xf5, 0x21, 0x00


	//----- nvinfo : EIATTR_KPARAM_INFO
	.align		4
.L_202:
        /*0058*/ 	.byte	0x04, 0x17
        /*005a*/ 	.short	(.L_204 - .L_203)
.L_203:
        /*005c*/ 	.word	0x00000000
        /*0060*/ 	.short	0x0003
        /*0062*/ 	.short	0x0018
        /*0064*/ 	.byte	0x00, 0xf5, 0x21, 0x00


	//----- nvinfo : EIATTR_KPARAM_INFO
	.align		4
.L_204:
        /*0068*/ 	.byte	0x04, 0x17
        /*006a*/ 	.short	(.L_206 - .L_205)
.L_205:
        /*006c*/ 	.word	0x00000000
        /*0070*/ 	.short	0x0002
        /*0072*/ 	.short	0x0010
        /*0074*/ 	.byte	0x00, 0xf5, 0x21, 0x00


	//----- nvinfo : EIATTR_KPARAM_INFO
	.align		4
.L_206:
        /*0078*/ 	.byte	0x04, 0x17
        /*007a*/ 	.short	(.L_208 - .L_207)
.L_207:
        /*007c*/ 	.word	0x00000000
        /*0080*/ 	.short	0x0001
        /*0082*/ 	.short	0x0008
        /*0084*/ 	.byte	0x00, 0xf5, 0x21, 0x00


	//----- nvinfo : EIATTR_KPARAM_INFO
	.align		4
.L_208:
        /*0088*/ 	.byte	0x04, 0x17
        /*008a*/ 	.short	(.L_210 - .L_209)
.L_209:
        /*008c*/ 	.word	0x00000000
        /*0090*/ 	.short	0x0000
        /*0092*/ 	.short	0x0000
        /*0094*/ 	.byte	0x00, 0xf5, 0x21, 0x00


	//----- nvinfo : EIATTR_SPARSE_MMA_MASK
	.align		4
.L_210:
        /*0098*/ 	.byte	0x03, 0x50
        /*009a*/ 	.short	0x0000


	//----- nvinfo : EIATTR_MAXREG_COUNT
	.align		4
        /*009c*/ 	.byte	0x03, 0x1b
        /*009e*/ 	.short	0x00ff


	//----- nvinfo : EIATTR_NUM_BARRIERS
	.align		4
        /*00a0*/ 	.byte	0x02, 0x4c
        /*00a2*/ 	.byte	0x01
	.zero		1


	//----- nvinfo : EIATTR_MERCURY_ISA_VERSION
	.align		4
        /*00a4*/ 	.byte	0x03, 0x5f
        /*00a6*/ 	.short	0x0101


	//----- nvinfo : EIATTR_COOP_GROUP_MASK_REGIDS
	.align		4
        /*00a8*/ 	.byte	0x04, 0x29
        /*00aa*/ 	.short	(.L_212 - .L_211)


	//   ....[0]....
.L_211:
        /*00ac*/ 	.word	0xffffffff


	//   ....[1]....
        /*00b0*/ 	.word	0xffffffff


	//   ....[2]....
        /*00b4*/ 	.word	0xffffffff


	//   ....[3]....
        /*00b8*/ 	.word	0xffffffff


	//   ....[4]....
        /*00bc*/ 	.word	0xffffffff


	//   ....[5]....
        /*00c0*/ 	.word	0xffffffff


	//   ....[6]....
        /*00c4*/ 	.word	0xffffffff


	//   ....[7]....
        /*00c8*/ 	.word	0xffffffff


	//   ....[8]....
        /*00cc*/ 	.word	0xffffffff


	//   ....[9]....
        /*00d0*/ 	.word	0xffffffff


	//   ....[10]....
        /*00d4*/ 	.word	0xffffffff


	//   ....[11]....
        /*00d8*/ 	.word	0xffffffff


	//   ....[12]....
        /*00dc*/ 	.word	0xffffffff


	//   ....[13]....
        /*00e0*/ 	.word	0xffffffff


	//   ....[14]....
        /*00e4*/ 	.word	0xffffffff


	//   ....[15]....
        /*00e8*/ 	.word	0xffffffff


	//   ....[16]....
        /*00ec*/ 	.word	0xffffffff


	//   ....[17]....
        /*00f0*/ 	.word	0xffffffff


	//   ....[18]....
        /*00f4*/ 	.word	0xffffffff


	//   ....[19]....
        /*00f8*/ 	.word	0xffffffff


	//----- nvinfo : EIATTR_COOP_GROUP_INSTR_OFFSETS
	.align		4
.L_212:
        /*00fc*/ 	.byte	0x04, 0x28
        /*00fe*/ 	.short	(.L_214 - .L_213)


	//   ....[0]....
.L_213:
        /*0100*/ 	.word	0x00000cc0


	//   ....[1]....
        /*0104*/ 	.word	0x00000d20


	//   ....[2]....
        /*0108*/ 	.word	0x00000d60


	//   ....[3]....
        /*010c*/ 	.word	0x00000da0


	//   ....[4]....
        /*0110*/ 	.word	0x00000e20


	//   ....[5]....
        /*0114*/ 	.word	0x00000ee0


	//   ....[6]....
        /*0118*/ 	.word	0x00000f10


	//   ....[7]....
        /*011c*/ 	.word	0x00000f50


	//   ....[8]....
        /*0120*/ 	.word	0x00000f80


	//   ....[9]....
        /*0124*/ 	.word	0x00000fb0


	//   ....[10]....
        /*0128*/ 	.word	0x000010a0


	//   ....[11]....
        /*012c*/ 	.word	0x000010d0


	//   ....[12]....
        /*0130*/ 	.word	0x00001110


	//   ....[13]....
        /*0134*/ 	.word	0x00001150


	//   ....[14]....
        /*0138*/ 	.word	0x000011b0


	//   ....[15]....
        /*013c*/ 	.word	0x00001200


	//   ....[16]....
        /*0140*/ 	.word	0x00001220


	//   ....[17]....
        /*0144*/ 	.word	0x00001240


	//   ....[18]....
        /*0148*/ 	.word	0x00001260


	//   ....[19]....
        /*014c*/ 	.word	0x00001280


	//----- nvinfo : EIATTR_VRC_CTA_INIT_COUNT
	.align		4
.L_214:
        /*0150*/ 	.byte	0x02, 0x4a
	.zero		1
	.zero		1


	//----- nvinfo : EIATTR_EXIT_INSTR_OFFSETS
	.align		4
        /*0154*/ 	.byte	0x04, 0x1c
        /*0156*/ 	.short	(.L_216 - .L_215)


	//   ....[0]....
.L_215:
        /*0158*/ 	.word	0x00001840


	//   ....[1]....
        /*015c*/ 	.word	0x00001ae0


	//   ....[2]....
        /*0160*/ 	.word	0x00001cb0


	//----- nvinfo : EIATTR_CRS_STACK_SIZE
	.align		4
.L_216:
        /*0164*/ 	.byte	0x04, 0x1e
        /*0166*/ 	.short	(.L_218 - .L_217)
.L_217:
        /*0168*/ 	.word	0x00000000


	//----- nvinfo : EIATTR_CBANK_PARAM_SIZE
	.align		4
.L_218:
        /*016c*/ 	.byte	0x03, 0x19
        /*016e*/ 	.short	0x0038


	//----- nvinfo : EIATTR_PARAM_CBANK
	.align		4
        /*0170*/ 	.byte	0x04, 0x0a
        /*0172*/ 	.short	(.L_220 - .L_219)
	.align		4
.L_219:
        /*0174*/ 	.word	index@(.nv.constant0._Z24fused_classifier_kernel3I13__nv_bfloat16EvPT_S2_S2_PKS1_PKiiiii)
        /*0178*/ 	.short	0x0380
        /*017a*/ 	.short	0x0038


	//----- nvinfo : EIATTR_SW_WAR
	.align		4
.L_220:
        /*017c*/ 	.byte	0x04, 0x36
        /*017e*/ 	.short	(.L_222 - .L_221)
.L_221:
        /*0180*/ 	.word	0x00000008
.L_222:


//--------------------- .nv.info._Z23residual_forward_kernelI13__nv_bfloat16S0_S0_EvPT_PT0_PT1_i --------------------------
	.section	.nv.info._Z23residual_forward_kernelI13__nv_bfloat16S0_S0_EvPT_PT0_PT1_i,"",@"SHT_CUDA_INFO"
	.sectionflags	@""
	.align	4


	//----- nvinfo : EIATTR_CUDA_API_VERSION
	.align		4
        /*0000*/ 	.byte	0x04, 0x37
        /*0002*/ 	.short	(.L_224 - .L_223)
.L_223:
        /*0004*/ 	.word	0x00000082


	//----- nvinfo : EIATTR_KPARAM_INFO
	.align		4
.L_224:
        /*0008*/ 	.byte	0x04, 0x17
        /*000a*/ 	.short	(.L_226 - .L_225)
.L_225:
        /*000c*/ 	.word	0x00000000
        /*0010*/ 	.short	0x0003
        /*0012*/ 	.short	0x0018
        /*0014*/ 	.byte	0x00, 0xf0, 0x11, 0x00


	//----- nvinfo : EIATTR_KPARAM_INFO
	.align		4
.L_226:
        /*0018*/ 	.byte	0x04, 0x17
        /*001a*/ 	.short	(.L_228 - .L_227)
.L_227:
        /*001c*/ 	.word	0x00000000
        /*0020*/ 	.short	0x0002
        /*0022*/ 	.short	0x0010
        /*0024*/ 	.byte	0x00, 0xf5, 0x21, 0x00


	//----- nvinfo : EIATTR_KPARAM_INFO
	.align		4
.L_228:
        /*0028*/ 	.byte	0x04, 0x17
        /*002a*/ 	.short	(.L_230 - .L_229)
.L_229:
        /*002c*/ 	.word	0x00000000
        /*0030*/ 	.short	0x0001
        /*0032*/ 	.short	0x0008
        /*0034*/ 	.byte	0x00, 0xf5, 0x21, 0x00


	//----- nvinfo : EIATTR_KPARAM_INFO
	.align		4
.L_230:
        /*0038*/ 	.byte	0x04, 0x17
        /*003a*/ 	.short	(.L_232 - .L_231)
.L_231:
        /*003c*/ 	.word	0x00000000
        /*0040*/ 	.short	0x0000
        /*0042*/ 	.short	0x0000
        /*0044*/ 	.byte	0x00, 0xf5, 0x21, 0x00


	//----- nvinfo : EIATTR_SPARSE_MMA_MASK
	.align		4
.L_232:
        /*0048*/ 	.byte	0x03, 0x50
        /*004a*/ 	.short	0x0000


	//----- nvinfo : EIATTR_MAXREG_COUNT
	.align		4
        /*004c*/ 	.byte	0x03, 0x1b
        /*004e*/ 	.short	0x00ff


	//----- nvinfo : EIATTR_MERCURY_ISA_VERSION
	.align		4
        /*0050*/ 	.byte	0x03, 0x5f
        /*0052*/ 	.short	0x0101


	//----- nvinfo : EIATTR_VRC_CTA_INIT_COUNT
	.align		4
        /*0054*/ 	.byte	0x02, 0x4a
	.zero		1
	.zero		1


	//----- nvinfo : EIATTR_EXIT_INSTR_OFFSETS
	.align		4
        /*0058*/ 	.byte	0x04, 0x1c
        /*005a*/ 	.short	(.L_234 - .L_233)


	//   ....[0]....
.L_233:
        /*005c*/ 	.word	0x00000070


	//   ....[1]....
        /*0060*/ 	.word	0x00000160


	//----- nvinfo : EIATTR_CBANK_PARAM_SIZE
	.align		4
.L_234:
        /*0064*/ 	.byte	0x03, 0x19
        /*0066*/ 	.short	0x001c


	//----- nvinfo : EIATTR_PARAM_CBANK
	.align		4
        /*0068*/ 	.byte	0x04, 0x0a
        /*006a*/ 	.short	(.L_236 - .L_235)
	.align		4
.L_235:
        /*006c*/ 	.word	index@(.nv.constant0._Z23residual_forward_kernelI13__nv_bfloat16S0_S0_EvPT_PT0_PT1_i)
        /*0070*/ 	.short	0x0380
        /*0072*/ 	.short	0x001c


	//----- nvinfo : EIATTR_SW_WAR
	.align		4
.L_236:
        /*0074*/ 	.byte	0x04, 0x36
        /*0076*/ 	.short	(.L_238 - .L_237)
.L_237:
        /*0078*/ 	.word	0x00000008
.L_238:


//--------------------- .nv.info._Z25layernorm_forward_kernel3I13__nv_bfloat16S0_fEvPT0_PT_S4_PKS3_PKT1_S9_ii --------------------------
	.section	.nv.info._Z25layernorm_forward_kernel3I13__nv_bfloat16S0_fEvPT0_PT_S4_PKS3_PKT1_S9_ii,"",@"SHT_CUDA_INFO"
	.sectionflags	@""
	.align	4


	//----- nvinfo : EIATTR_CUDA_API_VERSION
	.align		4
        /*0000*/ 	.byte	0x04, 0x37
        /*0002*/ 	.short	(.L_240 - .L_239)
.L_239:
        /*0004*/ 	.word	0x00000082


	//----- nvinfo : EIATTR_KPARAM_INFO
	.align		4
.L_240:
        /*0008*/ 	.byte	0x04, 0x17
        /*000a*/ 	.short	(.L_242 - .L_241)
.L_241:
        /*000c*/ 	.word	0x00000000
        /*0010*/ 	.short	0x0007
        /*0012*/ 	.short	0x0034
        /*0014*/ 	.byte	0x00, 0xf0, 0x11, 0x00


	//----- nvinfo : EIATTR_KPARAM_INFO
	.align		4
.L_242:
        /*0018*/ 	.byte	0x04, 0x17
        /*001a*/ 	.short	(.L_244 - .L_243)
.L_243:
        /*001c*/ 	.word	0x00000000
        /*0020*/ 	.short	0x0006
        /*0022*/ 	.short	0x0030
        /*0024*/ 	.byte	0x00, 0xf0, 0x11, 0x00


	//----- nvinfo : EIATTR_KPARAM_INFO
	.align		4
.L_244:
        /*0028*/ 	.byte	0x04, 0x17
        /*002a*/ 	.short	(.L_246 - .L_245)
.L_245:
        /*002c*/ 	.word	0x00000000
        /*0030*/ 	.short	0x0005
        /*0032*/ 	.short	0x0028
        /*0034*/ 	.byte	0x00, 0xf5, 0x21, 0x00


	//----- nvinfo : EIATTR_KPARAM_INFO
	.align		4
.L_246:
        /*0038*/ 	.byte	0x04, 0x17
        /*003a*/ 	.short	(.L_248 - .L_247)
.L_247:
        /*003c*/ 	.word	0x00000000
        /*0040*/ 	.short	0x0004
        /*0042*/ 	.short	0x0020
        /*0044*/ 	.byte	0x00, 0xf5, 0x21, 0x00


	//----- nvinfo : EIATTR_KPARAM_INFO
	.align		4
.L_248:
        /*0048*/ 	.byte	0x04, 0x17
        /*004a*/ 	.short	(.L_250 - .L_249)
.L_249:
        /*004c*/ 	.word	0x00000000
        /*0050*/ 	.short	0x0003
        /*0052*/ 	.short	0x0018
        /*0054*/ 	.byte	0x00, 0xf5, 0x21, 0x00


	//----- nvinfo : EIATTR_KPARAM_INFO
	.align		4
.L_250:
        /*0058*/ 	.byte	0x04, 0x17
        /*005a*/ 	.short	(.L_252 - .L_251)
.L_251:
        /*005c*/ 	.word	0x00000000
        /*0060*/ 	.short	0x0002
        /*0062*/ 	.short	0x0010
        /*0064*/ 	.byte	0x00, 0xf5, 0x21, 0x00


	//----- nvinfo : EIATTR_KPARAM_INFO
	.align		4
.L_252:
        /*0068*/ 	.byte	0x04, 0x17
        /*006a*/ 	.short	(.L_254 - .L_253)
.L_253:
        /*006c*/ 	.word	0x00000000
        /*0070*/ 	.short	0x0001
        /*0072*/ 	.short	0x0008
        /*0074*/ 	.byte	0x00, 0xf5, 0x21, 0x00


	//----- nvinfo : EIATTR_KPARAM_INFO
	.align		4
.L_254:
        /*0078*/ 	.byte	0x04, 0x17
        /*007a*/ 	.short	(.L_256 - .L_255)
.L_255:
        /*007c*/ 	.word	0x00000000
        /*0080*/ 	.short	0x0000
        /*0082*/ 	.short	0x0000
        /*0084*/ 	.byte	0x00, 0xf5, 0x21, 0x00


	//----- nvinfo : EIATTR_SPARSE_MMA_MASK
	.align		4
.L_256:
        /*0088*/ 	.byte	0x03, 0x50
        /*008a*/ 	.short	0x0000


	//----- nvinfo : EIATTR_MAXREG_COUNT
	.align		4
        /*008c*/ 	.byte	0x03, 0x1b
        /*008e*/ 	.short	0x00ff


	//----- nvinfo : EIATTR_MERCURY_ISA_VERSION
	.align		4
        /*0090*/ 	.byte	0x03, 0x5f
        /*0092*/ 	.short	0x0101


	//----- nvinfo : EIATTR_COOP_GROUP_MASK_REGIDS
	.align		4
        /*0094*/ 	.byte	0x04, 0x29
        /*0096*/ 	.short	(.L_258 - .L_257)


	//   ....[0]....
.L_257:
        /*0098*/ 	.word	0xffffffff


	//   ....[1]....
        /*009c*/ 	.word	0xffffffff


	//   ....[2]....
        /*00a0*/ 	.word	0xffffffff


	//   ....[3]....
        /*00a4*/ 	.word	0xffffffff


	//   ....[4]....
        /*00a8*/ 	.word	0xffffffff


	//   ....[5]....
        /*00ac*/ 	.word	0xffffffff


	//   ....[6]....
        /*00b0*/ 	.word	0xffffffff


	//   ....[7]....
        /*00b4*/ 	.word	0xffffffff


	//   ....[8]....
        /*00b8*/ 	.word	0xffffffff


	//   ....[9]....
        /*00bc*/ 	.word	0xffffffff


	//----- nvinfo : EIATTR_COOP_GROUP_INSTR_OFFSETS
	.align		4
.L_258:
        /*00c0*/ 	.byte	0x04, 0x28
        /*00c2*/ 	.short	(.L_260 - .L_259)


	//   ....[0]....
.L_259:
        /*00c4*/ 	.word	0x00000af0


	//   ....[1]....
        /*00c8*/ 	.word	0x00000b30


	//   ....[2]....
        /*00cc*/ 	.word	0x00000b50


	//   ....[3]....
        /*00d0*/ 	.word	0x00000b80


	//   ....[4]....
        /*00d4*/ 	.word	0x00000bd0


	//   ....[5]....
        /*00d8*/ 	.word	0x00001830


	//   ....[6]....
        /*00dc*/ 	.word	0x00001870


	//   ....[7]....
        /*00e0*/ 	.word	0x00001890


	//   ....[8]....
        /*00e4*/ 	.word	0x000018b0


	//   ....[9]....
        /*00e8*/ 	.word	0x000018e0


	//----- nvinfo : EIATTR_VRC_CTA_INIT_COUNT
	.align		4
.L_260:
        /*00ec*/ 	.byte	0x02, 0x4a
	.zero		1
	.zero		1


	//----- nvinfo : EIATTR_EXIT_INSTR_OFFSETS
	.align		4
        /*00f0*/ 	.byte	0x04, 0x1c
        /*00f2*/ 	.short	(.L_262 - .L_261)


	//   ....[0]....
.L_261:
        /*00f4*/ 	.word	0x00000130


	//   ....[1]....
        /*00f8*/ 	.word	0x00001a90


	//   ....[2]....
        /*00fc*/ 	.word	0x000021f0


	//   ....[3]....
        /*0100*/ 	.word	0x000025b0


	//   ....[4]....
        /*0104*/ 	.word	0x00002830


	//   ....[5]....
        /*0108*/ 	.word	0x000029b0


	//----- nvinfo : EIATTR_CRS_STACK_SIZE
	.align		4
.L_262:
        /*010c*/ 	.byte	0x04, 0x1e
        /*010e*/ 	.short	(.L_264 - .L_263)
.L_263:
        /*0110*/ 	.word	0x00000000


	//----- nvinfo : EIATTR_CBANK_PARAM_SIZE
	.align		4
.L_264:
        /*0114*/ 	.byte	0x03, 0x19
        /*0116*/ 	.short	0x0038


	//----- nvinfo : EIATTR_PARAM_CBANK
	.align		4
        /*0118*/ 	.byte	0x04, 0x0a
        /*011a*/ 	.short	(.L_266 - .L_265)
	.align		4
.L_265:
        /*011c*/ 	.word	index@(.nv.constant0._Z25layernorm_forward_kernel3I13__nv_bfloat16S0_fEvPT0_PT_S4_PKS3_PKT1_S9_ii)
        /*0120*/ 	.short	0x0380
        /*0122*/ 	.short	0x0038


	//----- nvinfo : EIATTR_SW_WAR
	.align		4
.L_266:
        /*0124*/ 	.byte	0x04, 0x36
        /*0126*/ 	.short	(.L_268 - .L_267)
.L_267:
        /*0128*/ 	.word	0x00000008
.L_268:


//--------------------- .nv.info._Z23encoder_forward_kernel2I13__nv_bfloat16S0_EvPT_PiPT0_S5_iii --------------------------
	.section	.nv.info._Z23encoder_forward_kernel2I13__nv_bfloat16S0_EvPT_PiPT0_S5_iii,"",@"SHT_CUDA_INFO"
	.sectionflags	@""
	.align	4


	//----- nvinfo : EIATTR_CUDA_API_VERSION
	.align		4
        /*0000*/ 	.byte	0x04, 0x37
        /*0002*/ 	.short	(.L_270 - .L_269)
.L_269:
        /*0004*/ 	.word	0x00000082


	//----- nvinfo : EIATTR_KPARAM_INFO
	.align		4
.L_270:
        /*0008*/ 	.byte	0x04, 0x17
        /*000a*/ 	.short	(.L_272 - .L_271)
.L_271:
        /*000c*/ 	.word	0x00000000
        /*0010*/ 	.short	0x0006
        /*0012*/ 	.short	0x0028
        /*0014*/ 	.byte	0x00, 0xf0, 0x11, 0x00


	//----- nvinfo : EIATTR_KPARAM_INFO
	.align		4
.L_272:
        /*0018*/ 	.byte	0x04, 0x17
        /*001a*/ 	.short	(.L_274 - .L_273)
.L_273:
        /*001c*/ 	.word	0x00000000
        /*0020*/ 	.short	0x0005
        /*0022*/ 	.short	0x0024
        /*0024*/ 	.byte	0x00, 0xf0, 0x11, 0x00


	//----- nvinfo : EIATTR_KPARAM_INFO
	.align		4
.L_274:
        /*0028*/ 	.byte	0x04, 0x17
        /*002a*/ 	.short	(.L_276 - .L_275)
.L_275:
        /*002c*/ 	.word	0x00000000
        /*0030*/ 	.short	0x0004
        /*0032*/ 	.short	0x0020
        /*0034*/ 	.byte	0x00, 0xf0, 0x11, 0x00


	//----- nvinfo : EIATTR_KPARAM_INFO
	.align		4
.L_276:
        /*0038*/ 	.byte	0x04, 0x17
        /*003a*/ 	.short	(.L_278 - .L_277)
.L_277:
        /*003c*/ 	.word	0x00000000
        /*0040*/ 	.short	0x0003
        /*0042*/ 	.short	0x0018
        /*0044*/ 	.byte	0x00, 0xf5, 0x21, 0x00


	//----- nvinfo : EIATTR_KPARAM_INFO
	.align		4
.L_278:
        /*0048*/ 	.byte	0x04, 0x17
        /*004a*/ 	.short	(.L_280 - .L_279)
.L_279:
        /*004c*/ 	.word	0x00000000
        /*0050*/ 	.short	0x0002
        /*0052*/ 	.short	0x0010
        /*0054*/ 	.byte	0x00, 0xf5, 0x21, 0x00


	//----- nvinfo : EIATTR_KPARAM_INFO
	.align		4
.L_280:
        /*0058*/ 	.byte	0x04, 0x17
        /*005a*/ 	.short	(.L_282 - .L_281)
.L_281:
        /*005c*/ 	.word	0x00000000
        /*0060*/ 	.short	0x0001
        /*0062*/ 	.short	0x0008
        /*0064*/ 	.byte	0x00, 0xf5, 0x21, 0x00


	//----- nvinfo : EIATTR_KPARAM_INFO
	.align		4
.L_282:
        /*0068*/ 	.byte	0x04, 0x17
        /*006a*/ 	.short	(.L_284 - .L_283)
.L_283:
        /*006c*/ 	.word	0x00000000
        /*0070*/ 	.short	0x0000
        /*0072*/ 	.short	0x0000
        /*0074*/ 	.byte	0x00, 0xf5, 0x21, 0x00


	//----- nvinfo : EIATTR_SPARSE_MMA_MASK
	.align		4
.L_284:
        /*0078*/ 	.byte	0x03, 0x50
        /*007a*/ 	.short	0x0000


	//----- nvinfo : EIATTR_MAXREG_COUNT
	.align		4
        /*007c*/ 	.byte	0x03, 0x1b
        /*007e*/ 	.short	0x00ff


	//----- nvinfo : EIATTR_MERCURY_ISA_VERSION
	.align		4
        /*0080*/ 	.byte	0x03, 0x5f
        /*0082*/ 	.short	0x0101


	//----- nvinfo : EIATTR_VRC_CTA_INIT_COUNT
	.align		4
        /*0084*/ 	.byte	0x02, 0x4a
	.zero		1
	.zero		1


	//----- nvinfo : EIATTR_EXIT_INSTR_OFFSETS
	.align		4
        /*0088*/ 	.byte	0x04, 0x1c
        /*008a*/ 	.short	(.L_286 - .L_285)


	//   ....[0]....
.L_285:
        /*008c*/ 	.word	0x000000a0


	//   ....[1]....
        /*0090*/ 	.word	0x00000580


	//----- nvinfo : EIATTR_CBANK_PARAM_SIZE
	.align		4
.L_286:
        /*0094*/ 	.byte	0x03, 0x19
        /*0096*/ 	.short	0x002c


	//----- nvinfo : EIATTR_PARAM_CBANK
	.align		4
        /*0098*/ 	.byte	0x04, 0x0a
        /*009a*/ 	.short	(.L_288 - .L_287)
	.align		4
.L_287:
        /*009c*/ 	.word	index@(.nv.constant0._Z23encoder_forward_kernel2I13__nv_bfloat16S0_EvPT_PiPT0_S5_iii)
        /*00a0*/ 	.short	0x0380
        /*00a2*/ 	.short	0x002c


	//----- nvinfo : EIATTR_SW_WAR
	.align		4
.L_288:
        /*00a4*/ 	.byte	0x04, 0x36
        /*00a6*/ 	.short	(.L_290 - .L_289)
.L_289:
        /*00a8*/ 	.word	0x00000008
.L_290:


//--------------------- .nv.info._Z28matmul_backward_bias_kernel4I13__nv_bfloat16EvPT_PKS1_iii --------------------------
	.section	.nv.info._Z28matmul_backward_bias_kernel4I13__nv_bfloat16EvPT_PKS1_iii,"",@"SHT_CUDA_INFO"
	.sectionflags	@""
	.align	4


	//----- nvinfo : EIATTR_CUDA_API_VERSION
	.align		4
        /*0000*/ 	.byte	0x04, 0x37
        /*0002*/ 	.short	(.L_292 - .L_291)
.L_291:
        /*0004*/ 	.word	0x00000082


	//----- nvinfo : EIATTR_KPARAM_INFO
	.align		4
.L_292:
        /*0008*/ 	.byte	0x04, 0x17
        /*000a*/ 	.short	(.L_294 - .L_293)
.L_293:
        /*000c*/ 	.word	0x00000000
        /*0010*/ 	.short	0x0004
        /*0012*/ 	.short	0x0018
        /*0014*/ 	.byte	0x00, 0xf0, 0x11, 0x00


	//----- nvinfo : EIATTR_KPARAM_INFO
	.align		4
.L_294:
        /*0018*/ 	.byte	0x04, 0x17
        /*001a*/ 	.short	(.L_296 - .L_295)
.L_295:
        /*001c*/ 	.word	0x00000000
        /*0020*/ 	.short	0x0003
        /*0022*/ 	.short	0x0014
        /*0024*/ 	.byte	0x00, 0xf0, 0x11, 0x00


	//----- nvinfo : EIATTR_KPARAM_INFO
	.align		4
.L_296:
        /*0028*/ 	.byte	0x04, 0x17
        /*002a*/ 	.short	(.L_298 - .L_297)
.L_297:
        /*002c*/ 	.word	0x00000000
        /*0030*/ 	.short	0x0002
        /*0032*/ 	.short	0x0010
        /*0034*/ 	.byte	0x00, 0xf0, 0x11, 0x00


	//----- nvinfo : EIATTR_KPARAM_INFO
	.align		4
.L_298:
        /*0038*/ 	.byte	0x04, 0x17
        /*003a*/ 	.short	(.L_300 - .L_299)
.L_299:
        /*003c*/ 	.word	0x00000000
        /*0040*/ 	.short	0x0001
        /*0042*/ 	.short	0x0008
        /*0044*/ 	.byte	0x00, 0xf5, 0x21, 0x00


	//----- nvinfo : EIATTR_KPARAM_INFO
	.align		4
.L_300:
        /*0048*/ 	.byte	0x04, 0x17
        /*004a*/ 	.short	(.L_302 - .L_301)
.L_301:
        /*004c*/ 	.word	0x00000000
        /*0050*/ 	.short	0x0000
        /*0052*/ 	.short	0x0000
        /*0054*/ 	.byte	0x00, 0xf5, 0x21, 0x00


	//----- nvinfo : EIATTR_SPARSE_MMA_MASK
	.align		4
.L_302:
        /*0058*/ 	.byte	0x03, 0x50
        /*005a*/ 	.short	0x0000


	//----- nvinfo : EIATTR_MAXREG_COUNT
	.align		4
        /*005c*/ 	.byte	0x03, 0x1b
        /*005e*/ 	.short	0x00ff


	//----- nvinfo : EIATTR_NUM_BARRIERS
	.align		4
        /*0060*/ 	.byte	0x02, 0x4c
        /*0062*/ 	.byte	0x01
	.zero		1


	//----- nvinfo : EIATTR_MERCURY_ISA_VERSION
	.align		4
        /*0064*/ 	.byte	0x03, 0x5f
        /*0066*/ 	.short	0x0101


	//----- nvinfo : EIATTR_VRC_CTA_INIT_COUNT
	.align		4
        /*0068*/ 	.byte	0x02, 0x4a
	.zero		1
	.zero		1


	//----- nvinfo : EIATTR_EXIT_INSTR_OFFSETS
	.align		4
        /*006c*/ 	.byte	0x04, 0x1c
        /*006e*/ 	.short	(.L_304 - .L_303)


	//   ....[0]....
.L_303:
        /*0070*/ 	.word	0x00000750


	//   ....[1]....
        /*0074*/ 	.word	0x00000bc0


	//----- nvinfo : EIATTR_CRS_STACK_SIZE
	.align		4
.L_304:
        /*0078*/ 	.byte	0x04, 0x1e
        /*007a*/ 	.short	(.L_306 - .L_305)
.L_305:
        /*007c*/ 	.word	0x00000000


	//----- nvinfo : EIATTR_CBANK_PARAM_SIZE
	.align		4
.L_306:
        /*0080*/ 	.byte	0x03, 0x19
        /*0082*/ 	.short	0x001c


	//----- nvinfo : EIATTR_PARAM_CBANK
	.align		4
        /*0084*/ 	.byte	0x04, 0x0a
        /*0086*/ 	.short	(.L_308 - .L_307)
	.align		4
.L_307:
        /*0088*/ 	.word	index@(.nv.constant0._Z28matmul_backward_bias_kernel4I13__nv_bfloat16EvPT_PKS1_iii)
        /*008c*/ 	.short	0x0380
        /*008e*/ 	.short	0x001c


	//----- nvinfo : EIATTR_SW_WAR
	.align		4
.L_308:
        /*0090*/ 	.byte	0x04, 0x36
        /*0092*/ 	.short	(.L_310 - .L_309)
.L_309:
        /*0094*/ 	.word	0x00000008
.L_310:


//--------------------- .nv.info._Z23softmax_forward_kernel5I13__nv_bfloat16EvPT_fPKS1_ii --------------------------
	.section	.nv.info._Z23softmax_forward_kernel5I13__nv_bfloat16EvPT_fPKS1_ii,"",@"SHT_CUDA_INFO"
	.sectionflags	@""
	.align	4


	//----- nvinfo : EIATTR_CUDA_API_VERSION
	.align		4
        /*0000*/ 	.byte	0x04, 0x37
        /*0002*/ 	.short	(.L_312 - .L_311)
.L_311:
        /*0004*/ 	.word	0x00000082


	//----- nvinfo : EIATTR_KPARAM_INFO
	.align		4
.L_312:
        /*0008*/ 	.byte	0x04, 0x17
        /*000a*/ 	.short	(.L_314 - .L_313)
.L_313:
        /*000c*/ 	.word	0x00000000
        /*0010*/ 	.short	0x0004
        /*0012*/ 	.short	0x001c
        /*0014*/ 	.byte	0x00, 0xf0, 0x11, 0x00


	//----- nvinfo : EIATTR_KPARAM_INFO
	.align		4
.L_314:
        /*0018*/ 	.byte	0x04, 0x17
        /*001a*/ 	.short	(.L_316 - .L_315)
.L_315:
        /*001c*/ 	.word	0x00000000
        /*0020*/ 	.short	0x0003
        /*0022*/ 	.short	0x0018
        /*0024*/ 	.byte	0x00, 0xf0, 0x11, 0x00


	//----- nvinfo : EIATTR_KPARAM_INFO
	.align		4
.L_316:
        /*0028*/ 	.byte	0x04, 0x17
        /*002a*/ 	.short	(.L_318 - .L_317)
.L_317:
        /*002c*/ 	.word	0x00000000
        /*0030*/ 	.short	0x0002
        /*0032*/ 	.short	0x0010
        /*0034*/ 	.byte	0x00, 0xf5, 0x21, 0x00


	//----- nvinfo : EIATTR_KPARAM_INFO
	.align		4
.L_318:
        /*0038*/ 	.byte	0x04, 0x17
        /*003a*/ 	.short	(.L_320 - .L_319)
.L_319:
        /*003c*/ 	.word	0x00000000
        /*0040*/ 	.short	0x0001
        /*0042*/ 	.short	0x0008
        /*0044*/ 	.byte	0x00, 0xf0, 0x11, 0x00


	//----- nvinfo : EIATTR_KPARAM_INFO
	.align		4
.L_320:
        /*0048*/ 	.byte	0x04, 0x17
        /*004a*/ 	.short	(.L_322 - .L_321)
.L_321:
        /*004c*/ 	.word	0x00000000
        /*0050*/ 	.short	0x0000
        /*0052*/ 	.short	0x0000
        /*0054*/ 	.byte	0x00, 0xf5, 0x21, 0x00


	//----- nvinfo : EIATTR_SPARSE_MMA_MASK
	.align		4
.L_322:
        /*0058*/ 	.byte	0x03, 0x50
        /*005a*/ 	.short	0x0000


	//----- nvinfo : EIATTR_MAXREG_COUNT
	.align		4
        /*005c*/ 	.byte	0x03, 0x1b
        /*005e*/ 	.short	0x00ff


	//----- nvinfo : EIATTR_EXTERNS
	.align		4
        /*0060*/ 	.byte	0x04, 0x0f
        /*0062*/ 	.short	(.L_324 - .L_323)


	//   ....[0]....
	.align		4
.L_323:
        /*0064*/ 	.word	index@(__assertfail)


	//----- nvinfo : EIATTR_MERCURY_ISA_VERSION
	.align		4
.L_324:
        /*0068*/ 	.byte	0x03, 0x5f
        /*006a*/ 	.short	0x0101


	//----- nvinfo : EIATTR_COOP_GROUP_MASK_REGIDS
	.align		4
        /*006c*/ 	.byte	0x04, 0x29
        /*006e*/ 	.short	(.L_326 - .L_325)


	//   ....[0]....
.L_325:
        /*0070*/ 	.word	0xffffffff


	//   ....[1]....
        /*0074*/ 	.word	0xffffffff


	//   ....[2]....
        /*0078*/ 	.word	0xffffffff


	//   ....[3]....
        /*007c*/ 	.word	0xffffffff


	//   ....[4]....
        /*0080*/ 	.word	0xffffffff


	//   ....[5]....
        /*0084*/ 	.word	0xffffffff


	//   ....[6]....
        /*0088*/ 	.word	0xffffffff


	//   ....[7]....
        /*008c*/ 	.word	0xffffffff


	//   ....[8]....
        /*0090*/ 	.word	0xffffffff


	//   ....[9]....
        /*0094*/ 	.word	0xffffffff


	//   ....[10]....
        /*0098*/ 	.word	0x0500000f


	//   ....[11]....
        /*009c*/ 	.word	0x0500000f


	//   ....[12]....
        /*00a0*/ 	.word	0x0500000f


	//   ....[13]....
        /*00a4*/ 	.word	0x0500000f


	//   ....[14]....
        /*00a8*/ 	.word	0x0500000f


	//   ....[15]....
        /*00ac*/ 	.word	0x0500000f


	//   ....[16]....
        /*00b0*/ 	.word	0x0500000f


	//   ....[17]....
        /*00b4*/ 	.word	0x0500000f


	//   ....[18]....
        /*00b8*/ 	.word	0x0500000f


	//   ....[19]....
        /*00bc*/ 	.word	0x0500000f


	//----- nvinfo : EIATTR_COOP_GROUP_INSTR_OFFSETS
	.align		4
.L_326:
        /*00c0*/ 	.byte	0x04, 0x28
        /*00c2*/ 	.short	(.L_328 - .L_327)


	//   ....[0]....
.L_327:
        /*00c4*/ 	.word	0x00000d10


	//   ....[1]....
        /*00c8*/ 	.word	0x00000d60


	//   ....[2]....
        /*00cc*/ 	.word	0x00000d90


	//   ....[3]....
        /*00d0*/ 	.word	0x00000dd0


	//   ....[4]....
        /*00d4*/ 	.word	0x00000e00


	//   ....[5]....
        /*00d8*/ 	.word	0x00000ee0


	//   ....[6]....
        /*00dc*/ 	.word	0x00000f00


	//   ....[7]....
        /*00e0*/ 	.word	0x00000f20


	//   ....[8]....
        /*00e4*/ 	.word	0x00000f40


	//   ....[9]....
        /*00e8*/ 	.word	0x00000f60


	//   ....[10]....
        /*00ec*/ 	.word	0x00001300


	//   ....[11]....
        /*00f0*/ 	.word	0x00001370


	//   ....[12]....
        /*00f4*/ 	.word	0x000013e0


	//   ....[13]....
        /*00f8*/ 	.word	0x00001460


	//   ....[14]....
        /*00fc*/ 	.word	0x000014d0


	//   ....[15]....
        /*0100*/ 	.word	0x00001600


	//   ....[16]....
        /*0104*/ 	.word	0x00001660


	//   ....[17]....
        /*0108*/ 	.word	0x000016c0


	//   ....[18]....
        /*010c*/ 	.word	0x00001720


	//   ....[19]....
        /*0110*/ 	.word	0x00001780


	//----- nvinfo : EIATTR_VRC_CTA_INIT_COUNT
	.align		4
.L_328:
        /*0114*/ 	.byte	0x02, 0x4a
	.zero		1
	.zero		1


	//----- nvinfo : EIATTR_SYSCALL_OFFSETS
	.align		4
        /*0118*/ 	.byte	0x04, 0x46
        /*011a*/ 	.short	(.L_330 - .L_329)


	//   ....[0]....
.L_329:
        /*011c*/ 	.word	0x00000140


	//----- nvinfo : EIATTR_EXIT_INSTR_OFFSETS
	.align		4
.L_330:
        /*0120*/ 	.byte	0x04, 0x1c
        /*0122*/ 	.short	(.L_332 - .L_331)


	//   ....[0]....
.L_331:
        /*0124*/ 	.word	0x000002b0


	//   ....[1]....
        /*0128*/ 	.word	0x00000f80


	//   ....[2]....
        /*012c*/ 	.word	0x000012a0


	//----- nvinfo : EIATTR_CRS_STACK_SIZE
	.align		4
.L_332:
        /*0130*/ 	.byte	0x04, 0x1e
        /*0132*/ 	.short	(.L_334 - .L_333)
.L_333:
        /*0134*/ 	.word	0x00000000


	//----- nvinfo : EIATTR_CBANK_PARAM_SIZE
	.align		4
.L_334:
        /*0138*/ 	.byte	0x03, 0x19
        /*013a*/ 	.short	0x0020


	//----- nvinfo : EIATTR_PARAM_CBANK
	.align		4
        /*013c*/ 	.byte	0x04, 0x0a
        /*013e*/ 	.short	(.L_336 - .L_335)
	.align		4
.L_335:
        /*0140*/ 	.word	index@(.nv.constant0._Z23softmax_forward_kernel5I13__nv_bfloat16EvPT_fPKS1_ii)
        /*0144*/ 	.short	0x0380
        /*0146*/ 	.short	0x0020


	//----- nvinfo : EIATTR_SW_WAR
	.align		4
.L_336:
        /*0148*/ 	.byte	0x04, 0x36
        /*014a*/ 	.short	(.L_338 - .L_337)
.L_337:
        /*014c*/ 	.word	0x00000008
.L_338:


//--------------------- .nv.info._Z13adamw_kernel3P13ParameterInfoPcPfS2_fffffj --------------------------
	.section	.nv.info._Z13adamw_kernel3P13ParameterInfoPcPfS2_fffffj,"",@"SHT_CUDA_INFO"
	.sectionflags	@""
	.align	4


	//----- nvinfo : EIATTR_CUDA_API_VERSION
	.align		4
        /*0000*/ 	.byte	0x04, 0x37
        /*0002*/ 	.short	(.L_340 - .L_339)
.L_339:
        /*0004*/ 	.word	0x00000082


	//----- nvinfo : EIATTR_KPARAM_INFO
	.align		4
.L_340:
        /*0008*/ 	.byte	0x04, 0x17
        /*000a*/ 	.short	(.L_342 - .L_341)
.L_341:
        /*000c*/ 	.word	0x00000000
        /*0010*/ 	.short	0x0009
        /*0012*/ 	.short	0x0034
        /*0014*/ 	.byte	0x00, 0xf0, 0x11, 0x00


	//----- nvinfo : EIATTR_KPARAM_INFO
	.align		4
.L_342:
        /*0018*/ 	.byte	0x04, 0x17
        /*001a*/ 	.short	(.L_344 - .L_343)
.L_343:
        /*001c*/ 	.word	0x00000000
        /*0020*/ 	.short	0x0008
        /*0022*/ 	.short	0x0030
        /*0024*/ 	.byte	0x00, 0xf0, 0x11, 0x00


	//----- nvinfo : EIATTR_KPARAM_INFO
	.align		4
.L_344:
        /*0028*/ 	.byte	0x04, 0x17
        /*002a*/ 	.short	(.L_346 - .L_345)
.L_345:
        /*002c*/ 	.word	0x00000000
        /*0030*/ 	.short	0x0007
        /*0032*/ 	.short	0x002c
        /*0034*/ 	.byte	0x00, 0xf0, 0x11, 0x00


	//----- nvinfo : EIATTR_KPARAM_INFO
	.align		4
.L_346:
        /*0038*/ 	.byte	0x04, 0x17
        /*003a*/ 	.short	(.L_348 - .L_347)
.L_347:
        /*003c*/ 	.word	0x00000000
        /*0040*/ 	.short	0x0006
        /*0042*/ 	.short	0x0028
        /*0044*/ 	.byte	0x00, 0xf0, 0x11, 0x00


	//----- nvinfo : EIATTR_KPARAM_INFO
	.align		4
.L_348:
        /*0048*/ 	.byte	0x04, 0x17
        /*004a*/ 	.short	(.L_350 - .L_349)
.L_349:
        /*004c*/ 	.word	0x00000000
        /*0050*/ 	.short	0x0005
        /*0052*/ 	.short	0x0024
        /*0054*/ 	.byte	0x00, 0xf0, 0x11, 0x00


	//----- nvinfo : EIATTR_KPARAM_INFO
	.align		4
.L_350:
        /*0058*/ 	.byte	0x04, 0x17
        /*005a*/ 	.short	(.L_352 - .L_351)
.L_351:
        /*005c*/ 	.word	0x00000000
        /*0060*/ 	.short	0x0004
        /*0062*/ 	.short	0x0020
        /*0064*/ 	.byte	0x00, 0xf0, 0x11, 0x00


	//----- nvinfo : EIATTR_KPARAM_INFO
	.align		4
.L_352:
        /*0068*/ 	.byte	0x04, 0x17
        /*006a*/ 	.short	(.L_354 - .L_353)
.L_353:
        /*006c*/ 	.word	0x00000000
        /*0070*/ 	.short	0x0003
        /*0072*/ 	.short	0x0018
        /*0074*/ 	.byte	0x00, 0xf5, 0x21, 0x00


	//----- nvinfo : EIATTR_KPARAM_INFO
	.align		4
.L_354:
        /*0078*/ 	.byte	0x04, 0x17
        /*007a*/ 	.short	(.L_356 - .L_355)
.L_355:
        /*007c*/ 	.word	0x00000000
        /*0080*/ 	.short	0x0002
        /*0082*/ 	.short	0x0010
        /*0084*/ 	.byte	0x00, 0xf5, 0x21, 0x00


	//----- nvinfo : EIATTR_KPARAM_INFO
	.align		4
.L_356:
        /*0088*/ 	.byte	0x04, 0x17
        /*008a*/ 	.short	(.L_358 - .L_357)
.L_357:
        /*008c*/ 	.word	0x00000000
        /*0090*/ 	.short	0x0001
        /*0092*/ 	.short	0x0008
        /*0094*/ 	.byte	0x00, 0xf5, 0x21, 0x00


	//----- nvinfo : EIATTR_KPARAM_INFO
	.align		4
.L_358:
        /*0098*/ 	.byte	0x04, 0x17
        /*009a*/ 	.short	(.L_360 - .L_359)
.L_359:
        /*009c*/ 	.word	0x00000000
        /*00a0*/ 	.short	0x0000
        /*00a2*/ 	.short	0x0000
        /*00a4*/ 	.byte	0x00, 0xf5, 0x21, 0x00


	//----- nvinfo : EIATTR_SPARSE_MMA_MASK
	.align		4
.L_360:
        /*00a8*/ 	.byte	0x03, 0x50
        /*00aa*/ 	.short	0x0000


	//----- nvinfo : EIATTR_MAXREG_COUNT
	.align		4
        /*00ac*/ 	.byte	0x03, 0x1b
        /*00ae*/ 	.short	0x00ff


	//----- nvinfo : EIATTR_MERCURY_ISA_VERSION
	.align		4
        /*00b0*/ 	.byte	0x03, 0x5f
        /*00b2*/ 	.short	0x0101


	//----- nvinfo : EIATTR_COOP_GROUP_MASK_REGIDS
	.align		4
        /*00b4*/ 	.byte	0x04, 0x29
        /*00b6*/ 	.short	(.L_362 - .L_361)


	//   ....[0]....
.L_361:
        /*00b8*/ 	.word	0xffffffff


	//----- nvinfo : EIATTR_COOP_GROUP_INSTR_OFFSETS
	.align		4
.L_362:
        /*00bc*/ 	.byte	0x04, 0x28
        /*00be*/ 	.short	(.L_364 - .L_363)


	//   ....[0]....
.L_363:
        /*00c0*/ 	.word	0x00000240


	//----- nvinfo : EIATTR_VRC_CTA_INIT_COUNT
	.align		4
.L_364:
        /*00c4*/ 	.byte	0x02, 0x4a
	.zero		1
	.zero		1


	//----- nvinfo : EIATTR_EXIT_INSTR_OFFSETS
	.align		4
        /*00c8*/ 	.byte	0x04, 0x1c
        /*00ca*/ 	.short	(.L_366 - .L_365)


	//   ....[0]....
.L_365:
        /*00cc*/ 	.word	0x00000610


	//   ....[1]....
        /*00d0*/ 	.word	0x00000df0


	//   ....[2]....
        /*00d4*/ 	.word	0x000019a0


	//   ....[3]....
        /*00d8*/ 	.word	0x000019d0


	//   ....[4]....
        /*00dc*/ 	.word	0x00001f70


	//   ....[5]....
        /*00e0*/ 	.word	0x00002cd0


	//----- nvinfo : EIATTR_CRS_STACK_SIZE
	.align		4
.L_366:
        /*00e4*/ 	.byte	0x04, 0x1e
        /*00e6*/ 	.short	(.L_368 - .L_367)
.L_367:
        /*00e8*/ 	.word	0x00000000


	//----- nvinfo : EIATTR_CBANK_PARAM_SIZE
	.align		4
.L_368:
        /*00ec*/ 	.byte	0x03, 0x19
        /*00ee*/ 	.short	0x0038


	//----- nvinfo : EIATTR_PARAM_CBANK
	.align		4
        /*00f0*/ 	.byte	0x04, 0x0a
        /*00f2*/ 	.short	(.L_370 - .L_369)
	.align		4
.L_369:
        /*00f4*/ 	.word	index@(.nv.constant0._Z13adamw_kernel3P13ParameterInfoPcPfS2_fffffj)
        /*00f8*/ 	.short	0x0380
        /*00fa*/ 	.short	0x0038


	//----- nvinfo : EIATTR_SW_WAR
	.align		4
.L_370:
        /*00fc*/ 	.byte	0x04, 0x36
        /*00fe*/ 	.short	(.L_372 - .L_371)
.L_371:
        /*0100*/ 	.word	0x00000008
.L_372:


//--------------------- .nv.info._Z38softmax_autoregressive_backward_kernelP13__nv_bfloat16PKS_S2_iiif --------------------------
	.section	.nv.info._Z38softmax_autoregressive_backward_kernelP13__nv_bfloat16PKS_S2_iiif,"",@"SHT_CUDA_INFO"
	.sectionflags	@""
	.align	4


	//----- nvinfo : EIATTR_CUDA_API_VERSION
	.align		4
        /*0000*/ 	.byte	0x04, 0x37
        /*0002*/ 	.short	(.L_374 - .L_373)
.L_373:
        /*0004*/ 	.word	0x00000082


	//----- nvinfo : EIATTR_KPARAM_INFO
	.align		4
.L_374:
        /*0008*/ 	.byte	0x04, 0x17
        /*000a*/ 	.short	(.L_376 - .L_375)
.L_375:
        /*000c*/ 	.word	0x00000000
        /*0010*/ 	.short	0x0006
        /*0012*/ 	.short	0x0024
        /*0014*/ 	.byte	0x00, 0xf0, 0x11, 0x00


	//----- nvinfo : EIATTR_KPARAM_INFO
	.align		4
.L_376:
        /*0018*/ 	.byte	0x04, 0x17
        /*001a*/ 	.short	(.L_378 - .L_377)
.L_377:
        /*001c*/ 	.word	0x00000000
        /*0020*/ 	.short	0x0005
        /*0022*/ 	.short	0x0020
        /*0024*/ 	.byte	0x00, 0xf0, 0x11, 0x00


	//----- nvinfo : EIATTR_KPARAM_INFO
	.align		4
.L_378:
        /*0028*/ 	.byte	0x04, 0x17
        /*002a*/ 	.short	(.L_380 - .L_379)
.L_379:
        /*002c*/ 	.word	0x00000000
        /*0030*/ 	.short	0x0004
        /*0032*/ 	.short	0x001c
        /*0034*/ 	.byte	0x00, 0xf0, 0x11, 0x00


	//----- nvinfo : EIATTR_KPARAM_INFO
	.align		4
.L_380:
        /*0038*/ 	.byte	0x04, 0x17
        /*003a*/ 	.short	(.L_382 - .L_381)
.L_381:
        /*003c*/ 	.word	0x00000000
        /*0040*/ 	.short	0x0003
        /*0042*/ 	.short	0x0018
        /*0044*/ 	.byte	0x00, 0xf0, 0x11, 0x00


	//----- nvinfo : EIATTR_KPARAM_INFO
	.align		4
.L_382:
        /*0048*/ 	.byte	0x04, 0x17
        /*004a*/ 	.short	(.L_384 - .L_383)
.L_383:
        /*004c*/ 	.word	0x00000000
        /*0050*/ 	.short	0x0002
        /*0052*/ 	.short	0x0010
        /*0054*/ 	.byte	0x00, 0xf5, 0x21, 0x00


	//----- nvinfo : EIATTR_KPARAM_INFO
	.align		4
.L_384:
        /*0058*/ 	.byte	0x04, 0x17
        /*005a*/ 	.short	(.L_386 - .L_385)
.L_385:
        /*005c*/ 	.word	0x00000000
        /*0060*/ 	.short	0x0001
        /*0062*/ 	.short	0x0008
        /*0064*/ 	.byte	0x00, 0xf5, 0x21, 0x00


	//----- nvinfo : EIATTR_KPARAM_INFO
	.align		4
.L_386:
        /*0068*/ 	.byte	0x04, 0x17
        /*006a*/ 	.short	(.L_388 - .L_387)
.L_387:
        /*006c*/ 	.word	0x00000000
        /*0070*/ 	.short	0x0000
        /*0072*/ 	.short	0x0000
        /*0074*/ 	.byte	0x00, 0xf5, 0x21, 0x00


	//----- nvinfo : EIATTR_SPARSE_MMA_MASK
	.align		4
.L_388:
        /*0078*/ 	.byte	0x03, 0x50
        /*007a*/ 	.short	0x0000


	//----- nvinfo : EIATTR_MAXREG_COUNT
	.align		4
        /*007c*/ 	.byte	0x03, 0x1b
        /*007e*/ 	.short	0x00ff


	//----- nvinfo : EIATTR_NUM_BARRIERS
	.align		4
        /*0080*/ 	.byte	0x02, 0x4c
        /*0082*/ 	.byte	0x01
	.zero		1


	//----- nvinfo : EIATTR_MERCURY_ISA_VERSION
	.align		4
        /*0084*/ 	.byte	0x03, 0x5f
        /*0086*/ 	.short	0x0101


	//----- nvinfo : EIATTR_COOP_GROUP_MASK_REGIDS
	.align		4
        /*0088*/ 	.byte	0x04, 0x29
        /*008a*/ 	.short	(.L_390 - .L_389)


	//   ....[0]....
.L_389:
        /*008c*/ 	.word	0xffffffff


	//   ....[1]....
        /*0090*/ 	.word	0xffffffff


	//   ....[2]....
        /*0094*/ 	.word	0xffffffff


	//   ....[3]....
        /*0098*/ 	.word	0xffffffff


	//   ....[4]....
        /*009c*/ 	.word	0xffffffff


	//   ....[5]....
        /*00a0*/ 	.word	0xffffffff


	//   ....[6]....
        /*00a4*/ 	.word	0xffffffff


	//   ....[7]....
        /*00a8*/ 	.word	0xffffffff


	//   ....[8]....
        /*00ac*/ 	.word	0xffffffff


	//   ....[9]....
        /*00b0*/ 	.word	0xffffffff


	//   ....[10]....
        /*00b4*/ 	.word	0xffffffff


	//----- nvinfo : EIATTR_COOP_GROUP_INSTR_OFFSETS
	.align		4
.L_390:
        /*00b8*/ 	.byte	0x04, 0x28
        /*00ba*/ 	.short	(.L_392 - .L_391)


	//   ....[0]....
.L_391:
        /*00bc*/ 	.word	0x00001250


	//   ....[1]....
        /*00c0*/ 	.word	0x000012c0


	//   ....[2]....
        /*00c4*/ 	.word	0x000012e0


	//   ....[3]....
        /*00c8*/ 	.word	0x00001300


	//   ....[4]....
        /*00cc*/ 	.word	0x00001320


	//   ....[5]....
        /*00d0*/ 	.word	0x00001350


	//   ....[6]....
        /*00d4*/ 	.word	0x00001370


	//   ....[7]....
        /*00d8*/ 	.word	0x00001390


	//   ....[8]....
        /*00dc*/ 	.word	0x000013b0


	//   ....[9]....
        /*00e0*/ 	.word	0x000013d0


	//   ....[10]....
        /*00e4*/ 	.word	0x000013f0


	//----- nvinfo : EIATTR_VRC_CTA_INIT_COUNT
	.align		4
.L_392:
        /*00e8*/ 	.byte	0x02, 0x4a
	.zero		1
	.zero		1


	//----- nvinfo : EIATTR_EXIT_INSTR_OFFSETS
	.align		4
        /*00ec*/ 	.byte	0x04, 0x1c
        /*00ee*/ 	.short	(.L_394 - .L_393)


	//   ....[0]....
.L_393:
        /*00f0*/ 	.word	0x00000280


	//   ....[1]....
        /*00f4*/ 	.word	0x000015b0


	//----- nvinfo : EIATTR_CRS_STACK_SIZE
	.align		4
.L_394:
        /*00f8*/ 	.byte	0x04, 0x1e
        /*00fa*/ 	.short	(.L_396 - .L_395)
.L_395:
        /*00fc*/ 	.word	0x00000000


	//----- nvinfo : EIATTR_CBANK_PARAM_SIZE
	.align		4
.L_396:
        /*0100*/ 	.byte	0x03, 0x19
        /*0102*/ 	.short	0x0028


	//----- nvinfo : EIATTR_PARAM_CBANK
	.align		4
        /*0104*/ 	.byte	0x04, 0x0a
        /*0106*/ 	.short	(.L_398 - .L_397)
	.align		4
.L_397:
        /*0108*/ 	.word	index@(.nv.constant0._Z38softmax_autoregressive_backward_kernelP13__nv_bfloat16PKS_S2_iiif)
        /*010c*/ 	.short	0x0380
        /*010e*/ 	.short	0x0028


	//----- nvinfo : EIATTR_SW_WAR
	.align		4
.L_398:
        /*0110*/ 	.byte	0x04, 0x36
        /*0112*/ 	.short	(.L_400 - .L_399)
.L_399:
        /*0114*/ 	.word	0x00000008
.L_400:


//--------------------- .nv.info._Z23softmax_forward_kernel7PfPKfii --------------------------
	.section	.nv.info._Z23softmax_forward_kernel7PfPKfii,"",@"SHT_CUDA_INFO"
	.sectionflags	@""
	.align	4


	//----- nvinfo : EIATTR_CUDA_API_VERSION
	.align		4
        /*0000*/ 	.byte	0x04, 0x37
        /*0002*/ 	.short	(.L_402 - .L_401)
.L_401:
        /*0004*/ 	.word	0x00000082


	//----- nvinfo : EIATTR_KPARAM_INFO
	.align		4
.L_402:
        /*0008*/ 	.byte	0x04, 0x17
        /*000a*/ 	.short	(.L_404 - .L_403)
.L_403:
        /*000c*/ 	.word	0x00000000
        /*0010*/ 	.short	0x0003
        /*0012*/ 	.short	0x0014
        /*0014*/ 	.byte	0x00, 0xf0, 0x11, 0x00


	//----- nvinfo : EIATTR_KPARAM_INFO
	.align		4
.L_404:
        /*0018*/ 	.byte	0x04, 0x17
        /*001a*/ 	.short	(.L_406 - .L_405)
.L_405:
        /*001c*/ 	.word	0x00000000
        /*0020*/ 	.short	0x0002
        /*0022*/ 	.short	0x0010
        /*0024*/ 	.byte	0x00, 0xf0, 0x11, 0x00


	//----- nvinfo : EIATTR_KPARAM_INFO
	.align		4
.L_406:
        /*0028*/ 	.byte	0x04, 0x17
        /*002a*/ 	.short	(.L_408 - .L_407)
.L_407:
        /*002c*/ 	.word	0x00000000
        /*0030*/ 	.short	0x0001
        /*0032*/ 	.short	0x0008
        /*0034*/ 	.byte	0x00, 0xf5, 0x21, 0x00


	//----- nvinfo : EIATTR_KPARAM_INFO
	.align		4
.L_408:
        /*0038*/ 	.byte	0x04, 0x17
        /*003a*/ 	.short	(.L_410 - .L_409)
.L_409:
        /*003c*/ 	.word	0x00000000
        /*0040*/ 	.short	0x0000
        /*0042*/ 	.short	0x0000
        /*0044*/ 	.byte	0x00, 0xf5, 0x21, 0x00


	//----- nvinfo : EIATTR_SPARSE_MMA_MASK
	.align		4
.L_410:
        /*0048*/ 	.byte	0x03, 0x50
        /*004a*/ 	.short	0x0000


	//----- nvinfo : EIATTR_MAXREG_COUNT
	.align		4
        /*004c*/ 	.byte	0x03, 0x1b
        /*004e*/ 	.short	0x00ff


	//----- nvinfo : EIATTR_NUM_BARRIERS
	.align		4
        /*0050*/ 	.byte	0x02, 0x4c
        /*0052*/ 	.byte	0x01
	.zero		1


	//----- nvinfo : EIATTR_MERCURY_ISA_VERSION
	.align		4
        /*0054*/ 	.byte	0x03, 0x5f
        /*0056*/ 	.short	0x0101


	//----- nvinfo : EIATTR_COOP_GROUP_MASK_REGIDS
	.align		4
        /*0058*/ 	.byte	0x04, 0x29
        /*005a*/ 	.short	(.L_412 - .L_411)


	//   ....[0]....
.L_411:
        /*005c*/ 	.word	0xffffffff


	//   ....[1]....
        /*0060*/ 	.word	0xffffffff


	//   ....[2]....
        /*0064*/ 	.word	0xffffffff


	//   ....[3]....
        /*0068*/ 	.word	0xffffffff


	//   ....[4]....
        /*006c*/ 	.word	0xffffffff


	//   ....[5]....
        /*0070*/ 	.word	0xffffffff


	//   ....[6]....
        /*0074*/ 	.word	0xffffffff


	//   ....[7]....
        /*0078*/ 	.word	0xffffffff


	//   ....[8]....
        /*007c*/ 	.word	0xffffffff


	//   ....[9]....
        /*0080*/ 	.word	0xffffffff


	//----- nvinfo : EIATTR_COOP_GROUP_INSTR_OFFSETS
	.align		4
.L_412:
        /*0084*/ 	.byte	0x04, 0x28
        /*0086*/ 	.short	(.L_414 - .L_413)


	//   ....[0]....
.L_413:
        /*0088*/ 	.word	0x00000580


	//   ....[1]....
        /*008c*/ 	.word	0x000005d0


	//   ....[2]....
        /*0090*/ 	.word	0x000005f0


	//   ....[3]....
        /*0094*/ 	.word	0x00000610


	//   ....[4]....
        /*0098*/ 	.word	0x00000630


	//   ....[5]....
        /*009c*/ 	.word	0x00001b10


	//   ....[6]....
        /*00a0*/ 	.word	0x00001b70


	//   ....[7]....
        /*00a4*/ 	.word	0x00001bd0


	//   ....[8]....
        /*00a8*/ 	.word	0x00001c10


	//   ....[9]....
        /*00ac*/ 	.word	0x00001c30


	//----- nvinfo : EIATTR_VRC_CTA_INIT_COUNT
	.align		4
.L_414:
        /*00b0*/ 	.byte	0x02, 0x4a
	.zero		1
	.zero		1


	//----- nvinfo : EIATTR_EXIT_INSTR_OFFSETS
	.align		4
        /*00b4*/ 	.byte	0x04, 0x1c
        /*00b6*/ 	.short	(.L_416 - .L_415)


	//   ....[0]....
.L_415:
        /*00b8*/ 	.word	0x00000100


	//   ....[1]....
        /*00bc*/ 	.word	0x00003120


	//----- nvinfo : EIATTR_CRS_STACK_SIZE
	.align		4
.L_416:
        /*00c0*/ 	.byte	0x04, 0x1e
        /*00c2*/ 	.short	(.L_418 - .L_417)
.L_417:
        /*00c4*/ 	.word	0x00000000


	//----- nvinfo : EIATTR_CBANK_PARAM_SIZE
	.align		4
.L_418:
        /*00c8*/ 	.byte	0x03, 0x19
        /*00ca*/ 	.short	0x0018


	//----- nvinfo : EIATTR_PARAM_CBANK
	.align		4
        /*00cc*/ 	.byte	0x04, 0x0a
        /*00ce*/ 	.short	(.L_420 - .L_419)
	.align		4
.L_419:
        /*00d0*/ 	.word	index@(.nv.constant0._Z23softmax_forward_kernel7PfPKfii)
        /*00d4*/ 	.short	0x0380
        /*00d6*/ 	.short	0x0018


	//----- nvinfo : EIATTR_SW_WAR
	.align		4
.L_420:
        /*00d8*/ 	.byte	0x04, 0x36
        /*00da*/ 	.short	(.L_422 - .L_421)
.L_421:
        /*00dc*/ 	.word	0x00000008
.L_422:


//--------------------- .nv.info._Z20gelu_backward_kernelP13__nv_bfloat16PKS_S2_i --------------------------
	.section	.nv.info._Z20gelu_backward_kernelP13__nv_bfloat16PKS_S2_i,"",@"SHT_CUDA_INFO"
	.sectionflags	@""
	.align	4


	//----- nvinfo : EIATTR_CUDA_API_VERSION
	.align		4
        /*0000*/ 	.byte	0x04, 0x37
        /*0002*/ 	.short	(.L_424 - .L_423)
.L_423:
        /*0004*/ 	.word	0x00000082


	//----- nvinfo : EIATTR_KPARAM_INFO
	.align		4
.L_424:
        /*0008*/ 	.byte	0x04, 0x17
        /*000a*/ 	.short	(.L_426 - .L_425)
.L_425:
        /*000c*/ 	.word	0x00000000
        /*0010*/ 	.short	0x0003
        /*0012*/ 	.short	0x0018
        /*0014*/ 	.byte	0x00, 0xf0, 0x11, 0x00


	//----- nvinfo : EIATTR_KPARAM_INFO
	.align		4
.L_426:
        /*0018*/ 	.byte	0x04, 0x17
        /*001a*/ 	.short	(.L_428 - .L_427)
.L_427:
        /*001c*/ 	.word	0x00000000
        /*0020*/ 	.short	0x0002
        /*0022*/ 	.short	0x0010
        /*0024*/ 	.byte	0x00, 0xf5, 0x21, 0x00


	//----- nvinfo : EIATTR_KPARAM_INFO
	.align		4
.L_428:
        /*0028*/ 	.byte	0x04, 0x17
        /*002a*/ 	.short	(.L_430 - .L_429)
.L_429:
        /*002c*/ 	.word	0x00000000
        /*0030*/ 	.short	0x0001
        /*0032*/ 	.short	0x0008
        /*0034*/ 	.byte	0x00, 0xf5, 0x21, 0x00


	//----- nvinfo : EIATTR_KPARAM_INFO
	.align		4
.L_430:
        /*0038*/ 	.byte	0x04, 0x17
        /*003a*/ 	.short	(.L_432 - .L_431)
.L_431:
        /*003c*/ 	.word	0x00000000
        /*0040*/ 	.short	0x0000
        /*0042*/ 	.short	0x0000
        /*0044*/ 	.byte	0x00, 0xf5, 0x21, 0x00


	//----- nvinfo : EIATTR_SPARSE_MMA_MASK
	.align		4
.L_432:
        /*0048*/ 	.byte	0x03, 0x50
        /*004a*/ 	.short	0x0000


	//----- nvinfo : EIATTR_MAXREG_COUNT
	.align		4
        /*004c*/ 	.byte	0x03, 0x1b
        /*004e*/ 	.short	0x00ff


	//----- nvinfo : EIATTR_MERCURY_ISA_VERSION
	.align		4
        /*0050*/ 	.byte	0x03, 0x5f
        /*0052*/ 	.short	0x0101


	//----- nvinfo : EIATTR_VRC_CTA_INIT_COUNT
	.align		4
        /*0054*/ 	.byte	0x02, 0x4a
	.zero		1
	.zero		1


	//----- nvinfo : EIATTR_EXIT_INSTR_OFFSETS
	.align		4
        /*0058*/ 	.byte	0x04, 0x1c
        /*005a*/ 	.short	(.L_434 - .L_433)


	//   ....[0]....
.L_433:
        /*005c*/ 	.word	0x00000070


	//   ....[1]....
        /*0060*/ 	.word	0x00000510


	//----- nvinfo : EIATTR_CRS_STACK_SIZE
	.align		4
.L_434:
        /*0064*/ 	.byte	0x04, 0x1e
        /*0066*/ 	.short	(.L_436 - .L_435)
.L_435:
        /*0068*/ 	.word	0x00000000


	//----- nvinfo : EIATTR_CBANK_PARAM_SIZE
	.align		4
.L_436:
        /*006c*/ 	.byte	0x03, 0x19
        /*006e*/ 	.short	0x001c


	//----- nvinfo : EIATTR_PARAM_CBANK
	.align		4
        /*0070*/ 	.byte	0x04, 0x0a
        /*0072*/ 	.short	(.L_438 - .L_437)
	.align		4
.L_437:
        /*0074*/ 	.word	index@(.nv.constant0._Z20gelu_backward_kernelP13__nv_bfloat16PKS_S2_i)
        /*0078*/ 	.short	0x0380
        /*007a*/ 	.short	0x001c


	//----- nvinfo : EIATTR_SW_WAR
	.align		4
.L_438:
        /*007c*/ 	.byte	0x04, 0x36
        /*007e*/ 	.short	(.L_440 - .L_439)
.L_439:
        /*0080*/ 	.word	0x00000008
.L_440:


//--------------------- .nv.info._Z19gelu_forward_kernelP13__nv_bfloat16PKS_i --------------------------
	.section	.nv.info._Z19gelu_forward_kernelP13__nv_bfloat16PKS_i,"",@"SHT_CUDA_INFO"
	.sectionflags	@""
	.align	4


	//----- nvinfo : EIATTR_CUDA_API_VERSION
	.align		4
        /*0000*/ 	.byte	0x04, 0x37
        /*0002*/ 	.short	(.L_442 - .L_441)
.L_441:
        /*0004*/ 	.word	0x00000082


	//----- nvinfo : EIATTR_KPARAM_INFO
	.align		4
.L_442:
        /*0008*/ 	.byte	0x04, 0x17
        /*000a*/ 	.short	(.L_444 - .L_443)
.L_443:
        /*000c*/ 	.word	0x00000000
        /*0010*/ 	.short	0x0002
        /*0012*/ 	.short	0x0010
        /*0014*/ 	.byte	0x00, 0xf0, 0x11, 0x00


	//----- nvinfo : EIATTR_KPARAM_INFO
	.align		4
.L_444:
        /*0018*/ 	.byte	0x04, 0x17
        /*001a*/ 	.short	(.L_446 - .L_445)
.L_445:
        /*001c*/ 	.word	0x00000000
        /*0020*/ 	.short	0x0001
        /*0022*/ 	.short	0x0008
        /*0024*/ 	.byte	0x00, 0xf5, 0x21, 0x00


	//----- nvinfo : EIATTR_KPARAM_INFO
	.align		4
.L_446:
        /*0028*/ 	.byte	0x04, 0x17
        /*002a*/ 	.short	(.L_448 - .L_447)
.L_447:
        /*002c*/ 	.word	0x00000000
        /*0030*/ 	.short	0x0000
        /*0032*/ 	.short	0x0000
        /*0034*/ 	.byte	0x00, 0xf5, 0x21, 0x00


	//----- nvinfo : EIATTR_SPARSE_MMA_MASK
	.align		4
.L_448:
        /*0038*/ 	.byte	0x03, 0x50
        /*003a*/ 	.short	0x0000


	//----- nvinfo : EIATTR_MAXREG_COUNT
	.align		4
        /*003c*/ 	.byte	0x03, 0x1b
        /*003e*/ 	.short	0x00ff


	//----- nvinfo : EIATTR_MERCURY_ISA_VERSION
	.align		4
        /*0040*/ 	.byte	0x03, 0x5f
        /*0042*/ 	.short	0x0101


	//----- nvinfo : EIATTR_VRC_CTA_INIT_COUNT
	.align		4
        /*0044*/ 	.byte	0x02, 0x4a
	.zero		1
	.zero		1


	//----- nvinfo : EIATTR_EXIT_INSTR_OFFSETS
	.align		4
        /*0048*/ 	.byte	0x04, 0x1c
        /*004a*/ 	.short	(.L_450 - .L_449)


	//   ....[0]....
.L_449:
        /*004c*/ 	.word	0x00000070


	//   ....[1]....
        /*0050*/ 	.word	0x00000290


	//----- nvinfo : EIATTR_CBANK_PARAM_SIZE
	.align		4
.L_450:
        /*0054*/ 	.byte	0x03, 0x19
        /*0056*/ 	.short	0x0014


	//----- nvinfo : EIATTR_PARAM_CBANK
	.align		4
        /*0058*/ 	.byte	0x04, 0x0a
        /*005a*/ 	.short	(.L_452 - .L_451)
	.align		4
.L_451:
        /*005c*/ 	.word	index@(.nv.constant0._Z19gelu_forward_kernelP13__nv_bfloat16PKS_i)
        /*0060*/ 	.short	0x0380
        /*0062*/ 	.short	0x0014


	//----- nvinfo : EIATTR_SW_WAR
	.align		4
.L_452:
        /*0064*/ 	.byte	0x04, 0x36
        /*0066*/ 	.short	(.L_454 - .L_453)
.L_453:
        /*0068*/ 	.word	0x00000008
.L_454:


//--------------------- .nv.info._Z25unpermute_kernel_backwardP13__nv_bfloat16PKS_iiii --------------------------
	.section	.nv.info._Z25unpermute_kernel_backwardP13__nv_bfloat16PKS_iiii,"",@"SHT_CUDA_INFO"
	.sectionflags	@""
	.align	4


	//----- nvinfo : EIATTR_CUDA_API_VERSION
	.align		4
        /*0000*/ 	.byte	0x04, 0x37
        /*0002*/ 	.short	(.L_456 - .L_455)
.L_455:
        /*0004*/ 	.word	0x00000082


	//----- nvinfo : EIATTR_KPARAM_INFO
	.align		4
.L_456:
        /*0008*/ 	.byte	0x04, 0x17
        /*000a*/ 	.short	(.L_458 - .L_457)
.L_457:
        /*000c*/ 	.word	0x00000000
        /*0010*/ 	.short	0x0005
        /*0012*/ 	.short	0x001c
        /*0014*/ 	.byte	0x00, 0xf0, 0x11, 0x00


	//----- nvinfo : EIATTR_KPARAM_INFO
	.align		4
.L_458:
        /*0018*/ 	.byte	0x04, 0x17
        /*001a*/ 	.short	(.L_460 - .L_459)
.L_459:
        /*001c*/ 	.word	0x00000000
        /*0020*/ 	.short	0x0004
        /*0022*/ 	.short	0x0018
        /*0024*/ 	.byte	0x00, 0xf0, 0x11, 0x00


	//----- nvinfo : EIATTR_KPARAM_INFO
	.align		4
.L_460:
        /*0028*/ 	.byte	0x04, 0x17
        /*002a*/ 	.short	(.L_462 - .L_461)
.L_461:
        /*002c*/ 	.word	0x00000000
        /*0030*/ 	.short	0x0003
        /*0032*/ 	.short	0x0014
        /*0034*/ 	.byte	0x00, 0xf0, 0x11, 0x00


	//----- nvinfo : EIATTR_KPARAM_INFO
	.align		4
.L_462:
        /*0038*/ 	.byte	0x04, 0x17
        /*003a*/ 	.short	(.L_464 - .L_463)
.L_463:
        /*003c*/ 	.word	0x00000000
        /*0040*/ 	.short	0x0002
        /*0042*/ 	.short	0x0010
        /*0044*/ 	.byte	0x00, 0xf0, 0x11, 0x00


	//----- nvinfo : EIATTR_KPARAM_INFO
	.align		4
.L_464:
        /*0048*/ 	.byte	0x04, 0x17
        /*004a*/ 	.short	(.L_466 - .L_465)
.L_465:
        /*004c*/ 	.word	0x00000000
        /*0050*/ 	.short	0x0001
        /*0052*/ 	.short	0x0008
        /*0054*/ 	.byte	0x00, 0xf5, 0x21, 0x00


	//----- nvinfo : EIATTR_KPARAM_INFO
	.align		4
.L_466:
        /*0058*/ 	.byte	0x04, 0x17
        /*005a*/ 	.short	(.L_468 - .L_467)
.L_467:
        /*005c*/ 	.word	0x00000000
        /*0060*/ 	.short	0x0000
        /*0062*/ 	.short	0x0000
        /*0064*/ 	.byte	0x00, 0xf5, 0x21, 0x00


	//----- nvinfo : EIATTR_SPARSE_MMA_MASK
	.align		4
.L_468:
        /*0068*/ 	.byte	0x03, 0x50
        /*006a*/ 	.short	0x0000


	//----- nvinfo : EIATTR_MAXREG_COUNT
	.align		4
        /*006c*/ 	.byte	0x03, 0x1b
        /*006e*/ 	.short	0x00ff


	//----- nvinfo : EIATTR_MERCURY_ISA_VERSION
	.align		4
        /*0070*/ 	.byte	0x03, 0x5f
        /*0072*/ 	.short	0x0101


	//----- nvinfo : EIATTR_VRC_CTA_INIT_COUNT
	.align		4
        /*0074*/ 	.byte	0x02, 0x4a
	.zero		1
	.zero		1


	//----- nvinfo : EIATTR_EXIT_INSTR_OFFSETS
	.align		4
        /*0078*/ 	.byte	0x04, 0x1c
        /*007a*/ 	.short	(.L_470 - .L_469)


	//   ....[0]....
.L_469:
        /*007c*/ 	.word	0x000000b0


	//   ....[1]....
        /*0080*/ 	.word	0x000006b0


	//----- nvinfo : EIATTR_CBANK_PARAM_SIZE
	.align		4
.L_470:
        /*0084*/ 	.byte	0x03, 0x19
        /*0086*/ 	.short	0x0020


	//----- nvinfo : EIATTR_PARAM_CBANK
	.align		4
        /*0088*/ 	.byte	0x04, 0x0a
        /*008a*/ 	.short	(.L_472 - .L_471)
	.align		4
.L_471:
        /*008c*/ 	.word	index@(.nv.constant0._Z25unpermute_kernel_backwardP13__nv_bfloat16PKS_iiii)
        /*0090*/ 	.short	0x0380
        /*0092*/ 	.short	0x0020


	//----- nvinfo : EIATTR_SW_WAR
	.align		4
.L_472:
        /*0094*/ 	.byte	0x04, 0x36
        /*0096*/ 	.short	(.L_474 - .L_473)
.L_473:
        /*0098*/ 	.word	0x00000008
.L_474:


//--------------------- .nv.info._Z16unpermute_kernelP13__nv_bfloat16S0_iiii --------------------------
	.section	.nv.info._Z16unpermute_kernelP13__nv_bfloat16S0_iiii,"",@"SHT_CUDA_INFO"
	.sectionflags	@""
	.align	4


	//----- nvinfo : EIATTR_CUDA_API_VERSION
	.align		4
        /*0000*/ 	.byte	0x04, 0x37
        /*0002*/ 	.short	(.L_476 - .L_475)
.L_475:
        /*0004*/ 	.word	0x00000082


	//----- nvinfo : EIATTR_KPARAM_INFO
	.align		4
.L_476:
        /*0008*/ 	.byte	0x04, 0x17
        /*000a*/ 	.short	(.L_478 - .L_477)
.L_477:
        /*000c*/ 	.word	0x00000000
        /*0010*/ 	.short	0x0005
        /*0012*/ 	.short	0x001c
        /*0014*/ 	.byte	0x00, 0xf0, 0x11, 0x00


	//----- nvinfo : EIATTR_KPARAM_INFO
	.align		4
.L_478:
        /*0018*/ 	.byte	0x04, 0x17
        /*001a*/ 	.short	(.L_480 - .L_479)
.L_479:
        /*001c*/ 	.word	0x00000000
        /*0020*/ 	.short	0x0004
        /*0022*/ 	.short	0x0018
        /*0024*/ 	.byte	0x00, 0xf0, 0x11, 0x00


	//----- nvinfo : EIATTR_KPARAM_INFO
	.align		4
.L_480:
        /*0028*/ 	.byte	0x04, 0x17
        /*002a*/ 	.short	(.L_482 - .L_481)
.L_481:
        /*002c*/ 	.word	0x00000000
        /*0030*/ 	.short	0x0003
        /*0032*/ 	.short	0x0014
        /*0034*/ 	.byte	0x00, 0xf0, 0x11, 0x00


	//----- nvinfo : EIATTR_KPARAM_INFO
	.align		4
.L_482:
        /*0038*/ 	.byte	0x04, 0x17
        /*003a*/ 	.short	(.L_484 - .L_483)
.L_483:
        /*003c*/ 	.word	0x00000000
        /*0040*/ 	.short	0x0002
        /*0042*/ 	.short	0x0010
        /*0044*/ 	.byte	0x00, 0xf0, 0x11, 0x00


	//----- nvinfo : EIATTR_KPARAM_INFO
	.align		4
.L_484:
        /*0048*/ 	.byte	0x04, 0x17
        /*004a*/ 	.short	(.L_486 - .L_485)
.L_485:
        /*004c*/ 	.word	0x00000000
        /*0050*/ 	.short	0x0001
        /*0052*/ 	.short	0x0008
        /*0054*/ 	.byte	0x00, 0xf5, 0x21, 0x00


	//----- nvinfo : EIATTR_KPARAM_INFO
	.align		4
.L_486:
        /*0058*/ 	.byte	0x04, 0x17
        /*005a*/ 	.short	(.L_488 - .L_487)
.L_487:
        /*005c*/ 	.word	0x00000000
        /*0060*/ 	.short	0x0000
        /*0062*/ 	.short	0x0000
        /*0064*/ 	.byte	0x00, 0xf5, 0x21, 0x00


	//----- nvinfo : EIATTR_SPARSE_MMA_MASK
	.align		4
.L_488:
        /*0068*/ 	.byte	0x03, 0x50
        /*006a*/ 	.short	0x0000


	//----- nvinfo : EIATTR_MAXREG_COUNT
	.align		4
        /*006c*/ 	.byte	0x03, 0x1b
        /*006e*/ 	.short	0x00ff


	//----- nvinfo : EIATTR_MERCURY_ISA_VERSION
	.align		4
        /*0070*/ 	.byte	0x03, 0x5f
        /*0072*/ 	.short	0x0101


	//----- nvinfo : EIATTR_VRC_CTA_INIT_COUNT
	.align		4
        /*0074*/ 	.byte	0x02, 0x4a
	.zero		1
	.zero		1


	//----- nvinfo : EIATTR_EXIT_INSTR_OFFSETS
	.align		4
        /*0078*/ 	.byte	0x04, 0x1c
        /*007a*/ 	.short	(.L_490 - .L_489)


	//   ....[0]....
.L_489:
        /*007c*/ 	.word	0x000000b0


	//   ....[1]....
        /*0080*/ 	.word	0x000006b0


	//----- nvinfo : EIATTR_CBANK_PARAM_SIZE
	.align		4
.L_490:
        /*0084*/ 	.byte	0x03, 0x19
        /*0086*/ 	.short	0x0020


	//----- nvinfo : EIATTR_PARAM_CBANK
	.align		4
        /*0088*/ 	.byte	0x04, 0x0a
        /*008a*/ 	.short	(.L_492 - .L_491)
	.align		4
.L_491:
        /*008c*/ 	.word	index@(.nv.constant0._Z16unpermute_kernelP13__nv_bfloat16S0_iiii)
        /*0090*/ 	.short	0x0380
        /*0092*/ 	.short	0x0020


	//----- nvinfo : EIATTR_SW_WAR
	.align		4
.L_492:
        /*0094*/ 	.byte	0x04, 0x36
        /*0096*/ 	.short	(.L_494 - .L_493)
.L_493:
        /*0098*/ 	.word	0x00000008
.L_494:


//--------------------- .nv.info._Z23permute_kernel_backwardP13__nv_bfloat16PKS_S2_S2_iiii --------------------------
	.section	.nv.info._Z23permute_kernel_backwardP13__nv_bfloat16PKS_S2_S2_iiii,"",@"SHT_CUDA_INFO"
	.sectionflags	@""
	.align	4


	//----- nvinfo : EIATTR_CUDA_API_VERSION
	.align		4
        /*0000*/ 	.byte	0x04, 0x37
        /*0002*/ 	.short	(.L_496 - .L_495)
.L_495:
        /*0004*/ 	.word	0x00000082


	//----- nvinfo : EIATTR_KPARAM_INFO
	.align		4
.L_496:
        /*0008*/ 	.byte	0x04, 0x17
        /*000a*/ 	.short	(.L_498 - .L_497)
.L_497:
        /*000c*/ 	.word	0x00000000
        /*0010*/ 	.short	0x0007
        /*0012*/ 	.short	0x002c
        /*0014*/ 	.byte	0x00, 0xf0, 0x11, 0x00


	//----- nvinfo : EIATTR_KPARAM_INFO
	.align		4
.L_498:
        /*0018*/ 	.byte	0x04, 0x17
        /*001a*/ 	.short	(.L_500 - .L_499)
.L_499:
        /*001c*/ 	.word	0x00000000
        /*0020*/ 	.short	0x0006
        /*0022*/ 	.short	0x0028
        /*0024*/ 	.byte	0x00, 0xf0, 0x11, 0x00


	//----- nvinfo : EIATTR_KPARAM_INFO
	.align		4
.L_500:
        /*0028*/ 	.byte	0x04, 0x17
        /*002a*/ 	.short	(.L_502 - .L_501)
.L_501:
        /*002c*/ 	.word	0x00000000
        /*0030*/ 	.short	0x0005
        /*0032*/ 	.short	0x0024
        /*0034*/ 	.byte	0x00, 0xf0, 0x11, 0x00


	//----- nvinfo : EIATTR_KPARAM_INFO
	.align		4
.L_502:
        /*0038*/ 	.byte	0x04, 0x17
        /*003a*/ 	.short	(.L_504 - .L_503)
.L_503:
        /*003c*/ 	.word	0x00000000
        /*0040*/ 	.short	0x0004
        /*0042*/ 	.short	0x0020
        /*0044*/ 	.byte	0x00, 0xf0, 0x11, 0x00


	//----- nvinfo : EIATTR_KPARAM_INFO
	.align		4
.L_504:
        /*0048*/ 	.byte	0x04, 0x17
        /*004a*/ 	.short	(.L_506 - .L_505)
.L_505:
        /*004c*/ 	.word	0x00000000
        /*0050*/ 	.short	0x0003
        /*0052*/ 	.short	0x0018
        /*0054*/ 	.byte	0x00, 0xf5, 0x21, 0x00


	//----- nvinfo : EIATTR_KPARAM_INFO
	.align		4
.L_506:
        /*0058*/ 	.byte	0x04, 0x17
        /*005a*/ 	.short	(.L_508 - .L_507)
.L_507:
        /*005c*/ 	.word	0x00000000
        /*0060*/ 	.short	0x0002
        /*0062*/ 	.short	0x0010
        /*0064*/ 	.byte	0x00, 0xf5, 0x21, 0x00


	//----- nvinfo : EIATTR_KPARAM_INFO
	.align		4
.L_508:
        /*0068*/ 	.byte	0x04, 0x17
        /*006a*/ 	.short	(.L_510 - .L_509)
.L_509:
        /*006c*/ 	.word	0x00000000
        /*0070*/ 	.short	0x0001
        /*0072*/ 	.short	0x0008
        /*0074*/ 	.byte	0x00, 0xf5, 0x21, 0x00


	//----- nvinfo : EIATTR_KPARAM_INFO
	.align		4
.L_510:
        /*0078*/ 	.byte	0x04, 0x17
        /*007a*/ 	.short	(.L_512 - .L_511)
.L_511:
        /*007c*/ 	.word	0x00000000
        /*0080*/ 	.short	0x0000
        /*0082*/ 	.short	0x0000
        /*0084*/ 	.byte	0x00, 0xf5, 0x21, 0x00


	//----- nvinfo : EIATTR_SPARSE_MMA_MASK
	.align		4
.L_512:
        /*0088*/ 	.byte	0x03, 0x50
        /*008a*/ 	.short	0x0000


	//----- nvinfo : EIATTR_MAXREG_COUNT
	.align		4
        /*008c*/ 	.byte	0x03, 0x1b
        /*008e*/ 	.short	0x00ff


	//----- nvinfo : EIATTR_MERCURY_ISA_VERSION
	.align		4
        /*0090*/ 	.byte	0x03, 0x5f
        /*0092*/ 	.short	0x0101


	//----- nvinfo : EIATTR_VRC_CTA_INIT_COUNT
	.align		4
        /*0094*/ 	.byte	0x02, 0x4a
	.zero		1
	.zero		1


	//----- nvinfo : EIATTR_EXIT_INSTR_OFFSETS
	.align		4
        /*0098*/ 	.byte	0x04, 0x1c
        /*009a*/ 	.short	(.L_514 - .L_513)


	//   ....[0]....
.L_513:
        /*009c*/ 	.word	0x000000b0


	//   ....[1]....
        /*00a0*/ 	.word	0x00000770


	//----- nvinfo : EIATTR_CBANK_PARAM_SIZE
	.align		4
.L_514:
        /*00a4*/ 	.byte	0x03, 0x19
        /*00a6*/ 	.short	0x0030


	//----- nvinfo : EIATTR_PARAM_CBANK
	.align		4
        /*00a8*/ 	.byte	0x04, 0x0a
        /*00aa*/ 	.short	(.L_516 - .L_515)
	.align		4
.L_515:
        /*00ac*/ 	.word	index@(.nv.constant0._Z23permute_kernel_backwardP13__nv_bfloat16PKS_S2_S2_iiii)
        /*00b0*/ 	.short	0x0380
        /*00b2*/ 	.short	0x0030


	//----- nvinfo : EIATTR_SW_WAR
	.align		4
.L_516:
        /*00b4*/ 	.byte	0x04, 0x36
        /*00b6*/ 	.short	(.L_518 - .L_517)
.L_517:
        /*00b8*/ 	.word	0x00000008
.L_518:


//--------------------- .nv.info._Z14permute_kernelP13__nv_bfloat16S0_S0_PKS_iiii --------------------------
	.section	.nv.info._Z14permute_kernelP13__nv_bfloat16S0_S0_PKS_iiii,"",@"SHT_CUDA_INFO"
	.sectionflags	@""
	.align	4


	//----- nvinfo : EIATTR_CUDA_API_VERSION
	.align		4
        /*0000*/ 	.byte	0x04, 0x37
        /*0002*/ 	.short	(.L_520 - .L_519)
.L_519:
        /*0004*/ 	.word	0x00000082


	//----- nvinfo : EIATTR_KPARAM_INFO
	.align		4
.L_520:
        /*0008*/ 	.byte	0x04, 0x17
        /*000a*/ 	.short	(.L_522 - .L_521)
.L_521:
        /*000c*/ 	.word	0x00000000
        /*0010*/ 	.short	0x0007
        /*0012*/ 	.short	0x002c
        /*0014*/ 	.byte	0x00, 0xf0, 0x11, 0x00


	//----- nvinfo : EIATTR_KPARAM_INFO
	.align		4
.L_522:
        /*0018*/ 	.byte	0x04, 0x17
        /*001a*/ 	.short	(.L_524 - .L_523)
.L_523:
        /*001c*/ 	.word	0x00000000
        /*0020*/ 	.short	0x0006
        /*0022*/ 	.short	0x0028
        /*0024*/ 	.byte	0x00, 0xf0, 0x11, 0x00


	//----- nvinfo : EIATTR_KPARAM_INFO
	.align		4
.L_524:
        /*0028*/ 	.byte	0x04, 0x17
        /*002a*/ 	.short	(.L_526 - .L_525)
.L_525:
        /*002c*/ 	.word	0x00000000
        /*0030*/ 	.short	0x0005
        /*0032*/ 	.short	0x0024
        /*0034*/ 	.byte	0x00, 0xf0, 0x11, 0x00


	//----- nvinfo : EIATTR_KPARAM_INFO
	.align		4
.L_526:
        /*0038*/ 	.byte	0x04, 0x17
        /*003a*/ 	.short	(.L_528 - .L_527)
.L_527:
        /*003c*/ 	.word	0x00000000
        /*0040*/ 	.short	0x0004
        /*0042*/ 	.short	0x0020
        /*0044*/ 	.byte	0x00, 0xf0, 0x11, 0x00


	//----- nvinfo : EIATTR_KPARAM_INFO
	.align		4
.L_528:
        /*0048*/ 	.byte	0x04, 0x17
        /*004a*/ 	.short	(.L_530 - .L_529)
.L_529:
        /*004c*/ 	.word	0x00000000
        /*0050*/ 	.short	0x0003
        /*0052*/ 	.short	0x0018
        /*0054*/ 	.byte	0x00, 0xf5, 0x21, 0x00


	//----- nvinfo : EIATTR_KPARAM_INFO
	.align		4
.L_530:
        /*0058*/ 	.byte	0x04, 0x17
        /*005a*/ 	.short	(.L_532 - .L_531)
.L_531:
        /*005c*/ 	.word	0x00000000
        /*0060*/ 	.short	0x0002
        /*0062*/ 	.short	0x0010
        /*0064*/ 	.byte	0x00, 0xf5, 0x21, 0x00


	//----- nvinfo : EIATTR_KPARAM_INFO
	.align		4
.L_532:
        /*0068*/ 	.byte	0x04, 0x17
        /*006a*/ 	.short	(.L_534 - .L_533)
.L_533:
        /*006c*/ 	.word	0x00000000
        /*0070*/ 	.short	0x0001
        /*0072*/ 	.short	0x0008
        /*0074*/ 	.byte	0x00, 0xf5, 0x21, 0x00


	//----- nvinfo : EIATTR_KPARAM_INFO
	.align		4
.L_534:
        /*0078*/ 	.byte	0x04, 0x17
        /*007a*/ 	.short	(.L_536 - .L_535)
.L_535:
        /*007c*/ 	.word	0x00000000
        /*0080*/ 	.short	0x0000
        /*0082*/ 	.short	0x0000
        /*0084*/ 	.byte	0x00, 0xf5, 0x21, 0x00


	//----- nvinfo : EIATTR_SPARSE_MMA_MASK
	.align		4
.L_536:
        /*0088*/ 	.byte	0x03, 0x50
        /*008a*/ 	.short	0x0000


	//----- nvinfo : EIATTR_MAXREG_COUNT
	.align		4
        /*008c*/ 	.byte	0x03, 0x1b
        /*008e*/ 	.short	0x00ff


	//----- nvinfo : EIATTR_MERCURY_ISA_VERSION
	.align		4
        /*0090*/ 	.byte	0x03, 0x5f
        /*0092*/ 	.short	0x0101


	//----- nvinfo : EIATTR_VRC_CTA_INIT_COUNT
	.align		4
        /*0094*/ 	.byte	0x02, 0x4a
	.zero		1
	.zero		1


	//----- nvinfo : EIATTR_EXIT_INSTR_OFFSETS
	.align		4
        /*0098*/ 	.byte	0x04, 0x1c
        /*009a*/ 	.short	(.L_538 - .L_537)


	//   ....[0]....
.L_537:
        /*009c*/ 	.word	0x000000b0


	//   ....[1]....
        /*00a0*/ 	.word	0x00000770


	//----- nvinfo : EIATTR_CBANK_PARAM_SIZE
	.align		4
.L_538:
        /*00a4*/ 	.byte	0x03, 0x19
        /*00a6*/ 	.short	0x0030


	//----- nvinfo : EIATTR_PARAM_CBANK
	.align		4
        /*00a8*/ 	.byte	0x04, 0x0a
        /*00aa*/ 	.short	(.L_540 - .L_539)
	.align		4
.L_539:
        /*00ac*/ 	.word	index@(.nv.constant0._Z14permute_kernelP13__nv_bfloat16S0_S0_PKS_iiii)
        /*00b0*/ 	.short	0x0380
        /*00b2*/ 	.short	0x0030


	//----- nvinfo : EIATTR_SW_WAR
	.align		4
.L_540:
        /*00b4*/ 	.byte	0x04, 0x36
        /*00b6*/ 	.short	(.L_542 - .L_541)
.L_541:
        /*00b8*/ 	.word	0x00000008
.L_542:


//--------------------- .nv.callgraph             --------------------------
	.section	.nv.callgraph,"",@"SHT_CUDA_CALLGRAPH"
	.align	4
	.sectionentsize	8
	.align		4
        /*0000*/ 	.word	0x00000000
	.align		4
        /*0004*/ 	.word	0xffffffff
	.align		4
        /*0008*/ 	.word	index@(_Z23softmax_forward_kernel5I13__nv_bfloat16EvPT_fPKS1_ii)
	.align		4
        /*000c*/ 	.word	index@(__assertfail)
	.align		4
        /*0010*/ 	.word	0x00000000
	.align		4
        /*0014*/ 	.word	0xfffffffe
	.align		4
        /*0018*/ 	.word	0x00000000
	.align		4
        /*001c*/ 	.word	0xfffffffd
	.align		4
        /*0020*/ 	.word	0x00000000
	.align		4
        /*0024*/ 	.word	0xfffffffc


//--------------------- .nv.constant4             --------------------------
	.section	.nv.constant4,"a",@progbits
	.align	8
	.align		8
.nv.constant4:
        /*0000*/ 	.dword	__unnamed_1
	.align		8
        /*0008*/ 	.dword	_ZN34_INTERNAL_5ef3c891_4_k_cu_5c650d564cuda3std3__436_GLOBAL__N__5ef3c891_4_k_cu_5c650d566ignoreE
	.align		8
        /*0010*/ 	.dword	_ZN34_INTERNAL_5ef3c891_4_k_cu_5c650d564cuda3std3__45__cpo5beginE
	.align		8
        /*0018*/ 	.dword	_ZN34_INTERNAL_5ef3c891_4_k_cu_5c650d564cuda3std3__45__cpo3endE
	.align		8
        /*0020*/ 	.dword	_ZN34_INTERNAL_5ef3c891_4_k_cu_5c650d564cuda3std3__45__cpo6cbeginE
	.align		8
        /*0028*/ 	.dword	_ZN34_INTERNAL_5ef3c891_4_k_cu_5c650d564cuda3std3__45__cpo4cendE
	.align		8
        /*0030*/ 	.dword	_ZN34_INTERNAL_5ef3c891_4_k_cu_5c650d564cuda3std3__419piecewise_constructE
	.align		8
        /*0038*/ 	.dword	_ZN34_INTERNAL_5ef3c891_4_k_cu_5c650d564cuda3std3__48in_placeE
	.align		8
        /*0040*/ 	.dword	_ZN34_INTERNAL_5ef3c891_4_k_cu_5c650d564cuda3std6ranges3__45__cpo4swapE
	.align		8
        /*0048*/ 	.dword	_ZN34_INTERNAL_5ef3c891_4_k_cu_5c650d564cuda3std6ranges3__45__cpo9iter_moveE
	.align		8
        /*0050*/ 	.dword	_ZN34_INTERNAL_5ef3c891_4_k_cu_5c650d564cuda3std6ranges3__45__cpo7advanceE
	.align		8
        /*0058*/ 	.dword	$str
	.align		8
        /*0060*/ 	.dword	$str$1
	.align		8
        /*0068*/ 	.dword	__assertfail


//--------------------- .text._Z23encoder_backward_kernelI13__nv_bfloat16S0_EvPT_S2_PKT0_PKiiii --------------------------
	.section	.text._Z23encoder_backward_kernelI13__nv_bfloat16S0_EvPT_S2_PKT0_PKiiii,"ax",@progbits
	.align	128
        .global         _Z23encoder_backward_kernelI13__nv_bfloat16S0_EvPT_S2_PKT0_PKiiii
        .type           _Z23encoder_backward_kernelI13__nv_bfloat16S0_EvPT_S2_PKT0_PKiiii,@function
        .size           _Z23encoder_backward_kernelI13__nv_bfloat16S0_EvPT_S2_PKT0_PKiiii,(.L_x_344 - _Z23encoder_backward_kernelI13__nv_bfloat16S0_EvPT_S2_PKT0_PKiiii)
        .other          _Z23encoder_backward_kernelI13__nv_bfloat16S0_EvPT_S2_PKT0_PKiiii,@"STO_CUDA_ENTRY STV_DEFAULT"
_Z23encoder_backward_kernelI13__nv_bfloat16S0_EvPT_S2_PKT0_PKiiii:
.text._Z23encoder_backward_kernelI13__nv_bfloat16S0_EvPT_S2_PKT0_PKiiii:
[----:B------:R-:W-:Y:S01]  /*0000*/  LDC R1, c[0x0][0x37c] ;  /* 0x0000df00ff017b82 */ /* 0x000fe20000000800 */
[----:B------:R-:W0:Y:S07]  /*0010*/  S2R R4, SR_TID.X ;  /* 0x0000000000047919 */ /* 0x000e2e0000002100 */
[----:B------:R-:W1:Y:S08]  /*0020*/  LDC.64 R2, c[0x0][0x3a0] ;  /* 0x0000e800ff027b82 */ /* 0x000e700000000a00 */
[----:B------:R-:W0:Y:S08]  /*0030*/  S2UR UR4, SR_CTAID.X ;  /* 0x00000000000479c3 */ /* 0x000e300000002500 */
[----:B------:R-:W0:Y:S08]  /*0040*/  LDC R5, c[0x0][0x360] ;  /* 0x0000d800ff057b82 */ /* 0x000e300000000800 */
[----:B------:R-:W2:Y:S01]  /*0050*/  LDC R0, c[0x0][0x3a8] ;  /* 0x0000ea00ff007b82 */ /* 0x000ea20000000800 */
[----:B-1----:R-:W-:-:S02]  /*0060*/  IMAD R7, R3, R2, RZ ;  /* 0x0000000203077224 */ /* 0x002fc400078e02ff */
[----:B0-----:R-:W-:Y:S02]  /*0070*/  IMAD R5, R5, UR4, R4 ;  /* 0x0000000405057c24 */ /* 0x001fe4000f8e0204 */
[----:B--2---:R-:W-:-:S05]  /*0080*/  IMAD R2, R7, R0, RZ ;  /* 0x0000000007027224 */ /* 0x004fca00078e02ff */
[----:B------:R-:W-:-:S13]  /*0090*/  ISETP.GE.AND P0, PT, R5, R2, PT ;  /* 0x000000020500720c */ /* 0x000fda0003f06270 */
[----:B------:R-:W-:Y:S05]  /*00a0*/  @P0 EXIT ;  /* 0x000000000000094d */ /* 0x000fea0003800000 */
[----:B------:R-:W-:Y:S01]  /*00b0*/  IABS R9, R0 ;  /* 0x0000000000097213 */ /* 0x000fe20000000000 */
[----:B------:R-:W0:Y:S01]  /*00c0*/  LDCU.64 UR4, c[0x0][0x358] ;  /* 0x00006b00ff0477ac */ /* 0x000e220008000a00 */
[----:B------:R-:W-:Y:S02]  /*00d0*/  IABS R10, R3 ;  /* 0x00000003000a7213 */ /* 0x000fe40000000000 */
[----:B------:R-:W1:Y:S01]  /*00e0*/  I2F.RP R2, R9 ;  /* 0x0000000900027306 */ /* 0x000e620000209400 */
[----:B------:R-:W-:Y:S01]  /*00f0*/  IABS R8, R5 ;  /* 0x0000000500087213 */ /* 0x000fe20000000000 */
[----:B------:R-:W2:Y:S01]  /*0100*/  LDCU.64 UR6, c[0x0][0x390] ;  /* 0x00007200ff0677ac */ /* 0x000ea20008000a00 */
[----:B------:R-:W3:Y:S05]  /*0110*/  LDCU.128 UR8, c[0x0][0x380] ;  /* 0x00007000ff0877ac */ /* 0x000eea0008000c00 */
[----:B-1----:R-:W1:Y:S02]  /*0120*/  MUFU.RCP R2, R2 ;  /* 0x0000000200027308 */ /* 0x002e640000001000 */
[----:B-1----:R-:W-:-:S06]  /*0130*/  VIADD R6, R2, 0xffffffe ;  /* 0x0ffffffe02067836 */ /* 0x002fcc0000000000 */
[----:B------:R1:W4:Y:S02]  /*0140*/  F2I.FTZ.U32.TRUNC.NTZ R7, R6 ;  /* 0x0000000600077305 */ /* 0x000324000021f000 */
[----:B-1----:R-:W-:Y:S02]  /*0150*/  IMAD.MOV.U32 R6, RZ, RZ, RZ ;  /* 0x000000ffff067224 */ /* 0x002fe400078e00ff */
[----:B----4-:R-:W-:-:S04]  /*0160*/  IMAD.MOV R4, RZ, RZ, -R7 ;  /* 0x000000ffff047224 */ /* 0x010fc800078e0a07 */
[----:B------:R-:W-:Y:S02]  /*0170*/  IMAD R11, R4, R9, RZ ;  /* 0x00000009040b7224 */ /* 0x000fe400078e02ff */
[----:B------:R-:W-:Y:S02]  /*0180*/  IMAD.MOV.U32 R4, RZ, RZ, R8 ;  /* 0x000000ffff047224 */ /* 0x000fe400078e0008 */
[----:B------:R-:W-:-:S04]  /*0190*/  IMAD.HI.U32 R7, R7, R11, R6 ;  /* 0x0000000b07077227 */ /* 0x000fc800078e0006 */
[----:B------:R-:W-:Y:S02]  /*01a0*/  IMAD.MOV.U32 R11, RZ, RZ, R10 ;  /* 0x000000ffff0b7224 */ /* 0x000fe400078e000a */
[----:B------:R-:W-:Y:S02]  /*01b0*/  IMAD.HI.U32 R2, R7, R4, RZ ;  /* 0x0000000407027227 */ /* 0x000fe400078e00ff */
[----:B------:R-:W1:Y:S02]  /*01c0*/  I2F.RP R8, R11 ;  /* 0x0000000b00087306 */ /* 0x000e640000209400 */
[----:B------:R-:W-:-:S04]  /*01d0*/  IMAD.MOV R6, RZ, RZ, -R2 ;  /* 0x000000ffff067224 */ /* 0x000fc800078e0a02 */
[----:B------:R-:W-:-:S05]  /*01e0*/  IMAD R4, R9, R6, R4 ;  /* 0x0000000609047224 */ /* 0x000fca00078e0204 */
[----:B------:R-:W-:Y:S01]  /*01f0*/  ISETP.GT.U32.AND P2, PT, R9, R4, PT ;  /* 0x000000040900720c */ /* 0x000fe20003f44070 */
[----:B-1----:R-:W1:-:S12]  /*0200*/  MUFU.RCP R8, R8 ;  /* 0x0000000800087308 */ /* 0x002e580000001000 */
[----:B------:R-:W-:Y:S02]  /*0210*/  @!P2 IMAD.IADD R4, R4, 0x1, -R9 ;  /* 0x000000010404a824 */ /* 0x000fe400078e0a09 */
[----:B------:R-:W-:Y:S01]  /*0220*/  @!P2 VIADD R2, R2, 0x1 ;  /* 0x000000010202a836 */ /* 0x000fe20000000000 */
[----:B------:R-:W-:Y:S02]  /*0230*/  ISETP.NE.AND P2, PT, R0, RZ, PT ;  /* 0x000000ff0000720c */ /* 0x000fe40003f45270 */
[----:B------:R-:W-:Y:S02]  /*0240*/  ISETP.GE.U32.AND P0, PT, R4, R9, PT ;  /* 0x000000090400720c */ /* 0x000fe40003f06070 */
[----:B------:R-:W-:Y:S01]  /*0250*/  LOP3.LUT R4, R5, R0, RZ, 0x3c, !PT ;  /* 0x0000000005047212 */ /* 0x000fe200078e3cff */
[----:B-1----:R-:W-:-:S03]  /*0260*/  VIADD R6, R8, 0xffffffe ;  /* 0x0ffffffe08067836 */ /* 0x002fc60000000000 */
[----:B------:R-:W-:Y:S01]  /*0270*/  ISETP.GE.AND P1, PT, R4, RZ, PT ;  /* 0x000000ff0400720c */ /* 0x000fe20003f26270 */
[----:B------:R1:W4:Y:S06]  /*0280*/  F2I.FTZ.U32.TRUNC.NTZ R7, R6 ;  /* 0x0000000600077305 */ /* 0x00032c000021f000 */
[----:B------:R-:W-:Y:S02]  /*0290*/  @P0 VIADD R2, R2, 0x1 ;  /* 0x0000000102020836 */ /* 0x000fe40000000000 */
[----:B-1----:R-:W-:Y:S02]  /*02a0*/  IMAD.MOV.U32 R6, RZ, RZ, RZ ;  /* 0x000000ffff067224 */ /* 0x002fe400078e00ff */
[----:B------:R-:W-:Y:S01]  /*02b0*/  IMAD.MOV.U32 R13, RZ, RZ, R2 ;  /* 0x000000ffff0d7224 */ /* 0x000fe200078e0002 */
[----:B----4-:R-:W-:-:S03]  /*02c0*/  IADD3 R2, PT, PT, RZ, -R7, RZ ;  /* 0x80000007ff027210 */ /* 0x010fc60007ffe0ff */
[----:B------:R-:W-:Y:S01]  /*02d0*/  @!P1 IMAD.MOV R13, RZ, RZ, -R13 ;  /* 0x000000ffff0d9224 */ /* 0x000fe200078e0a0d */
[----:B------:R-:W-:Y:S01]  /*02e0*/  @!P2 LOP3.LUT R13, RZ, R0, RZ, 0x33, !PT ;  /* 0x00000000ff0da212 */ /* 0x000fe200078e33ff */
[----:B------:R-:W-:-:S03]  /*02f0*/  IMAD R9, R2, R11, RZ ;  /* 0x0000000b02097224 */ /* 0x000fc600078e02ff */
[----:B------:R-:W-:Y:S01]  /*0300*/  IABS R2, R13 ;  /* 0x0000000d00027213 */ /* 0x000fe20000000000 */
[----:B------:R-:W-:Y:S01]  /*0310*/  IMAD.MOV R4, RZ, RZ, -R13 ;  /* 0x000000ffff047224 */ /* 0x000fe200078e0a0d */
[----:B------:R-:W-:Y:S01]  /*0320*/  ISETP.GE.AND P2, PT, R13, RZ, PT ;  /* 0x000000ff0d00720c */ /* 0x000fe20003f46270 */
[----:B------:R-:W-:-:S04]  /*0330*/  IMAD.HI.U32 R6, R7, R9, R6 ;  /* 0x0000000907067227 */ /* 0x000fc800078e0006 */
[----:B------:R-:W-:Y:S02]  /*0340*/  IMAD R5, R0, R4, R5 ;  /* 0x0000000400057224 */ /* 0x000fe400078e0205 */
[----:B------:R-:W-:-:S04]  /*0350*/  IMAD.HI.U32 R6, R6, R2, RZ ;  /* 0x0000000206067227 */ /* 0x000fc800078e00ff */
[----:B------:R-:W-:-:S04]  /*0360*/  IMAD.MOV R6, RZ, RZ, -R6 ;  /* 0x000000ffff067224 */ /* 0x000fc800078e0a06 */
[C---:B------:R-:W-:Y:S02]  /*0370*/  IMAD R2, R11.reuse, R6, R2 ;  /* 0x000000060b027224 */ /* 0x040fe400078e0202 */
[----:B------:R-:W1:Y:S03]  /*0380*/  LDC.64 R6, c[0x0][0x398] ;  /* 0x0000e600ff067b82 */ /* 0x000e660000000a00 */
[----:B------:R-:W-:-:S13]  /*0390*/  ISETP.GT.U32.AND P0, PT, R11, R2, PT ;  /* 0x000000020b00720c */ /* 0x000fda0003f04070 */
[----:B------:R-:W-:Y:S01]  /*03a0*/  @!P0 IMAD.IADD R2, R2, 0x1, -R11 ;  /* 0x0000000102028824 */ /* 0x000fe200078e0a0b */
[----:B------:R-:W-:-:S04]  /*03b0*/  ISETP.NE.AND P0, PT, R3, RZ, PT ;  /* 0x000000ff0300720c */ /* 0x000fc80003f05270 */
[----:B------:R-:W-:Y:S01]  /*03c0*/  ISETP.GT.U32.AND P1, PT, R11, R2, PT ;  /* 0x000000020b00720c */ /* 0x000fe20003f24070 */
[----:B-1----:R-:W-:-:S06]  /*03d0*/  IMAD.WIDE R6, R13, 0x4, R6 ;  /* 0x000000040d067825 */ /* 0x002fcc00078e0206 */
[----:B0-----:R-:W4:Y:S06]  /*03e0*/  LDG.E R7, desc[UR4][R6.64] ;  /* 0x0000000406077981 */ /* 0x001f2c000c1e1900 */
[----:B------:R-:W-:-:S05]  /*03f0*/  @!P1 IMAD.IADD R2, R2, 0x1, -R11 ;  /* 0x0000000102029824 */ /* 0x000fca00078e0a0b */
[----:B------:R-:W-:Y:S02]  /*0400*/  @!P2 IADD3 R2, PT, PT, -R2, RZ, RZ ;  /* 0x000000ff0202a210 */ /* 0x000fe40007ffe1ff */
[----:B------:R-:W-:-:S05]  /*0410*/  @!P0 LOP3.LUT R2, RZ, R3, RZ, 0x33, !PT ;  /* 0x00000003ff028212 */ /* 0x000fca00078e33ff */
[----:B------:R-:W-:Y:S02]  /*0420*/  IMAD.IADD R3, R13, 0x1, -R2 ;  /* 0x000000010d037824 */ /* 0x000fe400078e0a02 */
[-C--:B------:R-:W-:Y:S01]  /*0430*/  IMAD R2, R2, R0.reuse, RZ ;  /* 0x0000000002027224 */ /* 0x080fe200078e02ff */
[----:B------:R-:W-:Y:S01]  /*0440*/  SHF.R.S32.HI R9, RZ, 0x1f, R5 ;  /* 0x0000001fff097819 */ /* 0x000fe20000011405 */
[----:B------:R-:W-:-:S03]  /*0450*/  IMAD R3, R3, R0, RZ ;  /* 0x0000000003037224 */ /* 0x000fc600078e02ff */
[----:B------:R-:W-:-:S04]  /*0460*/  IADD3 R8, P0, PT, R5, R2, RZ ;  /* 0x0000000205087210 */ /* 0x000fc80007f1e0ff */
[----:B------:R-:W-:Y:S02]  /*0470*/  LEA.HI.X.SX32 R10, R2, R9, 0x1, P0 ;  /* 0x00000009020a7211 */ /* 0x000fe400000f0eff */
[----:B------:R-:W-:-:S04]  /*0480*/  IADD3 R4, P0, PT, R3, R8, RZ ;  /* 0x0000000803047210 */ /* 0x000fc80007f1e0ff */
[----:B------:R-:W-:Y:S02]  /*0490*/  LEA.HI.X.SX32 R3, R3, R10, 0x1, P0 ;  /* 0x0000000a03037211 */ /* 0x000fe400000f0eff */
[----:B--2---:R-:W-:-:S04]  /*04a0*/  LEA R2, P0, R4, UR6, 0x1 ;  /* 0x0000000604027c11 */ /* 0x004fc8000f8008ff */
[----:B------:R-:W-:-:S05]  /*04b0*/  LEA.HI.X R3, R4, UR7, R3, 0x1, P0 ;  /* 0x0000000704037c11 */ /* 0x000fca00080f0c03 */
[----:B------:R-:W2:Y:S01]  /*04c0*/  LDG.E.U16 R6, desc[UR4][R2.64] ;  /* 0x0000000402067981 */ /* 0x000ea2000c1e1500 */
[----:B----4-:R-:W-:-:S05]  /*04d0*/  IMAD R0, R7, R0, RZ ;  /* 0x0000000007007224 */ /* 0x010fca00078e02ff */
[----:B------:R-:W-:-:S04]  /*04e0*/  IADD3 R5, P1, PT, R5, R0, RZ ;  /* 0x0000000005057210 */ /* 0x000fc80007f3e0ff */
[----:B---3--:R-:W-:-:S04]  /*04f0*/  LEA R4, P2, R5, UR8, 0x1 ;  /* 0x0000000805047c11 */ /* 0x008fc8000f8408ff */
[----:B------:R-:W-:Y:S02]  /*0500*/  LOP3.LUT P0, RZ, R4, 0x3, RZ, 0xc0, !PT ;  /* 0x0000000304ff7812 */ /* 0x000fe4000780c0ff */
[----:B------:R-:W-:Y:S02]  /*0510*/  LEA.HI.X.SX32 R0, R0, R9, 0x1, P1 ;  /* 0x0000000900007211 */ /* 0x000fe400008f0eff */
[----:B------:R-:W-:Y:S02]  /*0520*/  LOP3.LUT R4, R4, 0xfffffffc, RZ, 0xc0, !PT ;  /* 0xfffffffc04047812 */ /* 0x000fe400078ec0ff */
[----:B------:R-:W-:-:S07]  /*0530*/  LEA.HI.X R5, R5, UR9, R0, 0x1, P2 ;  /* 0x0000000905057c11 */ /* 0x000fce00090f0c00 */
[----:B--2---:R-:W-:Y:S02]  /*0540*/  @P0 PRMT R9, RZ, 0x5410, R6 ;  /* 0x00005410ff090816 */ /* 0x004fe40000000006 */
[----:B------:R-:W-:-:S05]  /*0550*/  @!P0 PRMT R9, R6, 0x5410, RZ ;  /* 0x0000541006098816 */ /* 0x000fca00000000ff */
[----:B------:R0:W-:Y:S01]  /*0560*/  ATOM.E.ADD.BF16x2.RN.STRONG.GPU P0, RZ, desc[UR4][R4.64], R9 ;  /* 0x8000000904ff79a2 */ /* 0x0001e2000c10e704 */
[C---:B------:R-:W-:Y:S01]  /*0570*/  LEA R6, P1, R8.reuse, UR10, 0x1 ;  /* 0x0000000a08067c11 */ /* 0x040fe2000f8208ff */
[----:B------:R-:W-:Y:S03]  /*0580*/  BSSY.RECONVERGENT B0, `(.L_x_0) ;  /* 0x000000e000007945 */ /* 0x000fe60003800200 */
[----:B------:R-:W-:Y:S01]  /*0590*/  LEA.HI.X R7, R8, UR11, R10, 0x1, P1 ;  /* 0x0000000b08077c11 */ /* 0x000fe200088f0c0a */
[----:B0-----:R-:W-:Y:S08]  /*05a0*/  @P0 BRA `(.L_x_1) ;  /* 0x00000000002c0947 */ /* 0x001ff00003800000 */
[----:B------:R-:W0:Y:S02]  /*05b0*/  QSPC.E.S P0, RZ, [R4] ;  /* 0x0000000004ff73aa */ /* 0x000e240000000500 */
[----:B0-----:R-:W-:Y:S05]  /*05c0*/  @!P0 BRA `(.L_x_2) ;  /* 0x0000000000188947 */ /* 0x001fea0003800000 */
[----:B------:R-:W-:-:S07]  /*05d0*/  MOV R0, R4 ;  /* 0x0000000400007202 */ /* 0x000fce0000000f00 */
.L_x_3:
[----:B------:R-:W0:Y:S02]  /*05e0*/  LDS R4, [R0] ;  /* 0x0000000000047984 */ /* 0x000e240000000800 */
[----:B0-----:R-:W-:-:S05]  /*05f0*/  HFMA2.BF16_V2 R5, R4, 1, 1, R9 ;  /* 0x3f803f8004057831 */ /* 0x001fca0000200009 */
[----:B------:R-:W0:Y:S02]  /*0600*/  ATOMS.CAST.SPIN P0, [R0], R4, R5 ;  /* 0x000000040000758d */ /* 0x000e240001800005 */
[----:B0-----:R-:W-:Y:S05]  /*0610*/  @!P0 BRA `(.L_x_3) ;  /* 0xfffffffc00f08947 */ /* 0x001fea000383ffff */
[----:B------:R-:W-:Y:S05]  /*0620*/  BRA `(.L_x_1) ;  /* 0x00000000000c7947 */ /* 0x000fea0003800000 */
.L_x_2:
[----:B------:R-:W2:Y:S02]  /*0630*/  LD.E R0, desc[UR4][R4.64] ;  /* 0x0000000404007980 */ /* 0x000ea4000c101900 */
[----:B--2---:R-:W-:-:S05]  /*0640*/  IMAD.IADD R9, R9, 0x1, R0 ;  /* 0x0000000109097824 */ /* 0x004fca00078e0200 */
[----:B------:R0:W-:Y:S02]  /*0650*/  ST.E desc[UR4][R4.64], R9 ;  /* 0x0000000904007985 */ /* 0x0001e4000c101904 */
.L_x_1:
[----:B------:R-:W-:Y:S05]  /*0660*/  BSYNC.RECONVERGENT B0 ;  /* 0x0000000000007941 */ /* 0x000fea0003800200 */
.L_x_0:
[----:B------:R-:W0:Y:S01]  /*0670*/  LDG.E.U16 R2, desc[UR4][R2.64] ;  /* 0x0000000402027981 */ /* 0x000e22000c1e1500 */
[C---:B------:R-:W-:Y:S02]  /*0680*/  LOP3.LUT P0, RZ, R6.reuse, 0x3, RZ, 0xc0, !PT ;  /* 0x0000000306ff7812 */ /* 0x040fe4000780c0ff */
[----:B------:R-:W-:-:S11]  /*0690*/  LOP3.LUT R6, R6, 0xfffffffc, RZ, 0xc0, !PT ;  /* 0xfffffffc06067812 */ /* 0x000fd600078ec0ff */
[----:B0-----:R-:W-:Y:S02]  /*06a0*/  @P0 PRMT R5, RZ, 0x5410, R2 ;  /* 0x00005410ff050816 */ /* 0x001fe40000000002 */
[----:B------:R-:W-:-:S05]  /*06b0*/  @!P0 PRMT R5, R2, 0x5410, RZ ;  /* 0x0000541002058816 */ /* 0x000fca00000000ff */
[----:B------:R0:W-:Y:S02]  /*06c0*/  ATOM.E.ADD.BF16x2.RN.STRONG.GPU P0, RZ, desc[UR4][R6.64], R5 ;  /* 0x8000000506ff79a2 */ /* 0x0001e4000c10e704 */
[----:B0-----:R-:W-:Y:S05]  /*06d0*/  @P0 EXIT ;  /* 0x000000000000094d */ /* 0x001fea0003800000 */
[----:B------:R-:W0:Y:S02]  /*06e0*/  QSPC.E.S P0, RZ, [R6] ;  /* 0x0000000006ff73aa */ /* 0x000e240000000500 */
[----:B0-----:R-:W-:Y:S05]  /*06f0*/  @!P0 BRA `(.L_x_4) ;  /* 0x00000000001c8947 */ /* 0x001fea0003800000 */
[----:B------:R-:W-:-:S05]  /*0700*/  IMAD.MOV.U32 R2, RZ, RZ, R6 ;  /* 0x000000ffff027224 */ /* 0x000fca00078e0006 */
[----:B------:R-:W-:-:S07]  /*0710*/  MOV R0, R2 ;  /* 0x0000000200007202 */ /* 0x000fce0000000f00 */
.L_x_5:
[----:B------:R-:W0:Y:S02]  /*0720*/  LDS R2, [R0] ;  /* 0x0000000000027984 */ /* 0x000e240000000800 */
[----:B0-----:R-:W-:-:S05]  /*0730*/  HADD2.BF16_V2 R3, R2, R5 ;  /* 0x0000000502037230 */ /* 0x001fca0000200000 */
[----:B------:R-:W0:Y:S02]  /*0740*/  ATOMS.CAST.SPIN P0, [R0], R2, R3 ;  /* 0x000000020000758d */ /* 0x000e240001800003 */
[----:B0-----:R-:W-:Y:S05]  /*0750*/  @!P0 BRA `(.L_x_5) ;  /* 0xfffffffc00f08947 */ /* 0x001fea000383ffff */
[----:B------:R-:W-:Y:S05]  /*0760*/  EXIT ;  /* 0x000000000000794d */ /* 0x000fea0003800000 */
.L_x_4:
[----:B------:R-:W2:Y:S02]  /*0770*/  LD.E R0, desc[UR4][R6.64] ;  /* 0x0000000406007980 */ /* 0x000ea4000c101900 */
[----:B--2---:R-:W-:-:S05]  /*0780*/  IMAD.IADD R5, R5, 0x1, R0 ;  /* 0x0000000105057824 */ /* 0x004fca00078e0200 */
[----:B------:R-:W-:Y:S01]  /*0790*/  ST.E desc[UR4][R6.64], R5 ;  /* 0x0000000506007985 */ /* 0x000fe2000c101904 */
[----:B------:R-:W-:Y:S05]  /*07a0*/  EXIT ;  /* 0x000000000000794d */ /* 0x000fea0003800000 */
.L_x_6:
[----:B------:R-:W-:-:S00]  /*07b0*/  BRA `(.L_x_6) ;  /* 0xfffffffc00fc7947 */ /* 0x000fc0000383ffff */
[----:B------:R-:W-:-:S00]  /*07c0*/  NOP ;  /* 0x0000000000007918 */ /* 0x000fc00000000000 */
        /* <DEDUP_REMOVED lines=11> */
.L_x_344:


//--------------------- .text._Z26layernorm_backward_kernel2I13__nv_bfloat16fS0_S0_EvPT_PT0_S4_PKT1_PKT2_PKS3_SA_SA_iii --------------------------
	.section	.text._Z26layernorm_backward_kernel2I13__nv_bfloat16fS0_S0_EvPT_PT0_S4_PKT1_PKT2_PKS3_SA_SA_iii,"ax",@progbits
	.align	128
        .global         _Z26layernorm_backward_kernel2I13__nv_bfloat16fS0_S0_EvPT_PT0_S4_PKT1_PKT2_PKS3_SA_SA_iii
        .type           _Z26layernorm_backward_kernel2I13__nv_bfloat16fS0_S0_EvPT_PT0_S4_PKT1_PKT2_PKS3_SA_SA_iii,@function
        .size           _Z26layernorm_backward_kernel2I13__nv_bfloat16fS0_S0_EvPT_PT0_S4_PKT1_PKT2_PKS3_SA_SA_iii,(.L_x_336 - _Z26layernorm_backward_kernel2I13__nv_bfloat16fS0_S0_EvPT_PT0_S4_PKT1_PKT2_PKS3_SA_SA_iii)
        .other          _Z26layernorm_backward_kernel2I13__nv_bfloat16fS0_S0_EvPT_PT0_S4_PKT1_PKT2_PKS3_SA_SA_iii,@"STO_CUDA_ENTRY STV_DEFAULT"
_Z26layernorm_backward_kernel2I13__nv_bfloat16fS0_S0_EvPT_PT0_S4_PKT1_PKT2_PKS3_SA_SA_iii:
.text._Z26layernorm_backward_kernel2I13__nv_bfloat16fS0_S0_EvPT_PT0_S4_PKT1_PKT2_PKS3_SA_SA_iii:
[----:B------:R-:W-:Y:S01]  /*0000*/  LDC R1, c[0x0][0x37c] ;  /* 0x0000df00ff017b82 */ /* 0x000fe20000000800 */
[----:B------:R-:W0:Y:S01]  /*0010*/  S2R R5, SR_TID.Y ;  /* 0x0000000000057919 */ /* 0x000e220000002200 */
[----:B------:R-:W1:Y:S06]  /*0020*/  LDCU UR7, c[0x0][0x360] ;  /* 0x00006c00ff0777ac */ /* 0x000e6c0008000800 */
[----:B------:R-:W2:Y:S01]  /*0030*/  LDC.64 R2, c[0x0][0x3c0] ;  /* 0x0000f000ff027b82 */ /* 0x000ea20000000a00 */
[----:B------:R-:W0:Y:S01]  /*0040*/  S2R R4, SR_TID.Z ;  /* 0x0000000000047919 */ /* 0x000e220000002300 */
[----:B------:R-:W1:Y:S01]  /*0050*/  LDCU UR6, c[0x0][0x364] ;  /* 0x00006c80ff0677ac */ /* 0x000e620008000800 */
[----:B------:R-:W3:Y:S01]  /*0060*/  S2R R0, SR_TID.X ;  /* 0x0000000000007919 */ /* 0x000ee20000002100 */
[----:B------:R-:W4:Y:S01]  /*0070*/  LDCU UR5, c[0x0][0x368] ;  /* 0x00006d00ff0577ac */ /* 0x000f220008000800 */
[----:B------:R-:W5:Y:S01]  /*0080*/  S2R R11, SR_CTAID.X ;  /* 0x00000000000b7919 */ /* 0x000f620000002500 */
[----:B-1----:R-:W-:Y:S01]  /*0090*/  UIMAD UR4, UR7, UR6, URZ ;  /* 0x00000006070472a4 */ /* 0x002fe2000f8e02ff */
[----:B--2---:R-:W-:-:S03]  /*00a0*/  IMAD R2, R3, R2, RZ ;  /* 0x0000000203027224 */ /* 0x004fc600078e02ff */
[----:B----4-:R-:W-:-:S04]  /*00b0*/  UIMAD UR4, UR4, UR5, 0x1f ;  /* 0x0000001f040474a4 */ /* 0x010fc8000f8e0205 */
[----:B------:R-:W-:-:S04]  /*00c0*/  USHF.R.U32.HI UR4, URZ, 0x5, UR4 ;  /* 0x00000005ff047899 */ /* 0x000fc80008011604 */
[----:B------:R-:W-:Y:S01]  /*00d0*/  ULOP3.LUT UR4, UR4, 0xffff, URZ, 0xc0, !UPT ;  /* 0x0000ffff04047892 */ /* 0x000fe2000f8ec0ff */
[----:B0-----:R-:W-:-:S04]  /*00e0*/  IMAD R5, R4, UR6, R5 ;  /* 0x0000000604057c24 */ /* 0x001fc8000f8e0205 */
[----:B---3--:R-:W-:-:S05]  /*00f0*/  IMAD R14, R5, UR7, R0 ;  /* 0x00000007050e7c24 */ /* 0x008fca000f8e0200 */
[----:B------:R-:W-:-:S04]  /*0100*/  SHF.R.U32.HI R4, RZ, 0x5, R14 ;  /* 0x00000005ff047819 */ /* 0x000fc8000001160e */
[----:B------:R-:W-:-:S05]  /*0110*/  LOP3.LUT R4, R4, 0xffff, RZ, 0xc0, !PT ;  /* 0x0000ffff04047812 */ /* 0x000fca00078ec0ff */
[----:B-----5:R-:W-:-:S05]  /*0120*/  IMAD R11, R11, UR4, R4 ;  /* 0x000000040b0b7c24 */ /* 0x020fca000f8e0204 */
[----:B------:R-:W-:-:S13]  /*0130*/  ISETP.GE.AND P0, PT, R11, R2, PT ;  /* 0x000000020b00720c */ /* 0x000fda0003f06270 */
[----:B------:R-:W-:Y:S05]  /*0140*/  @P0 EXIT ;  /* 0x000000000000094d */ /* 0x000fea0003800000 */
[----:B------:R-:W0:Y:S01]  /*0150*/  LDC.64 R6, c[0x0][0x3b8] ;  /* 0x0000ee00ff067b82 */ /* 0x000e220000000a00 */
[----:B------:R-:W1:Y:S01]  /*0160*/  LDCU.64 UR8, c[0x0][0x358] ;  /* 0x00006b00ff0877ac */ /* 0x000e620008000a00 */
[----:B------:R-:W-:Y:S01]  /*0170*/  IABS R13, R3 ;  /* 0x00000003000d7213 */ /* 0x000fe20000000000 */
[----:B------:R-:W2:Y:S05]  /*0180*/  LDCU UR10, c[0x0][0x3c8] ;  /* 0x00007900ff0a77ac */ /* 0x000eaa0008000800 */
[----:B------:R-:W3:Y:S01]  /*0190*/  LDC.64 R4, c[0x0][0x3b0] ;  /* 0x0000ec00ff047b82 */ /* 0x000ee20000000a00 */
[----:B0-----:R-:W-:-:S06]  /*01a0*/  IMAD.WIDE R6, R11, 0x2, R6 ;  /* 0x000000020b067825 */ /* 0x001fcc00078e0206 */
[----:B-1----:R-:W5:Y:S01]  /*01b0*/  LDG.E.U16 R6, desc[UR8][R6.64] ;  /* 0x0000000806067981 */ /* 0x002f62000c1e1500 */
[----:B------:R-:W0:Y:S01]  /*01c0*/  I2F.RP R2, R13 ;  /* 0x0000000d00027306 */ /* 0x000e220000209400 */
[----:B---3--:R-:W-:-:S06]  /*01d0*/  IMAD.WIDE R4, R11, 0x2, R4 ;  /* 0x000000020b047825 */ /* 0x008fcc00078e0204 */
[----:B------:R1:W5:Y:S01]  /*01e0*/  LDG.E.U16 R5, desc[UR8][R4.64] ;  /* 0x0000000804057981 */ /* 0x000362000c1e1500 */
[----:B0-----:R-:W0:Y:S02]  /*01f0*/  MUFU.RCP R2, R2 ;  /* 0x0000000200027308 */ /* 0x001e240000001000 */
[----:B0-----:R-:W-:-:S06]  /*0200*/  IADD3 R8, PT, PT, R2, 0xffffffe, RZ ;  /* 0x0ffffffe02087810 */ /* 0x001fcc0007ffe0ff */
[----:B------:R0:W3:Y:S01]  /*0210*/  F2I.FTZ.U32.TRUNC.NTZ R9, R8 ;  /* 0x0000000800097305 */ /* 0x0000e2000021f000 */
[----:B-1----:R-:W-:Y:S01]  /*0220*/  IABS R4, R11 ;  /* 0x0000000b00047213 */ /* 0x002fe20000000000 */
[----:B0-----:R-:W-:Y:S01]  /*0230*/  IMAD.MOV.U32 R8, RZ, RZ, RZ ;  /* 0x000000ffff087224 */ /* 0x001fe200078e00ff */
[----:B---3--:R-:W-:-:S05]  /*0240*/  IADD3 R10, PT, PT, RZ, -R9, RZ ;  /* 0x80000009ff0a7210 */ /* 0x008fca0007ffe0ff */
[----:B------:R-:W-:-:S04]  /*0250*/  IMAD R15, R10, R13, RZ ;  /* 0x0000000d0a0f7224 */ /* 0x000fc800078e02ff */
[----:B------:R-:W-:-:S06]  /*0260*/  IMAD.HI.U32 R9, R9, R15, R8 ;  /* 0x0000000f09097227 */ /* 0x000fcc00078e0008 */
[----:B------:R-:W-:-:S05]  /*0270*/  IMAD.HI.U32 R9, R9, R4, RZ ;  /* 0x0000000409097227 */ /* 0x000fca00078e00ff */
[----:B------:R-:W-:-:S05]  /*0280*/  IADD3 R9, PT, PT, -R9, RZ, RZ ;  /* 0x000000ff09097210 */ /* 0x000fca0007ffe1ff */
[----:B------:R-:W-:-:S05]  /*0290*/  IMAD R2, R13, R9, R4 ;  /* 0x000000090d027224 */ /* 0x000fca00078e0204 */
[----:B------:R-:W-:Y:S01]  /*02a0*/  ISETP.GT.U32.AND P0, PT, R13, R2, PT ;  /* 0x000000020d00720c */ /* 0x000fe20003f04070 */
[----:B------:R-:W0:-:S12]  /*02b0*/  S2UR UR5, SR_CgaCtaId ;  /* 0x00000000000579c3 */ /* 0x000e180000008800 */
[----:B------:R-:W-:-:S05]  /*02c0*/  @!P0 IMAD.IADD R2, R2, 0x1, -R13 ;  /* 0x0000000102028824 */ /* 0x000fca00078e0a0d */
[----:B------:R-:W-:Y:S02]  /*02d0*/  ISETP.GT.U32.AND P1, PT, R13, R2, PT ;  /* 0x000000020d00720c */ /* 0x000fe40003f24070 */
[----:B------:R-:W-:Y:S02]  /*02e0*/  ISETP.GE.AND P2, PT, R11, RZ, PT ;  /* 0x000000ff0b00720c */ /* 0x000fe40003f46270 */
[----:B------:R-:W-:Y:S01]  /*02f0*/  ISETP.NE.AND P0, PT, R3, RZ, PT ;  /* 0x000000ff0300720c */ /* 0x000fe20003f05270 */
[----:B------:R-:W-:-:S08]  /*0300*/  UMOV UR4, 0x400 ;  /* 0x0000040000047882 */ /* 0x000fd00000000000 */
[----:B------:R-:W-:Y:S02]  /*0310*/  @!P1 IADD3 R2, PT, PT, R2, -R13, RZ ;  /* 0x8000000d02029210 */ /* 0x000fe40007ffe0ff */
[----:B--2---:R-:W-:Y:S01]  /*0320*/  ISETP.GE.AND P1, PT, R0, UR10, PT ;  /* 0x0000000a00007c0c */ /* 0x004fe2000bf26270 */
[----:B0-----:R-:W-:Y:S02]  /*0330*/  ULEA UR4, UR5, UR4, 0x18 ;  /* 0x0000000405047291 */ /* 0x001fe4000f8ec0ff */
[----:B------:R-:W-:Y:S01]  /*0340*/  @!P2 IMAD.MOV R2, RZ, RZ, -R2 ;  /* 0x000000ffff02a224 */ /* 0x000fe200078e0a02 */
[----:B------:R-:W-:Y:S01]  /*0350*/  @!P0 LOP3.LUT R2, RZ, R3, RZ, 0x33, !PT ;  /* 0x00000003ff028212 */ /* 0x000fe200078e33ff */
[----:B------:R-:W-:Y:S01]  /*0360*/  ULEA UR6, UR10, UR4, 0x2 ;  /* 0x000000040a067291 */ /* 0x000fe2000f8e10ff */
[----:B------:R-:W-:Y:S02]  /*0370*/  BSSY.RECONVERGENT B0, `(.L_x_7) ;  /* 0x000000b000007945 */ /* 0x000fe40003800200 */
[----:B------:R-:W-:-:S05]  /*0380*/  IADD3 R11, PT, PT, R11, -R2, RZ ;  /* 0x800000020b0b7210 */ /* 0x000fca0007ffe0ff */
[----:B------:R-:W-:Y:S05]  /*0390*/  @P1 BRA `(.L_x_8) ;  /* 0x0000000000201947 */ /* 0x000fea0003800000 */
[----:B------:R-:W-:-:S07]  /*03a0*/  MOV R3, R0 ;  /* 0x0000000000037202 */ /* 0x000fce0000000f00 */
.L_x_9:
[C---:B------:R-:W-:Y:S02]  /*03b0*/  LEA R4, R3.reuse, UR4, 0x2 ;  /* 0x0000000403047c11 */ /* 0x040fe4000f8e10ff */
[C---:B------:R-:W-:Y:S01]  /*03c0*/  LEA R7, R3.reuse, UR6, 0x2 ;  /* 0x0000000603077c11 */ /* 0x040fe2000f8e10ff */
[----:B------:R-:W-:Y:S02]  /*03d0*/  VIADD R3, R3, UR7 ;  /* 0x0000000703037c36 */ /* 0x000fe40008000000 */
[----:B------:R0:W-:Y:S03]  /*03e0*/  STS [R4], RZ ;  /* 0x000000ff04007388 */ /* 0x0001e60000000800 */
[----:B------:R-:W-:Y:S01]  /*03f0*/  ISETP.GE.AND P0, PT, R3, UR10, PT ;  /* 0x0000000a03007c0c */ /* 0x000fe2000bf06270 */
[----:B------:R0:W-:-:S12]  /*0400*/  STS [R7], RZ ;  /* 0x000000ff07007388 */ /* 0x0001d80000000800 */
[----:B0-----:R-:W-:Y:S05]  /*0410*/  @!P0 BRA `(.L_x_9) ;  /* 0xfffffffc00e48947 */ /* 0x001fea000383ffff */
.L_x_8:
[----:B------:R-:W-:Y:S05]  /*0420*/  BSYNC.RECONVERGENT B0 ;  /* 0x0000000000007941 */ /* 0x000fea0003800200 */
.L_x_7:
[----:B------:R-:W-:Y:S01]  /*0430*/  LOP3.LUT R4, R14, 0x1f, RZ, 0xc0, !PT ;  /* 0x0000001f0e047812 */ /* 0x000fe200078ec0ff */
[----:B------:R-:W-:Y:S01]  /*0440*/  IMAD R2, R2, UR10, RZ ;  /* 0x0000000a02027c24 */ /* 0x000fe2000f8e02ff */
[----:B------:R-:W-:Y:S01]  /*0450*/  BAR.SYNC.DEFER_BLOCKING 0x0 ;  /* 0x0000000000007b1d */ /* 0x000fe20000010000 */
[----:B------:R-:W-:Y:S01]  /*0460*/  IMAD R11, R11, UR10, RZ ;  /* 0x0000000a0b0b7c24 */ /* 0x000fe2000f8e02ff */
[----:B------:R-:W-:Y:S01]  /*0470*/  ISETP.GE.AND P0, PT, R4, UR10, PT ;  /* 0x0000000a04007c0c */ /* 0x000fe2000bf06270 */
[----:B------:R-:W-:Y:S01]  /*0480*/  HFMA2 R17, -RZ, RZ, 0, 0 ;  /* 0x00000000ff117431 */ /* 0x000fe200000001ff */
[----:B------:R-:W-:Y:S01]  /*0490*/  SHF.R.S32.HI R8, RZ, 0x1f, R2 ;  /* 0x0000001fff087819 */ /* 0x000fe20000011402 */
[----:B-----5:R-:W-:Y:S01]  /*04a0*/  IMAD.U32 R5, R5, 0x10000, RZ ;  /* 0x0001000005057824 */ /* 0x020fe200078e00ff */
[----:B------:R-:W-:Y:S01]  /*04b0*/  IADD3 R2, P1, PT, R11, R2, RZ ;  /* 0x000000020b027210 */ /* 0x000fe20007f3e0ff */
[----:B------:R-:W-:Y:S01]  /*04c0*/  BSSY.RECONVERGENT B0, `(.L_x_10) ;  /* 0x00000e7000007945 */ /* 0x000fe20003800200 */
[----:B------:R-:W-:-:S02]  /*04d0*/  MOV R19, RZ ;  /* 0x000000ff00137202 */ /* 0x000fc40000000f00 */
[----:B------:R-:W-:Y:S02]  /*04e0*/  LEA.HI.X.SX32 R3, R11, R8, 0x1, P1 ;  /* 0x000000080b037211 */ /* 0x000fe400008f0eff */
[----:B------:R-:W-:-:S03]  /*04f0*/  SHF.L.U32 R6, R6, 0x10, RZ ;  /* 0x0000001006067819 */ /* 0x000fc600000006ff */
[----:B------:R-:W-:Y:S05]  /*0500*/  @P0 BRA `(.L_x_11) ;  /* 0x0000000c00880947 */ /* 0x000fea0003800000 */
[-C--:B------:R-:W-:Y:S01]  /*0510*/  LOP3.LUT R7, RZ, R4.reuse, RZ, 0x33, !PT ;  /* 0x00000004ff077212 */ /* 0x080fe200078e33ff */
[----:B------:R-:W-:Y:S01]  /*0520*/  BSSY.RECONVERGENT B1, `(.L_x_12) ;  /* 0x0000077000017945 */ /* 0x000fe20003800200 */
[----:B------:R-:W-:Y:S01]  /*0530*/  IMAD.MOV.U32 R19, RZ, RZ, RZ ;  /* 0x000000ffff137224 */ /* 0x000fe200078e00ff */
[----:B------:R-:W-:Y:S02]  /*0540*/  MOV R15, R4 ;  /* 0x00000004000f7202 */ /* 0x000fe40000000f00 */
[----:B------:R-:W-:Y:S02]  /*0550*/  IADD3 R7, PT, PT, R7, UR10, RZ ;  /* 0x0000000a07077c10 */ /* 0x000fe4000fffe0ff */
[----:B------:R-:W-:Y:S02]  /*0560*/  MOV R17, RZ ;  /* 0x000000ff00117202 */ /* 0x000fe40000000f00 */
[C---:B------:R-:W-:Y:S02]  /*0570*/  ISETP.GE.U32.AND P1, PT, R7.reuse, 0xe0, PT ;  /* 0x000000e00700780c */ /* 0x040fe40003f26070 */
[----:B------:R-:W-:-:S04]  /*0580*/  LEA.HI R16, R7, 0x1, RZ, 0x1b ;  /* 0x0000000107107811 */ /* 0x000fc800078fd8ff */
[----:B------:R-:W-:-:S04]  /*0590*/  LOP3.LUT R29, R16, 0x7, RZ, 0xc0, !PT ;  /* 0x00000007101d7812 */ /* 0x000fc800078ec0ff */
[----:B------:R-:W-:-:S03]  /*05a0*/  ISETP.NE.AND P0, PT, R29, RZ, PT ;  /* 0x000000ff1d00720c */ /* 0x000fc60003f05270 */
[----:B------:R-:W-:Y:S10]  /*05b0*/  @!P1 BRA `(.L_x_13) ;  /* 0x0000000400b49947 */ /* 0x000ff40003800000 */
[----:B------:R-:W0:Y:S01]  /*05c0*/  LDC.64 R10, c[0x0][0x3a8] ;  /* 0x0000ea00ff0a7b82 */ /* 0x000e220000000a00 */
[----:B------:R-:W1:Y:S01]  /*05d0*/  LDCU.64 UR4, c[0x0][0x398] ;  /* 0x00007300ff0477ac */ /* 0x000e620008000a00 */
[C---:B------:R-:W-:Y:S01]  /*05e0*/  SHF.L.U64.HI R9, R2.reuse, 0x1, R3 ;  /* 0x0000000102097819 */ /* 0x040fe20000010203 */
[----:B------:R-:W-:Y:S01]  /*05f0*/  IMAD.SHL.U32 R8, R2, 0x2, RZ ;  /* 0x0000000202087824 */ /* 0x000fe200078e00ff */
[----:B------:R-:W-:Y:S01]  /*0600*/  LOP3.LUT R18, R16, 0xffffff8, RZ, 0xc0, !PT ;  /* 0x0ffffff810127812 */ /* 0x000fe200078ec0ff */
[----:B------:R-:W2:Y:S01]  /*0610*/  LDCU.64 UR12, c[0x0][0x3a0] ;  /* 0x00007400ff0c77ac */ /* 0x000ea20008000a00 */
[----:B------:R-:W-:Y:S02]  /*0620*/  IMAD.MOV.U32 R19, RZ, RZ, RZ ;  /* 0x000000ffff137224 */ /* 0x000fe400078e00ff */
[----:B------:R-:W-:Y:S01]  /*0630*/  IMAD.WIDE.U32 R8, R4, 0x2, R8 ;  /* 0x0000000204087825 */ /* 0x000fe200078e0008 */
[----:B------:R-:W-:Y:S02]  /*0640*/  IADD3 R18, PT, PT, -R18, RZ, RZ ;  /* 0x000000ff12127210 */ /* 0x000fe40007ffe1ff */
[----:B------:R-:W-:-:S04]  /*0650*/  IADD3 R13, P1, PT, R8, 0x100, RZ ;  /* 0x00000100080d7810 */ /* 0x000fc80007f3e0ff */
[----:B------:R-:W-:Y:S02]  /*0660*/  IADD3.X R15, PT, PT, RZ, R9, RZ, P1, !PT ;  /* 0x00000009ff0f7210 */ /* 0x000fe40000ffe4ff */
[----:B-1----:R-:W-:Y:S01]  /*0670*/  IADD3 R12, P1, PT, R13, UR4, RZ ;  /* 0x000000040d0c7c10 */ /* 0x002fe2000ff3e0ff */
[----:B0-----:R-:W-:-:S03]  /*0680*/  IMAD.WIDE.U32 R10, R4, 0x4, R10 ;  /* 0x00000004040a7825 */ /* 0x001fc600078e000a */
[----:B------:R-:W-:Y:S02]  /*0690*/  IADD3 R8, P2, PT, R10, 0x200, RZ ;  /* 0x000002000a087810 */ /* 0x000fe40007f5e0ff */
[----:B--2---:R-:W-:Y:S02]  /*06a0*/  IADD3 R10, P3, PT, R13, UR12, RZ ;  /* 0x0000000c0d0a7c10 */ /* 0x004fe4000ff7e0ff */
[----:B------:R-:W-:Y:S02]  /*06b0*/  IADD3.X R9, PT, PT, RZ, R11, RZ, P2, !PT ;  /* 0x0000000bff097210 */ /* 0x000fe400017fe4ff */
[C---:B------:R-:W-:Y:S02]  /*06c0*/  IADD3.X R13, PT, PT, R15.reuse, UR5, RZ, P1, !PT ;  /* 0x000000050f0d7c10 */ /* 0x040fe40008ffe4ff */
[----:B------:R-:W-:Y:S02]  /*06d0*/  IADD3.X R11, PT, PT, R15, UR13, RZ, P3, !PT ;  /* 0x0000000d0f0b7c10 */ /* 0x000fe40009ffe4ff */
[----:B------:R-:W-:-:S07]  /*06e0*/  MOV R15, R4 ;  /* 0x00000004000f7202 */ /* 0x000fce0000000f00 */
.L_x_14:
[----:B------:R-:W2:Y:S04]  /*06f0*/  LDG.E.U16 R20, desc[UR8][R10.64+-0x100] ;  /* 0xffff00080a147981 */ /* 0x000ea8000c1e1500 */
[----:B------:R-:W3:Y:S04]  /*0700*/  LDG.E.U16 R31, desc[UR8][R12.64+-0x100] ;  /* 0xffff00080c1f7981 */ /* 0x000ee8000c1e1500 */
[----:B------:R-:W4:Y:S04]  /*0710*/  LDG.E.U16 R32, desc[UR8][R10.64+-0xc0] ;  /* 0xffff40080a207981 */ /* 0x000f28000c1e1500 */
[----:B------:R-:W5:Y:S04]  /*0720*/  LDG.E R30, desc[UR8][R8.64+-0x200] ;  /* 0xfffe0008081e7981 */ /* 0x000f68000c1e1900 */
[----:B------:R-:W5:Y:S04]  /*0730*/  LDG.E.U16 R27, desc[UR8][R12.64+-0xc0] ;  /* 0xffff40080c1b7981 */ /* 0x000f68000c1e1500 */
[----:B------:R-:W5:Y:S04]  /*0740*/  LDG.E.U16 R24, desc[UR8][R12.64+-0x80] ;  /* 0xffff80080c187981 */ /* 0x000f68000c1e1500 */
[----:B------:R-:W5:Y:S04]  /*0750*/  LDG.E.U16 R25, desc[UR8][R10.64+-0x80] ;  /* 0xffff80080a197981 */ /* 0x000f68000c1e1500 */
[----:B------:R-:W5:Y:S04]  /*0760*/  LDG.E R26, desc[UR8][R8.64+-0x180] ;  /* 0xfffe8008081a7981 */ /* 0x000f68000c1e1900 */
[----:B------:R-:W5:Y:S04]  /*0770*/  LDG.E R23, desc[UR8][R8.64+-0x100] ;  /* 0xffff000808177981 */ /* 0x000f68000c1e1900 */
[----:B------:R-:W5:Y:S04]  /*0780*/  LDG.E.U16 R22, desc[UR8][R12.64+-0x40] ;  /* 0xffffc0080c167981 */ /* 0x000f68000c1e1500 */
[----:B------:R-:W5:Y:S01]  /*0790*/  LDG.E R21, desc[UR8][R8.64+-0x80] ;  /* 0xffff800808157981 */ /* 0x000f62000c1e1900 */
[----:B--2---:R-:W-:-:S03]  /*07a0*/  IMAD.U32 R28, R20, 0x10000, RZ ;  /* 0x00010000141c7824 */ /* 0x004fc600078e00ff */
[----:B------:R-:W2:Y:S01]  /*07b0*/  LDG.E.U16 R20, desc[UR8][R10.64+-0x40] ;  /* 0xffffc0080a147981 */ /* 0x000ea2000c1e1500 */
[----:B---3--:R-:W-:Y:S01]  /*07c0*/  SHF.L.U32 R33, R31, 0x10, RZ ;  /* 0x000000101f217819 */ /* 0x008fe200000006ff */
[----:B------:R-:W-:Y:S01]  /*07d0*/  FADD R31, -R5, R28 ;  /* 0x0000001c051f7221 */ /* 0x000fe20000000100 */
[----:B----4-:R-:W-:-:S03]  /*07e0*/  SHF.L.U32 R32, R32, 0x10, RZ ;  /* 0x0000001020207819 */ /* 0x010fc600000006ff */
[----:B-----5:R-:W-:Y:S01]  /*07f0*/  FMUL R28, R30, R33 ;  /* 0x000000211e1c7220 */ /* 0x020fe20000400000 */
[----:B------:R-:W-:Y:S01]  /*0800*/  FMUL R30, R6, R31 ;  /* 0x0000001f061e7220 */ /* 0x000fe20000400000 */
[----:B------:R-:W-:Y:S01]  /*0810*/  FADD R31, -R5, R32 ;  /* 0x00000020051f7221 */ /* 0x000fe20000000100 */
[----:B------:R-:W-:Y:S02]  /*0820*/  IMAD.U32 R33, R27, 0x10000, RZ ;  /* 0x000100001b217824 */ /* 0x000fe400078e00ff */
[----:B------:R-:W-:Y:S02]  /*0830*/  FFMA R27, R30, R28, R19 ;  /* 0x0000001c1e1b7223 */ /* 0x000fe40000000013 */
[----:B------:R-:W3:Y:S01]  /*0840*/  LDG.E.U16 R19, desc[UR8][R10.64] ;  /* 0x000000080a137981 */ /* 0x000ee2000c1e1500 */
[----:B------:R-:W-:Y:S01]  /*0850*/  SHF.L.U32 R32, R24, 0x10, RZ ;  /* 0x0000001018207819 */ /* 0x000fe200000006ff */
[----:B------:R-:W-:Y:S01]  /*0860*/  FMUL R24, R6, R31 ;  /* 0x0000001f06187220 */ /* 0x000fe20000400000 */
[----:B------:R-:W-:Y:S01]  /*0870*/  SHF.L.U32 R30, R25, 0x10, RZ ;  /* 0x00000010191e7819 */ /* 0x000fe200000006ff */
[----:B------:R-:W-:Y:S01]  /*0880*/  FMUL R26, R26, R33 ;  /* 0x000000211a1a7220 */ /* 0x000fe20000400000 */
[----:B------:R-:W-:-:S03]  /*0890*/  FADD R31, R28, R17 ;  /* 0x000000111c1f7221 */ /* 0x000fc60000000000 */
[----:B------:R-:W-:Y:S01]  /*08a0*/  FADD R33, -R5, R30 ;  /* 0x0000001e05217221 */ /* 0x000fe20000000100 */
[----:B------:R-:W4:Y:S01]  /*08b0*/  LDG.E.U16 R17, desc[UR8][R12.64] ;  /* 0x000000080c117981 */ /* 0x000f22000c1e1500 */
[----:B------:R-:W-:-:S03]  /*08c0*/  FFMA R27, R24, R26, R27 ;  /* 0x0000001a181b7223 */ /* 0x000fc6000000001b */
[----:B------:R-:W5:Y:S01]  /*08d0*/  LDG.E.U16 R24, desc[UR8][R10.64+0x40] ;  /* 0x000040080a187981 */ /* 0x000f62000c1e1500 */
[----:B------:R-:W-:Y:S01]  /*08e0*/  FMUL R28, R23, R32 ;  /* 0x00000020171c7220 */ /* 0x000fe20000400000 */
[----:B------:R-:W-:Y:S02]  /*08f0*/  FMUL R30, R6, R33 ;  /* 0x00000021061e7220 */ /* 0x000fe40000400000 */
[----:B------:R-:W5:Y:S01]  /*0900*/  LDG.E.U16 R25, desc[UR8][R12.64+0x40] ;  /* 0x000040080c197981 */ /* 0x000f62000c1e1500 */
[----:B------:R-:W-:Y:S01]  /*0910*/  FADD R31, R31, R26 ;  /* 0x0000001a1f1f7221 */ /* 0x000fe20000000000 */
[----:B------:R-:W-:Y:S02]  /*0920*/  FFMA R30, R30, R28, R27 ;  /* 0x0000001c1e1e7223 */ /* 0x000fe4000000001b */
[----:B------:R-:W5:Y:S01]  /*0930*/  LDG.E R23, desc[UR8][R8.64] ;  /* 0x0000000808177981 */ /* 0x000f62000c1e1900 */
[----:B------:R-:W-:-:S03]  /*0940*/  IMAD.U32 R34, R22, 0x10000, RZ ;  /* 0x0001000016227824 */ /* 0x000fc600078e00ff */
[----:B------:R-:W5:Y:S04]  /*0950*/  LDG.E.U16 R26, desc[UR8][R10.64+0x80] ;  /* 0x000080080a1a7981 */ /* 0x000f68000c1e1500 */
[----:B------:R-:W5:Y:S04]  /*0960*/  LDG.E R27, desc[UR8][R8.64+0x80] ;  /* 0x00008008081b7981 */ /* 0x000f68000c1e1900 */
[----:B------:R-:W5:Y:S01]  /*0970*/  LDG.E.U16 R22, desc[UR8][R12.64+0x80] ;  /* 0x000080080c167981 */ /* 0x000f62000c1e1500 */
[----:B------:R-:W-:Y:S01]  /*0980*/  FADD R33, R31, R28 ;  /* 0x0000001c1f217221 */ /* 0x000fe20000000000 */
[----:B------:R-:W-:-:S02]  /*0990*/  FMUL R34, R21, R34 ;  /* 0x0000002215227220 */ /* 0x000fc40000400000 */
[----:B------:R-:W5:Y:S04]  /*09a0*/  LDG.E R31, desc[UR8][R8.64+0x100] ;  /* 0x00010008081f7981 */ /* 0x000f68000c1e1900 */
[----:B------:R-:W5:Y:S04]  /*09b0*/  LDG.E.U16 R21, desc[UR8][R10.64+0xc0] ;  /* 0x0000c0080a157981 */ /* 0x000f68000c1e1500 */
[----:B------:R0:W5:Y:S04]  /*09c0*/  LDG.E.U16 R32, desc[UR8][R12.64+0xc0] ;  /* 0x0000c0080c207981 */ /* 0x000168000c1e1500 */
[----:B------:R1:W5:Y:S01]  /*09d0*/  LDG.E R28, desc[UR8][R8.64+0x180] ;  /* 0x00018008081c7981 */ /* 0x000362000c1e1900 */
[----:B------:R-:W-:Y:S01]  /*09e0*/  FADD R33, R33, R34 ;  /* 0x0000002221217221 */ /* 0x000fe20000000000 */
[----:B------:R-:W-:-:S02]  /*09f0*/  IADD3 R18, PT, PT, R18, 0x8, RZ ;  /* 0x0000000812127810 */ /* 0x000fc40007ffe0ff */
[----:B0-----:R-:W-:-:S05]  /*0a00*/  IADD3 R12, P1, PT, R12, 0x200, RZ ;  /* 0x000002000c0c7810 */ /* 0x001fca0007f3e0ff */
[----:B------:R-:W-:Y:S01]  /*0a10*/  IMAD.X R13, RZ, RZ, R13, P1 ;  /* 0x000000ffff0d7224 */ /* 0x000fe200008e060d */
[----:B------:R-:W-:Y:S02]  /*0a20*/  ISETP.NE.AND P1, PT, R18, RZ, PT ;  /* 0x000000ff1200720c */ /* 0x000fe40003f25270 */
[----:B-1----:R-:W-:Y:S02]  /*0a30*/  IADD3 R8, P2, PT, R8, 0x400, RZ ;  /* 0x0000040008087810 */ /* 0x002fe40007f5e0ff */
[----:B------:R-:W-:Y:S02]  /*0a40*/  IADD3 R10, P3, PT, R10, 0x200, RZ ;  /* 0x000002000a0a7810 */ /* 0x000fe40007f7e0ff */
[----:B------:R-:W-:Y:S01]  /*0a50*/  IADD3 R15, PT, PT, R15, 0x100, RZ ;  /* 0x000001000f0f7810 */ /* 0x000fe20007ffe0ff */
[----:B------:R-:W-:Y:S01]  /*0a60*/  IMAD.X R9, RZ, RZ, R9, P2 ;  /* 0x000000ffff097224 */ /* 0x000fe200010e0609 */
[----:B------:R-:W-:Y:S02]  /*0a70*/  IADD3.X R11, PT, PT, RZ, R11, RZ, P3, !PT ;  /* 0x0000000bff0b7210 */ /* 0x000fe40001ffe4ff */
[----:B--2---:R-:W-:-:S05]  /*0a80*/  SHF.L.U32 R20, R20, 0x10, RZ ;  /* 0x0000001014147819 */ /* 0x004fca00000006ff */
[----:B------:R-:W-:-:S04]  /*0a90*/  FADD R35, -R5, R20 ;  /* 0x0000001405237221 */ /* 0x000fc80000000100 */
[----:B------:R-:W-:-:S04]  /*0aa0*/  FMUL R35, R6, R35 ;  /* 0x0000002306237220 */ /* 0x000fc80000400000 */
[----:B------:R-:W-:Y:S01]  /*0ab0*/  FFMA R30, R35, R34, R30 ;  /* 0x00000022231e7223 */ /* 0x000fe2000000001e */
[----:B---3--:R-:W-:Y:S01]  /*0ac0*/  SHF.L.U32 R20, R19, 0x10, RZ ;  /* 0x0000001013147819 */ /* 0x008fe200000006ff */
[----:B----4-:R-:W-:-:S04]  /*0ad0*/  IMAD.U32 R34, R17, 0x10000, RZ ;  /* 0x0001000011227824 */ /* 0x010fc800078e00ff */
[----:B------:R-:W-:Y:S01]  /*0ae0*/  FADD R17, -R5, R20 ;  /* 0x0000001405117221 */ /* 0x000fe20000000100 */
[----:B-----5:R-:W-:-:S03]  /*0af0*/  SHF.L.U32 R24, R24, 0x10, RZ ;  /* 0x0000001018187819 */ /* 0x020fc600000006ff */
[----:B------:R-:W-:Y:S01]  /*0b00*/  FMUL R17, R6, R17 ;  /* 0x0000001106117220 */ /* 0x000fe20000400000 */
[----:B------:R-:W-:Y:S01]  /*0b10*/  SHF.L.U32 R20, R25, 0x10, RZ ;  /* 0x0000001019147819 */ /* 0x000fe200000006ff */
[----:B------:R-:W-:Y:S01]  /*0b20*/  FADD R19, -R5, R24 ;  /* 0x0000001805137221 */ /* 0x000fe20000000100 */
[----:B------:R-:W-:Y:S01]  /*0b30*/  FMUL R34, R23, R34 ;  /* 0x0000002217227220 */ /* 0x000fe20000400000 */
[----:B------:R-:W-:-:S03]  /*0b40*/  IMAD.U32 R26, R26, 0x10000, RZ ;  /* 0x000100001a1a7824 */ /* 0x000fc600078e00ff */
[----:B------:R-:W-:Y:S01]  /*0b50*/  FADD R33, R33, R34 ;  /* 0x0000002221217221 */ /* 0x000fe20000000000 */
[----:B------:R-:W-:Y:S01]  /*0b60*/  FFMA R17, R17, R34, R30 ;  /* 0x0000002211117223 */ /* 0x000fe2000000001e */
[----:B------:R-:W-:Y:S01]  /*0b70*/  FMUL R24, R27, R20 ;  /* 0x000000141b187220 */ /* 0x000fe20000400000 */
[----:B------:R-:W-:Y:S01]  /*0b80*/  FMUL R20, R6, R19 ;  /* 0x0000001306147220 */ /* 0x000fe20000400000 */
[----:B------:R-:W-:Y:S01]  /*0b90*/  FADD R19, -R5, R26 ;  /* 0x0000001a05137221 */ /* 0x000fe20000000100 */
[----:B------:R-:W-:Y:S01]  /*0ba0*/  SHF.L.U32 R22, R22, 0x10, RZ ;  /* 0x0000001016167819 */ /* 0x000fe200000006ff */
[----:B------:R-:W-:Y:S01]  /*0bb0*/  FADD R33, R33, R24 ;  /* 0x0000001821217221 */ /* 0x000fe20000000000 */
[----:B------:R-:W-:Y:S01]  /*0bc0*/  FFMA R17, R20, R24, R17 ;  /* 0x0000001814117223 */ /* 0x000fe20000000011 */
[----:B------:R-:W-:Y:S02]  /*0bd0*/  FMUL R20, R6, R19 ;  /* 0x0000001306147220 */ /* 0x000fe40000400000 */
[----:B------:R-:W-:Y:S01]  /*0be0*/  FMUL R22, R31, R22 ;  /* 0x000000161f167220 */ /* 0x000fe20000400000 */
[----:B------:R-:W-:-:S03]  /*0bf0*/  SHF.L.U32 R24, R21, 0x10, RZ ;  /* 0x0000001015187819 */ /* 0x000fc600000006ff */
[----:B------:R-:W-:Y:S01]  /*0c00*/  FFMA R20, R20, R22, R17 ;  /* 0x0000001614147223 */ /* 0x000fe20000000011 */
[----:B------:R-:W-:Y:S01]  /*0c10*/  SHF.L.U32 R23, R32, 0x10, RZ ;  /* 0x0000001020177819 */ /* 0x000fe200000006ff */
[----:B------:R-:W-:Y:S01]  /*0c20*/  FADD R17, -R5, R24 ;  /* 0x0000001805117221 */ /* 0x000fe20000000100 */
[----:B------:R-:W-:-:S03]  /*0c30*/  FADD R33, R33, R22 ;  /* 0x0000001621217221 */ /* 0x000fc60000000000 */
[----:B------:R-:W-:Y:S01]  /*0c40*/  FMUL R28, R28, R23 ;  /* 0x000000171c1c7220 */ /* 0x000fe20000400000 */
[----:B------:R-:W-:-:S03]  /*0c50*/  FMUL R19, R6, R17 ;  /* 0x0000001106137220 */ /* 0x000fc60000400000 */
[----:B------:R-:W-:Y:S01]  /*0c60*/  FADD R17, R33, R28 ;  /* 0x0000001c21117221 */ /* 0x000fe20000000000 */
[----:B------:R-:W-:Y:S01]  /*0c70*/  FFMA R19, R19, R28, R20 ;  /* 0x0000001c13137223 */ /* 0x000fe20000000014 */
[----:B------:R-:W-:Y:S06]  /*0c80*/  @P1 BRA `(.L_x_14) ;  /* 0xfffffff800981947 */ /* 0x000fec000383ffff */
.L_x_13:
[----:B------:R-:W-:Y:S05]  /*0c90*/  BSYNC.RECONVERGENT B1 ;  /* 0x0000000000017941 */ /* 0x000fea0003800200 */
.L_x_12:
[----:B------:R-:W-:Y:S05]  /*0ca0*/  @!P0 BRA `(.L_x_11) ;  /* 0x0000000400a08947 */ /* 0x000fea0003800000 */
[----:B------:R-:W0:Y:S01]  /*0cb0*/  LDCU.64 UR4, c[0x0][0x398] ;  /* 0x00007300ff0477ac */ /* 0x000e220008000a00 */
[----:B------:R-:W-:Y:S01]  /*0cc0*/  ISETP.GE.U32.AND P0, PT, R29, 0x4, PT ;  /* 0x000000041d00780c */ /* 0x000fe20003f06070 */
[C---:B------:R-:W-:Y:S01]  /*0cd0*/  IMAD.SHL.U32 R8, R2.reuse, 0x2, RZ ;  /* 0x0000000202087824 */ /* 0x040fe200078e00ff */
[----:B------:R-:W-:Y:S01]  /*0ce0*/  SHF.L.U64.HI R9, R2, 0x1, R3 ;  /* 0x0000000102097819 */ /* 0x000fe20000010203 */
[----:B------:R-:W1:Y:S01]  /*0cf0*/  LDCU.64 UR12, c[0x0][0x3a0] ;  /* 0x00007400ff0c77ac */ /* 0x000e620008000a00 */
[----:B------:R-:W-:Y:S01]  /*0d00*/  BSSY.RECONVERGENT B1, `(.L_x_15) ;  /* 0x0000034000017945 */ /* 0x000fe20003800200 */
[----:B------:R-:W-:Y:S02]  /*0d10*/  LOP3.LUT P1, R16, R16, 0x3, RZ, 0xc0, !PT ;  /* 0x0000000310107812 */ /* 0x000fe4000782c0ff */
[C---:B0-----:R-:W-:Y:S02]  /*0d20*/  IADD3 R10, P2, PT, R8.reuse, UR4, RZ ;  /* 0x00000004080a7c10 */ /* 0x041fe4000ff5e0ff */
[----:B-1----:R-:W-:-:S02]  /*0d30*/  IADD3 R8, P3, PT, R8, UR12, RZ ;  /* 0x0000000c08087c10 */ /* 0x002fc4000ff7e0ff */
[C---:B------:R-:W-:Y:S02]  /*0d40*/  IADD3.X R11, PT, PT, R9.reuse, UR5, RZ, P2, !PT ;  /* 0x00000005090b7c10 */ /* 0x040fe400097fe4ff */
[----:B------:R-:W-:Y:S01]  /*0d50*/  IADD3.X R9, PT, PT, R9, UR13, RZ, P3, !PT ;  /* 0x0000000d09097c10 */ /* 0x000fe20009ffe4ff */
[----:B------:R-:W-:Y:S08]  /*0d60*/  @!P0 BRA `(.L_x_16) ;  /* 0x0000000000b48947 */ /* 0x000ff00003800000 */
[----:B------:R-:W0:Y:S01]  /*0d70*/  LDC.64 R22, c[0x0][0x3a8] ;  /* 0x0000ea00ff167b82 */ /* 0x000e220000000a00 */
[----:B------:R-:W-:-:S04]  /*0d80*/  IMAD.WIDE R20, R15, 0x2, R8 ;  /* 0x000000020f147825 */ /* 0x000fc800078e0208 */
[C---:B------:R-:W-:Y:S01]  /*0d90*/  IMAD.WIDE R12, R15.reuse, 0x2, R10 ;  /* 0x000000020f0c7825 */ /* 0x040fe200078e020a */
[----:B------:R-:W2:Y:S04]  /*0da0*/  LDG.E.U16 R32, desc[UR8][R20.64] ;  /* 0x0000000814207981 */ /* 0x000ea8000c1e1500 */
[----:B------:R-:W3:Y:S04]  /*0db0*/  LDG.E.U16 R33, desc[UR8][R12.64] ;  /* 0x000000080c217981 */ /* 0x000ee8000c1e1500 */
[----:B------:R-:W4:Y:S04]  /*0dc0*/  LDG.E.U16 R34, desc[UR8][R20.64+0x40] ;  /* 0x0000400814227981 */ /* 0x000f28000c1e1500 */
[----:B------:R-:W5:Y:S04]  /*0dd0*/  LDG.E.U16 R24, desc[UR8][R20.64+0x80] ;  /* 0x0000800814187981 */ /* 0x000f68000c1e1500 */
[----:B------:R-:W5:Y:S01]  /*0de0*/  LDG.E.U16 R28, desc[UR8][R12.64+0x40] ;  /* 0x000040080c1c7981 */ /* 0x000f62000c1e1500 */
[----:B0-----:R-:W-:-:S03]  /*0df0*/  IMAD.WIDE R22, R15, 0x4, R22 ;  /* 0x000000040f167825 */ /* 0x001fc600078e0216 */
[----:B------:R0:W5:Y:S04]  /*0e00*/  LDG.E.U16 R26, desc[UR8][R20.64+0xc0] ;  /* 0x0000c008141a7981 */ /* 0x000168000c1e1500 */
[----:B------:R-:W5:Y:S04]  /*0e10*/  LDG.E R30, desc[UR8][R22.64] ;  /* 0x00000008161e7981 */ /* 0x000f68000c1e1900 */
[----:B------:R-:W5:Y:S04]  /*0e20*/  LDG.E R25, desc[UR8][R22.64+0x80] ;  /* 0x0000800816197981 */ /* 0x000f68000c1e1900 */
[----:B------:R-:W5:Y:S04]  /*0e30*/  LDG.E.U16 R18, desc[UR8][R12.64+0x80] ;  /* 0x000080080c127981 */ /* 0x000f68000c1e1500 */
[----:B------:R1:W5:Y:S04]  /*0e40*/  LDG.E.U16 R29, desc[UR8][R12.64+0xc0] ;  /* 0x0000c0080c1d7981 */ /* 0x000368000c1e1500 */
[----:B------:R-:W5:Y:S04]  /*0e50*/  LDG.E R27, desc[UR8][R22.64+0x100] ;  /* 0x00010008161b7981 */ /* 0x000f68000c1e1900 */
[----:B------:R-:W5:Y:S01]  /*0e60*/  LDG.E R31, desc[UR8][R22.64+0x180] ;  /* 0x00018008161f7981 */ /* 0x000f62000c1e1900 */
[----:B------:R-:W-:Y:S01]  /*0e70*/  VIADD R15, R15, 0x80 ;  /* 0x000000800f0f7836 */ /* 0x000fe20000000000 */
[----:B--2---:R-:W-:-:S02]  /*0e80*/  SHF.L.U32 R32, R32, 0x10, RZ ;  /* 0x0000001020207819 */ /* 0x004fc400000006ff */
[----:B---3--:R-:W-:-:S03]  /*0e90*/  SHF.L.U32 R35, R33, 0x10, RZ ;  /* 0x0000001021237819 */ /* 0x008fc600000006ff */
[----:B------:R-:W-:Y:S01]  /*0ea0*/  FADD R33, -R5, R32 ;  /* 0x0000002005217221 */ /* 0x000fe20000000100 */
[----:B----4-:R-:W-:Y:S01]  /*0eb0*/  IMAD.U32 R34, R34, 0x10000, RZ ;  /* 0x0001000022227824 */ /* 0x010fe200078e00ff */
[----:B-----5:R-:W-:-:S03]  /*0ec0*/  SHF.L.U32 R24, R24, 0x10, RZ ;  /* 0x0000001018187819 */ /* 0x020fc600000006ff */
[C---:B0-----:R-:W-:Y:S01]  /*0ed0*/  FADD R21, -R5.reuse, R34 ;  /* 0x0000002205157221 */ /* 0x041fe20000000100 */
[----:B------:R-:W-:Y:S01]  /*0ee0*/  SHF.L.U32 R32, R28, 0x10, RZ ;  /* 0x000000101c207819 */ /* 0x000fe200000006ff */
[C---:B------:R-:W-:Y:S01]  /*0ef0*/  FMUL R28, R6.reuse, R33 ;  /* 0x00000021061c7220 */ /* 0x040fe20000400000 */
[----:B-1----:R-:W-:Y:S01]  /*0f00*/  FADD R13, -R5, R24 ;  /* 0x00000018050d7221 */ /* 0x002fe20000000100 */
[----:B------:R-:W-:Y:S01]  /*0f10*/  FMUL R21, R6, R21 ;  /* 0x0000001506157220 */ /* 0x000fe20000400000 */
[----:B------:R-:W-:Y:S01]  /*0f20*/  SHF.L.U32 R26, R26, 0x10, RZ ;  /* 0x000000101a1a7819 */ /* 0x000fe200000006ff */
[----:B------:R-:W-:Y:S01]  /*0f30*/  FMUL R30, R30, R35 ;  /* 0x000000231e1e7220 */ /* 0x000fe20000400000 */
[----:B------:R-:W-:-:S03]  /*0f40*/  FMUL R12, R6, R13 ;  /* 0x0000000d060c7220 */ /* 0x000fc60000400000 */
[----:B------:R-:W-:Y:S01]  /*0f50*/  FADD R17, R17, R30 ;  /* 0x0000001e11117221 */ /* 0x000fe20000000000 */
[----:B------:R-:W-:Y:S01]  /*0f60*/  FFMA R28, R28, R30, R19 ;  /* 0x0000001e1c1c7223 */ /* 0x000fe20000000013 */
[----:B------:R-:W-:Y:S01]  /*0f70*/  FMUL R32, R25, R32 ;  /* 0x0000002019207220 */ /* 0x000fe20000400000 */
[----:B------:R-:W-:Y:S02]  /*0f80*/  IMAD.U32 R18, R18, 0x10000, RZ ;  /* 0x0001000012127824 */ /* 0x000fe400078e00ff */
[----:B------:R-:W-:Y:S01]  /*0f90*/  FADD R13, -R5, R26 ;  /* 0x0000001a050d7221 */ /* 0x000fe20000000100 */
[----:B------:R-:W-:Y:S01]  /*0fa0*/  FADD R17, R17, R32 ;  /* 0x0000002011117221 */ /* 0x000fe20000000000 */
[----:B------:R-:W-:Y:S01]  /*0fb0*/  FFMA R21, R21, R32, R28 ;  /* 0x0000002015157223 */ /* 0x000fe2000000001c */
[----:B------:R-:W-:Y:S01]  /*0fc0*/  SHF.L.U32 R20, R29, 0x10, RZ ;  /* 0x000000101d147819 */ /* 0x000fe200000006ff */
[----:B------:R-:W-:Y:S01]  /*0fd0*/  FMUL R18, R27, R18 ;  /* 0x000000121b127220 */ /* 0x000fe20000400000 */
[----:B------:R-:W-:-:S03]  /*0fe0*/  FMUL R13, R6, R13 ;  /* 0x0000000d060d7220 */ /* 0x000fc60000400000 */
[----:B------:R-:W-:Y:S01]  /*0ff0*/  FADD R17, R17, R18 ;  /* 0x0000001211117221 */ /* 0x000fe20000000000 */
[----:B------:R-:W-:Y:S01]  /*1000*/  FFMA R12, R12, R18, R21 ;  /* 0x000000120c0c7223 */ /* 0x000fe20000000015 */
[----:B------:R-:W-:-:S04]  /*1010*/  FMUL R20, R31, R20 ;  /* 0x000000141f147220 */ /* 0x000fc80000400000 */
[----:B------:R-:W-:Y:S01]  /*1020*/  FADD R17, R17, R20 ;  /* 0x0000001411117221 */ /* 0x000fe20000000000 */
[----:B------:R-:W-:-:S07]  /*1030*/  FFMA R19, R13, R20, R12 ;  /* 0x000000140d137223 */ /* 0x000fce000000000c */
.L_x_16:
[----:B------:R-:W-:Y:S05]  /*1040*/  BSYNC.RECONVERGENT B1 ;  /* 0x0000000000017941 */ /* 0x000fea0003800200 */
.L_x_15:
[----:B------:R-:W-:Y:S05]  /*1050*/  @!P1 BRA `(.L_x_11) ;  /* 0x0000000000b49947 */ /* 0x000fea0003800000 */
[----:B------:R-:W-:Y:S01]  /*1060*/  ISETP.NE.AND P1, PT, R16, 0x1, PT ;  /* 0x000000011000780c */ /* 0x000fe20003f25270 */
[----:B------:R-:W-:Y:S01]  /*1070*/  BSSY.RECONVERGENT B1, `(.L_x_17) ;  /* 0x000001c000017945 */ /* 0x000fe20003800200 */
[----:B------:R-:W-:-:S11]  /*1080*/  LOP3.LUT P0, RZ, R7, 0x20, RZ, 0xc0, !PT ;  /* 0x0000002007ff7812 */ /* 0x000fd6000780c0ff */
[----:B------:R-:W-:Y:S05]  /*1090*/  @!P1 BRA `(.L_x_18) ;  /* 0x0000000000649947 */ /* 0x000fea0003800000 */
[----:B------:R-:W0:Y:S01]  /*10a0*/  LDC.64 R12, c[0x0][0x3a8] ;  /* 0x0000ea00ff0c7b82 */ /* 0x000e220000000a00 */
[----:B------:R-:W-:-:S04]  /*10b0*/  IMAD.WIDE R22, R15, 0x2, R8 ;  /* 0x000000020f167825 */ /* 0x000fc800078e0208 */
[C---:B------:R-:W-:Y:S01]  /*10c0*/  IMAD.WIDE R20, R15.reuse, 0x2, R10 ;  /* 0x000000020f147825 */ /* 0x040fe200078e020a */
[----:B------:R-:W2:Y:S04]  /*10d0*/  LDG.E.U16 R7, desc[UR8][R22.64] ;  /* 0x0000000816077981 */ /* 0x000ea8000c1e1500 */
[----:B------:R-:W3:Y:S04]  /*10e0*/  LDG.E.U16 R24, desc[UR8][R20.64] ;  /* 0x0000000814187981 */ /* 0x000ee8000c1e1500 */
[----:B------:R-:W4:Y:S04]  /*10f0*/  LDG.E.U16 R26, desc[UR8][R22.64+0x40] ;  /* 0x00004008161a7981 */ /* 0x000f28000c1e1500 */
[----:B------:R-:W5:Y:S01]  /*1100*/  LDG.E.U16 R28, desc[UR8][R20.64+0x40] ;  /* 0x00004008141c7981 */ /* 0x000f62000c1e1500 */
[----:B0-----:R-:W-:-:S05]  /*1110*/  IMAD.WIDE R12, R15, 0x4, R12 ;  /* 0x000000040f0c7825 */ /* 0x001fca00078e020c */
[----:B------:R-:W5:Y:S04]  /*1120*/  LDG.E R18, desc[UR8][R12.64] ;  /* 0x000000080c127981 */ /* 0x000f68000c1e1900 */
[----:B------:R-:W5:Y:S01]  /*1130*/  LDG.E R27, desc[UR8][R12.64+0x80] ;  /* 0x000080080c1b7981 */ /* 0x000f62000c1e1900 */
[----:B------:R-:W-:Y:S02]  /*1140*/  IADD3 R15, PT, PT, R15, 0x40, RZ ;  /* 0x000000400f0f7810 */ /* 0x000fe40007ffe0ff */
[----:B--2---:R-:W-:Y:S02]  /*1150*/  SHF.L.U32 R16, R7, 0x10, RZ ;  /* 0x0000001007107819 */ /* 0x004fe400000006ff */
[----:B---3--:R-:W-:-:S03]  /*1160*/  SHF.L.U32 R25, R24, 0x10, RZ ;  /* 0x0000001018197819 */ /* 0x008fc600000006ff */
[----:B------:R-:W-:Y:S01]  /*1170*/  FADD R7, -R5, R16 ;  /* 0x0000001005077221 */ /* 0x000fe20000000100 */
[----:B----4-:R-:W-:-:S03]  /*1180*/  IMAD.U32 R26, R26, 0x10000, RZ ;  /* 0x000100001a1a7824 */ /* 0x010fc600078e00ff */
[----:B------:R-:W-:Y:S01]  /*1190*/  FMUL R16, R6, R7 ;  /* 0x0000000706107220 */ /* 0x000fe20000400000 */
[----:B-----5:R-:W-:Y:S01]  /*11a0*/  SHF.L.U32 R28, R28, 0x10, RZ ;  /* 0x000000101c1c7819 */ /* 0x020fe200000006ff */
[----:B------:R-:W-:-:S04]  /*11b0*/  FADD R7, -R5, R26 ;  /* 0x0000001a05077221 */ /* 0x000fc80000000100 */
[----:B------:R-:W-:Y:S01]  /*11c0*/  FMUL R7, R6, R7 ;  /* 0x0000000706077220 */ /* 0x000fe20000400000 */
[----:B------:R-:W-:Y:S01]  /*11d0*/  FMUL R18, R18, R25 ;  /* 0x0000001912127220 */ /* 0x000fe20000400000 */
[----:B------:R-:W-:-:S03]  /*11e0*/  FMUL R28, R27, R28 ;  /* 0x0000001c1b1c7220 */ /* 0x000fc60000400000 */
[----:B------:R-:W-:Y:S01]  /*11f0*/  FADD R17, R17, R18 ;  /* 0x0000001211117221 */ /* 0x000fe20000000000 */
[----:B------:R-:W-:-:S03]  /*1200*/  FFMA R16, R16, R18, R19 ;  /* 0x0000001210107223 */ /* 0x000fc60000000013 */
[----:B------:R-:W-:Y:S01]  /*1210*/  FADD R17, R17, R28 ;  /* 0x0000001c11117221 */ /* 0x000fe20000000000 */
[----:B------:R-:W-:-:S07]  /*1220*/  FFMA R19, R7, R28, R16 ;  /* 0x0000001c07137223 */ /* 0x000fce0000000010 */
.L_x_18:
[----:B------:R-:W-:Y:S05]  /*1230*/  BSYNC.RECONVERGENT B1 ;  /* 0x0000000000017941 */ /* 0x000fea0003800200 */
.L_x_17:
[----:B------:R-:W-:Y:S05]  /*1240*/  @P0 BRA `(.L_x_11) ;  /* 0x0000000000380947 */ /* 0x000fea0003800000 */
[----:B------:R-:W0:Y:S01]  /*1250*/  LDC.64 R20, c[0x0][0x3a8] ;  /* 0x0000ea00ff147b82 */ /* 0x000e220000000a00 */
[----:B------:R-:W-:-:S04]  /*1260*/  IMAD.WIDE R8, R15, 0x2, R8 ;  /* 0x000000020f087825 */ /* 0x000fc800078e0208 */
[C---:B------:R-:W-:Y:S02]  /*1270*/  IMAD.WIDE R12, R15.reuse, 0x2, R10 ;  /* 0x000000020f0c7825 */ /* 0x040fe400078e020a */
[----:B------:R-:W2:Y:S04]  /*1280*/  LDG.E.U16 R8, desc[UR8][R8.64] ;  /* 0x0000000808087981 */ /* 0x000ea8000c1e1500 */
[----:B------:R-:W3:Y:S01]  /*1290*/  LDG.E.U16 R12, desc[UR8][R12.64] ;  /* 0x000000080c0c7981 */ /* 0x000ee2000c1e1500 */
[----:B0-----:R-:W-:-:S06]  /*12a0*/  IMAD.WIDE R10, R15, 0x4, R20 ;  /* 0x000000040f0a7825 */ /* 0x001fcc00078e0214 */
[----:B------:R-:W4:Y:S01]  /*12b0*/  LDG.E R10, desc[UR8][R10.64] ;  /* 0x000000080a0a7981 */ /* 0x000f22000c1e1900 */
[----:B--2---:R-:W-:Y:S01]  /*12c0*/  IMAD.U32 R16, R8, 0x10000, RZ ;  /* 0x0001000008107824 */ /* 0x004fe200078e00ff */
[----:B---3--:R-:W-:-:S03]  /*12d0*/  SHF.L.U32 R15, R12, 0x10, RZ ;  /* 0x000000100c0f7819 */ /* 0x008fc600000006ff */
[----:B------:R-:W-:-:S04]  /*12e0*/  FADD R7, -R5, R16 ;  /* 0x0000001005077221 */ /* 0x000fc80000000100 */
[----:B------:R-:W-:Y:S01]  /*12f0*/  FMUL R16, R6, R7 ;  /* 0x0000000706107220 */ /* 0x000fe20000400000 */
[----:B----4-:R-:W-:-:S04]  /*1300*/  FMUL R18, R10, R15 ;  /* 0x0000000f0a127220 */ /* 0x010fc80000400000 */
[----:B------:R-:W-:Y:S01]  /*1310*/  FADD R17, R17, R18 ;  /* 0x0000001211117221 */ /* 0x000fe20000000000 */
[----:B------:R-:W-:-:S07]  /*1320*/  FFMA R19, R16, R18, R19 ;  /* 0x0000001210137223 */ /* 0x000fce0000000013 */
.L_x_11:
[----:B------:R-:W-:Y:S05]  /*1330*/  BSYNC.RECONVERGENT B0 ;  /* 0x0000000000007941 */ /* 0x000fea0003800200 */
.L_x_10:
[----:B------:R-:W0:Y:S01]  /*1340*/  SHFL.BFLY PT, R8, R17, 0x10, 0x1f ;  /* 0x0e001f0011087f89 */ /* 0x000e2200000e0000 */
[----:B------:R-:W-:Y:S01]  /*1350*/  I2FP.F32.S32 R11, UR10 ;  /* 0x0000000a000b7c45 */ /* 0x000fe20008201400 */
[----:B------:R-:W-:Y:S01]  /*1360*/  BSSY.RECONVERGENT B0, `(.L_x_19) ;  /* 0x0000020000007945 */ /* 0x000fe20003800200 */
[----:B------:R-:W-:Y:S01]  /*1370*/  ISETP.GE.AND P1, PT, R4, UR10, PT ;  /* 0x0000000a04007c0c */ /* 0x000fe2000bf26270 */
[----:B------:R-:W1:Y:S01]  /*1380*/  SHFL.BFLY PT, R10, R19, 0x10, 0x1f ;  /* 0x0e001f00130a7f89 */ /* 0x000e6200000e0000 */
[----:B------:R-:W2:Y:S01]  /*1390*/  MUFU.RCP R18, R11 ;  /* 0x0000000b00127308 */ /* 0x000ea20000001000 */
[----:B0-----:R-:W-:Y:S01]  /*13a0*/  FADD R8, R8, R17 ;  /* 0x0000001108087221 */ /* 0x001fe20000000000 */
[----:B-1----:R-:W-:-:S04]  /*13b0*/  FADD R12, R10, R19 ;  /* 0x000000130a0c7221 */ /* 0x002fc80000000000 */
[----:B------:R-:W0:Y:S04]  /*13c0*/  SHFL.BFLY PT, R7, R8, 0x8, 0x1f ;  /* 0x0d001f0008077f89 */ /* 0x000e2800000e0000 */
[----:B------:R-:W1:Y:S01]  /*13d0*/  SHFL.BFLY PT, R9, R12, 0x8, 0x1f ;  /* 0x0d001f000c097f89 */ /* 0x000e6200000e0000 */
[----:B0-----:R-:W-:Y:S01]  /*13e0*/  FADD R7, R8, R7 ;  /* 0x0000000708077221 */ /* 0x001fe20000000000 */
[----:B-1----:R-:W-:-:S04]  /*13f0*/  FADD R13, R12, R9 ;  /* 0x000000090c0d7221 */ /* 0x002fc80000000000 */
[----:B------:R-:W0:Y:S04]  /*1400*/  SHFL.BFLY PT, R10, R7, 0x4, 0x1f ;  /* 0x0c801f00070a7f89 */ /* 0x000e2800000e0000 */
[----:B------:R-:W1:Y:S01]  /*1410*/  SHFL.BFLY PT, R16, R13, 0x4, 0x1f ;  /* 0x0c801f000d107f89 */ /* 0x000e6200000e0000 */
[----:B0-----:R-:W-:Y:S01]  /*1420*/  FADD R10, R7, R10 ;  /* 0x0000000a070a7221 */ /* 0x001fe20000000000 */
[----:B--2---:R-:W-:Y:S01]  /*1430*/  FFMA R7, -R11, R18, 1 ;  /* 0x3f8000000b077423 */ /* 0x004fe20000000112 */
[----:B-1----:R-:W-:-:S03]  /*1440*/  FADD R16, R13, R16 ;  /* 0x000000100d107221 */ /* 0x002fc60000000000 */
[----:B------:R-:W0:Y:S01]  /*1450*/  SHFL.BFLY PT, R9, R10, 0x2, 0x1f ;  /* 0x0c401f000a097f89 */ /* 0x000e2200000e0000 */
[----:B------:R-:W-:-:S03]  /*1460*/  FFMA R7, R18, R7, R18 ;  /* 0x0000000712077223 */ /* 0x000fc60000000012 */
[----:B------:R-:W1:Y:S01]  /*1470*/  SHFL.BFLY PT, R15, R16, 0x2, 0x1f ;  /* 0x0c401f00100f7f89 */ /* 0x000e6200000e0000 */
[----:B0-----:R-:W-:Y:S01]  /*1480*/  FADD R9, R10, R9 ;  /* 0x000000090a097221 */ /* 0x001fe20000000000 */
[----:B-1----:R-:W-:-:S04]  /*1490*/  FADD R15, R16, R15 ;  /* 0x0000000f100f7221 */ /* 0x002fc80000000000 */
[----:B------:R-:W0:Y:S04]  /*14a0*/  SHFL.BFLY PT, R8, R9, 0x1, 0x1f ;  /* 0x0c201f0009087f89 */ /* 0x000e2800000e0000 */
[----:B------:R-:W1:Y:S01]  /*14b0*/  SHFL.BFLY PT, R12, R15, 0x1, 0x1f ;  /* 0x0c201f000f0c7f89 */ /* 0x000e6200000e0000 */
[----:B0-----:R-:W-:-:S04]  /*14c0*/  FADD R8, R9, R8 ;  /* 0x0000000809087221 */ /* 0x001fc80000000000 */
[----:B------:R-:W0:Y:S01]  /*14d0*/  FCHK P0, R8, R11 ;  /* 0x0000000b08007302 */ /* 0x000e220000000000 */
[----:B------:R-:W-:Y:S01]  /*14e0*/  FFMA R10, R8, R7, RZ ;  /* 0x00000007080a7223 */ /* 0x000fe200000000ff */
[----:B-1----:R-:W-:-:S03]  /*14f0*/  FADD R9, R15, R12 ;  /* 0x0000000c0f097221 */ /* 0x002fc60000000000 */
[----:B------:R-:W-:-:S04]  /*1500*/  FFMA R13, -R11, R10, R8 ;  /* 0x0000000a0b0d7223 */ /* 0x000fc80000000108 */
[----:B------:R-:W-:Y:S01]  /*1510*/  FFMA R7, R7, R13, R10 ;  /* 0x0000000d07077223 */ /* 0x000fe2000000000a */
[----:B0-----:R-:W-:Y:S06]  /*1520*/  @!P0 BRA `(.L_x_20) ;  /* 0x00000000000c8947 */ /* 0x001fec0003800000 */
[----:B------:R-:W-:-:S07]  /*1530*/  MOV R10, 0x1550 ;  /* 0x00001550000a7802 */ /* 0x000fce0000000f00 */
[----:B------:R-:W-:Y:S05]  /*1540*/  CALL.REL.NOINC `($__internal_0_$__cuda_sm3x_div_rn_noftz_f32_slowpath) ;  /* 0x0000001000947944 */ /* 0x000fea0003c00000 */
[----:B------:R-:W-:-:S07]  /*1550*/  MOV R7, R8 ;  /* 0x0000000800077202 */ /* 0x000fce0000000f00 */
.L_x_20:
[----:B------:R-:W-:Y:S05]  /*1560*/  BSYNC.RECONVERGENT B0 ;  /* 0x0000000000007941 */ /* 0x000fea0003800200 */
.L_x_19:
[----:B------:R-:W0:Y:S01]  /*1570*/  MUFU.RCP R8, R11 ;  /* 0x0000000b00087308 */ /* 0x000e220000001000 */
[----:B------:R-:W-:Y:S07]  /*1580*/  BSSY.RECONVERGENT B0, `(.L_x_21) ;  /* 0x000000b000007945 */ /* 0x000fee0003800200 */
[----:B------:R-:W1:Y:S01]  /*1590*/  FCHK P0, R9, R11 ;  /* 0x0000000b09007302 */ /* 0x000e620000000000 */
[----:B0-----:R-:W-:-:S04]  /*15a0*/  FFMA R13, -R11, R8, 1 ;  /* 0x3f8000000b0d7423 */ /* 0x001fc80000000108 */
[----:B------:R-:W-:-:S04]  /*15b0*/  FFMA R15, R8, R13, R8 ;  /* 0x0000000d080f7223 */ /* 0x000fc80000000008 */
[----:B------:R-:W-:-:S04]  /*15c0*/  FFMA R8, R9, R15, RZ ;  /* 0x0000000f09087223 */ /* 0x000fc800000000ff */
[----:B------:R-:W-:-:S04]  /*15d0*/  FFMA R13, -R11, R8, R9 ;  /* 0x000000080b0d7223 */ /* 0x000fc80000000109 */
[----:B------:R-:W-:Y:S01]  /*15e0*/  FFMA R8, R15, R13, R8 ;  /* 0x0000000d0f087223 */ /* 0x000fe20000000008 */
[----:B-1----:R-:W-:Y:S06]  /*15f0*/  @!P0 BRA `(.L_x_22) ;  /* 0x00000000000c8947 */ /* 0x002fec0003800000 */
[----:B------:R-:W-:Y:S01]  /*1600*/  IMAD.MOV.U32 R8, RZ, RZ, R9 ;  /* 0x000000ffff087224 */ /* 0x000fe200078e0009 */
[----:B------:R-:W-:-:S07]  /*1610*/  MOV R10, 0x1630 ;  /* 0x00001630000a7802 */ /* 0x000fce0000000f00 */
[----:B------:R-:W-:Y:S05]  /*1620*/  CALL.REL.NOINC `($__internal_0_$__cuda_sm3x_div_rn_noftz_f32_slowpath) ;  /* 0x00000010005c7944 */ /* 0x000fea0003c00000 */
.L_x_22:
[----:B------:R-:W-:Y:S05]  /*1630*/  BSYNC.RECONVERGENT B0 ;  /* 0x0000000000007941 */ /* 0x000fea0003800200 */
.L_x_21:
[----:B------:R-:W-:Y:S04]  /*1640*/  BSSY.RECONVERGENT B0, `(.L_x_23) ;  /* 0x0000100000007945 */ /* 0x000fe80003800200 */
[----:B------:R-:W-:Y:S05]  /*1650*/  @P1 BRA `(.L_x_24) ;  /* 0x0000000c00f81947 */ /* 0x000fea0003800000 */
[----:B------:R-:W0:Y:S01]  /*1660*/  LDCU UR4, c[0x0][0x3c8] ;  /* 0x00007900ff0477ac */ /* 0x000e220008000800 */
[----:B------:R-:W-:Y:S01]  /*1670*/  LOP3.LUT R16, RZ, R4, RZ, 0x33, !PT ;  /* 0x00000004ff107212 */ /* 0x000fe200078e33ff */
[----:B------:R-:W-:Y:S03]  /*1680*/  BSSY.RECONVERGENT B1, `(.L_x_25) ;  /* 0x0000053000017945 */ /* 0x000fe60003800200 */
[----:B0-----:R-:W-:-:S04]  /*1690*/  IADD3 R16, PT, PT, R16, UR4, RZ ;  /* 0x0000000410107c10 */ /* 0x001fc8000fffe0ff */
[----:B------:R-:W-:-:S04]  /*16a0*/  LOP3.LUT R9, R16, 0x60, RZ, 0xc0, !PT ;  /* 0x0000006010097812 */ /* 0x000fc800078ec0ff */
[----:B------:R-:W-:-:S13]  /*16b0*/  ISETP.NE.AND P0, PT, R9, 0x60, PT ;  /* 0x000000600900780c */ /* 0x000fda0003f05270 */
[----:B------:R-:W-:Y:S05]  /*16c0*/  @!P0 BRA `(.L_x_26) ;  /* 0x0000000400388947 */ /* 0x000fea0003800000 */
[----:B------:R-:W0:Y:S01]  /*16d0*/  S2UR UR5, SR_CgaCtaId ;  /* 0x00000000000579c3 */ /* 0x000e220000008800 */
[----:B------:R-:W1:Y:S01]  /*16e0*/  LDCU.64 UR10, c[0x0][0x380] ;  /* 0x00007000ff0a77ac */ /* 0x000e620008000a00 */
[C---:B------:R-:W-:Y:S02]  /*16f0*/  SHF.L.U64.HI R13, R2.reuse, 0x1, R3 ;  /* 0x00000001020d7819 */ /* 0x040fe40000010203 */
[----:B------:R-:W-:Y:S01]  /*1700*/  SHF.L.U32 R12, R2, 0x1, RZ ;  /* 0x00000001020c7819 */ /* 0x000fe200000006ff */
[----:B------:R-:W2:Y:S01]  /*1710*/  LDCU.64 UR12, c[0x0][0x3a0] ;  /* 0x00007400ff0c77ac */ /* 0x000ea20008000a00 */
[----:B------:R-:W-:Y:S02]  /*1720*/  LOP3.LUT R21, R14, 0x1f, RZ, 0xc0, !PT ;  /* 0x0000001f0e157812 */ /* 0x000fe400078ec0ff */
[----:B------:R-:W3:Y:S01]  /*1730*/  LDC.64 R10, c[0x0][0x3a8] ;  /* 0x0000ea00ff0a7b82 */ /* 0x000ee20000000a00 */
[----:B------:R-:W4:Y:S01]  /*1740*/  LDCU.64 UR14, c[0x0][0x398] ;  /* 0x00007300ff0e77ac */ /* 0x000f220008000a00 */
[----:B------:R-:W-:Y:S01]  /*1750*/  LEA.HI R9, R16, 0x1, RZ, 0x1b ;  /* 0x0000000110097811 */ /* 0x000fe200078fd8ff */
[C---:B------:R-:W-:Y:S01]  /*1760*/  IMAD.WIDE.U32 R12, R21.reuse, 0x2, R12 ;  /* 0x00000002150c7825 */ /* 0x040fe200078e000c */
[----:B------:R-:W-:Y:S01]  /*1770*/  IADD3 R19, P0, PT, R21, R2, RZ ;  /* 0x0000000215137210 */ /* 0x000fe20007f1e0ff */
[----:B------:R-:W-:-:S02]  /*1780*/  UMOV UR4, 0x400 ;  /* 0x0000040000047882 */ /* 0x000fc40000000000 */
[C---:B------:R-:W-:Y:S01]  /*1790*/  IMAD.SHL.U32 R15, R9.reuse, 0x20, RZ ;  /* 0x00000020090f7824 */ /* 0x040fe200078e00ff */
[----:B------:R-:W-:Y:S02]  /*17a0*/  IADD3.X R20, PT, PT, RZ, R3, RZ, P0, !PT ;  /* 0x00000003ff147210 */ /* 0x000fe400007fe4ff */
[----:B------:R-:W-:Y:S02]  /*17b0*/  LOP3.LUT R9, R9, 0x3, RZ, 0xc0, !PT ;  /* 0x0000000309097812 */ /* 0x000fe400078ec0ff */
[----:B-1----:R-:W-:Y:S02]  /*17c0*/  LEA R14, P2, R19, UR10, 0x1 ;  /* 0x0000000a130e7c11 */ /* 0x002fe4000f8408ff */
[----:B------:R-:W-:Y:S01]  /*17d0*/  IADD3 R22, PT, PT, -R9, RZ, RZ ;  /* 0x000000ff09167210 */ /* 0x000fe20007ffe1ff */
[----:B0-----:R-:W-:Y:S01]  /*17e0*/  ULEA UR4, UR5, UR4, 0x18 ;  /* 0x0000000405047291 */ /* 0x001fe2000f8ec0ff */
[C---:B--2---:R-:W-:Y:S02]  /*17f0*/  IADD3 R18, P0, PT, R12.reuse, UR12, RZ ;  /* 0x0000000c0c127c10 */ /* 0x044fe4000ff1e0ff */
[----:B----4-:R-:W-:-:S03]  /*1800*/  IADD3 R24, P1, PT, R12, UR14, RZ ;  /* 0x0000000e0c187c10 */ /* 0x010fc6000ff3e0ff */
[C---:B------:R-:W-:Y:S01]  /*1810*/  LEA R17, R4.reuse, UR4, 0x2 ;  /* 0x0000000404117c11 */ /* 0x040fe2000f8e10ff */
[----:B---3--:R-:W-:Y:S01]  /*1820*/  IMAD.WIDE.U32 R10, R21, 0x4, R10 ;  /* 0x00000004150a7825 */ /* 0x008fe200078e000a */
[----:B------:R-:W-:Y:S02]  /*1830*/  LOP3.LUT R4, R4, 0x60, R15, 0xf8, !PT ;  /* 0x0000006004047812 */ /* 0x000fe400078ef80f */
[----:B------:R-:W-:Y:S01]  /*1840*/  LEA.HI.X R15, R19, UR11, R20, 0x1, P2 ;  /* 0x0000000b130f7c11 */ /* 0x000fe200090f0c14 */
[----:B------:R-:W-:Y:S01]  /*1850*/  IMAD.MOV.U32 R21, RZ, RZ, R11 ;  /* 0x000000ffff157224 */ /* 0x000fe200078e000b */
[C---:B------:R-:W-:Y:S02]  /*1860*/  IADD3.X R19, PT, PT, R13.reuse, UR13, RZ, P0, !PT ;  /* 0x0000000d0d137c10 */ /* 0x040fe400087fe4ff */
[----:B------:R-:W-:Y:S02]  /*1870*/  IADD3.X R25, PT, PT, R13, UR15, RZ, P1, !PT ;  /* 0x0000000f0d197c10 */ /* 0x000fe40008ffe4ff */
[----:B------:R-:W-:-:S07]  /*1880*/  MOV R20, R10 ;  /* 0x0000000a00147202 */ /* 0x000fce0000000f00 */
.L_x_31:
[----:B------:R-:W2:Y:S01]  /*1890*/  LDG.E.U16 R23, desc[UR8][R18.64] ;  /* 0x0000000812177981 */ /* 0x000ea2000c1e1500 */
[----:B------:R-:W-:Y:S01]  /*18a0*/  MOV R10, R24 ;  /* 0x00000018000a7202 */ /* 0x000fe20000000f00 */
[----:B------:R-:W-:-:S05]  /*18b0*/  IMAD.MOV.U32 R11, RZ, RZ, R25 ;  /* 0x000000ffff0b7224 */ /* 0x000fca00078e0019 */
[----:B------:R-:W3:Y:S01]  /*18c0*/  LDG.E.U16 R25, desc[UR8][R10.64] ;  /* 0x000000080a197981 */ /* 0x000ee2000c1e1500 */
[----:B0-----:R-:W-:Y:S02]  /*18d0*/  MOV R12, R20 ;  /* 0x00000014000c7202 */ /* 0x001fe40000000f00 */
[----:B------:R-:W-:Y:S01]  /*18e0*/  MOV R13, R21 ;  /* 0x00000015000d7202 */ /* 0x000fe20000000f00 */
[----:B------:R-:W-:Y:S04]  /*18f0*/  BSSY.RECONVERGENT B2, `(.L_x_27) ;  /* 0x000000c000027945 */ /* 0x000fe80003800200 */
[----:B------:R0:W5:Y:S02]  /*1900*/  LDG.E R9, desc[UR8][R12.64] ;  /* 0x000000080c097981 */ /* 0x000164000c1e1900 */
[----:B0-----:R-:W-:Y:S01]  /*1910*/  MOV R12, R14 ;  /* 0x0000000e000c7202 */ /* 0x001fe20000000f00 */
[----:B------:R-:W-:-:S02]  /*1920*/  IMAD.MOV.U32 R13, RZ, RZ, R15 ;  /* 0x000000ffff0d7224 */ /* 0x000fc400078e000f */
[----:B--2---:R-:W-:-:S04]  /*1930*/  IMAD.U32 R24, R23, 0x10000, RZ ;  /* 0x0001000017187824 */ /* 0x004fc800078e00ff */
[----:B------:R-:W-:Y:S01]  /*1940*/  FADD R23, -R5, R24 ;  /* 0x0000001805177221 */ /* 0x000fe20000000100 */
[----:B---3--:R-:W-:-:S03]  /*1950*/  SHF.L.U32 R25, R25, 0x10, RZ ;  /* 0x0000001019197819 */ /* 0x008fc600000006ff */
[----:B------:R-:W-:-:S07]  /*1960*/  FMUL R24, R6, R23 ;  /* 0x0000001706187220 */ /* 0x000fce0000400000 */
.L_x_28:
[----:B------:R-:W0:Y:S02]  /*1970*/  LDS R14, [R17] ;  /* 0x00000000110e7984 */ /* 0x000e240000000800 */
[----:B0-----:R-:W-:-:S05]  /*1980*/  FADD R15, R25, R14 ;  /* 0x0000000e190f7221 */ /* 0x001fca0000000000 */
[----:B------:R-:W0:Y:S02]  /*1990*/  ATOMS.CAST.SPIN P0, [R17], R14, R15 ;  /* 0x0000000e1100758d */ /* 0x000e24000180000f */
[----:B0-----:R-:W-:Y:S05]  /*19a0*/  @!P0 BRA `(.L_x_28) ;  /* 0xfffffffc00f08947 */ /* 0x001fea000383ffff */
[----:B------:R-:W-:Y:S05]  /*19b0*/  BSYNC.RECONVERGENT B2 ;  /* 0x0000000000027941 */ /* 0x000fea0003800200 */
.L_x_27:
[----:B------:R-:W2:Y:S01]  /*19c0*/  LDG.E.U16 R14, desc[UR8][R10.64] ;  /* 0x000000080a0e7981 */ /* 0x000ea2000c1e1500 */
[----:B------:R-:W0:Y:S01]  /*19d0*/  LDC R26, c[0x0][0x3c8] ;  /* 0x0000f200ff1a7b82 */ /* 0x000e220000000800 */
[----:B------:R-:W-:Y:S01]  /*19e0*/  BSSY.RECONVERGENT B2, `(.L_x_29) ;  /* 0x0000008000027945 */ /* 0x000fe20003800200 */
[----:B0-----:R-:W-:Y:S02]  /*19f0*/  LEA R23, R26, R17, 0x2 ;  /* 0x000000111a177211 */ /* 0x001fe400078e10ff */
[----:B--2---:R-:W-:-:S05]  /*1a00*/  SHF.L.U32 R14, R14, 0x10, RZ ;  /* 0x000000100e0e7819 */ /* 0x004fca00000006ff */
[----:B------:R-:W-:-:S07]  /*1a10*/  FMUL R27, R24, R14 ;  /* 0x0000000e181b7220 */ /* 0x000fce0000400000 */
.L_x_30:
[----:B------:R-:W0:Y:S02]  /*1a20*/  LDS R14, [R23] ;  /* 0x00000000170e7984 */ /* 0x000e240000000800 */
[----:B0-----:R-:W-:-:S05]  /*1a30*/  FADD R15, R27, R14 ;  /* 0x0000000e1b0f7221 */ /* 0x001fca0000000000 */
[----:B------:R-:W0:Y:S02]  /*1a40*/  ATOMS.CAST.SPIN P0, [R23], R14, R15 ;  /* 0x0000000e1700758d */ /* 0x000e24000180000f */
[----:B0-----:R-:W-:Y:S05]  /*1a50*/  @!P0 BRA `(.L_x_30) ;  /* 0xfffffffc00f08947 */ /* 0x001fea000383ffff */
[----:B------:R-:W-:Y:S05]  /*1a60*/  BSYNC.RECONVERGENT B2 ;  /* 0x0000000000027941 */ /* 0x000fea0003800200 */
.L_x_29:
[----:B------:R-:W2:Y:S01]  /*1a70*/  LDG.E.U16 R15, desc[UR8][R12.64] ;  /* 0x000000080c0f7981 */ /* 0x000ea2000c1e1500 */
[----:B-----5:R-:W-:Y:S01]  /*1a80*/  FFMA R14, R9, R25, RZ ;  /* 0x00000019090e7223 */ /* 0x020fe200000000ff */
[----:B------:R-:W-:Y:S02]  /*1a90*/  IADD3 R22, PT, PT, R22, 0x1, RZ ;  /* 0x0000000116167810 */ /* 0x000fe40007ffe0ff */
[----:B------:R-:W-:Y:S01]  /*1aa0*/  IADD3 R20, P2, PT, R20, 0x80, RZ ;  /* 0x0000008014147810 */ /* 0x000fe20007f5e0ff */
[----:B------:R-:W-:Y:S01]  /*1ab0*/  FADD R9, R14, -R7 ;  /* 0x800000070e097221 */ /* 0x000fe20000000000 */
[----:B------:R-:W-:Y:S02]  /*1ac0*/  ISETP.NE.AND P0, PT, R22, RZ, PT ;  /* 0x000000ff1600720c */ /* 0x000fe40003f05270 */
[----:B------:R-:W-:Y:S01]  /*1ad0*/  IADD3 R14, P4, PT, R12, 0x40, RZ ;  /* 0x000000400c0e7810 */ /* 0x000fe20007f9e0ff */
[----:B------:R-:W-:Y:S01]  /*1ae0*/  FFMA R9, R24, -R8, R9 ;  /* 0x8000000818097223 */ /* 0x000fe20000000009 */
[----:B------:R-:W-:Y:S01]  /*1af0*/  IADD3 R18, P1, PT, R18, 0x40, RZ ;  /* 0x0000004012127810 */ /* 0x000fe20007f3e0ff */
[----:B------:R-:W-:Y:S01]  /*1b00*/  IMAD.X R21, RZ, RZ, R21, P2 ;  /* 0x000000ffff157224 */ /* 0x000fe200010e0615 */
[----:B------:R-:W-:-:S02]  /*1b10*/  IADD3 R24, P3, PT, R10, 0x40, RZ ;  /* 0x000000400a187810 */ /* 0x000fc40007f7e0ff */
[----:B------:R-:W-:Y:S02]  /*1b20*/  IADD3 R17, PT, PT, R17, 0x80, RZ ;  /* 0x0000008011117810 */ /* 0x000fe40007ffe0ff */
[----:B------:R-:W-:Y:S02]  /*1b30*/  IADD3.X R25, PT, PT, RZ, R11, RZ, P3, !PT ;  /* 0x0000000bff197210 */ /* 0x000fe40001ffe4ff */
[----:B------:R-:W-:Y:S01]  /*1b40*/  IADD3.X R19, PT, PT, RZ, R19, RZ, P1, !PT ;  /* 0x00000013ff137210 */ /* 0x000fe20000ffe4ff */
[----:B--2---:R-:W-:-:S04]  /*1b50*/  IMAD.U32 R15, R15, 0x10000, RZ ;  /* 0x000100000f0f7824 */ /* 0x004fc800078e00ff */
[----:B------:R-:W-:Y:S01]  /*1b60*/  FFMA R9, R6, R9, R15 ;  /* 0x0000000906097223 */ /* 0x000fe2000000000f */
[----:B------:R-:W-:-:S04]  /*1b70*/  IMAD.X R15, RZ, RZ, R13, P4 ;  /* 0x000000ffff0f7224 */ /* 0x000fc800020e060d */
[----:B------:R-:W-:-:S05]  /*1b80*/  F2FP.BF16.F32.PACK_AB R9, RZ, R9 ;  /* 0x00000009ff09723e */ /* 0x000fca00000010ff */
[----:B------:R0:W-:Y:S01]  /*1b90*/  STG.E.U16 desc[UR8][R12.64], R9 ;  /* 0x000000090c007986 */ /* 0x0001e2000c101508 */
[----:B------:R-:W-:Y:S05]  /*1ba0*/  @P0 BRA `(.L_x_31) ;  /* 0xfffffffc00380947 */ /* 0x000fea000383ffff */
.L_x_26:
[----:B------:R-:W-:Y:S05]  /*1bb0*/  BSYNC.RECONVERGENT B1 ;  /* 0x0000000000017941 */ /* 0x000fea0003800200 */
.L_x_25:
[----:B------:R-:W-:-:S13]  /*1bc0*/  ISETP.GE.U32.AND P0, PT, R16, 0x60, PT ;  /* 0x000000601000780c */ /* 0x000fda0003f06070 */
[----:B------:R-:W-:Y:S05]  /*1bd0*/  @!P0 BRA `(.L_x_24) ;  /* 0x0000000800988947 */ /* 0x000fea0003800000 */
[----:B------:R-:W1:Y:S01]  /*1be0*/  S2UR UR5, SR_CgaCtaId ;  /* 0x00000000000579c3 */ /* 0x000e620000008800 */
[----:B------:R-:W2:Y:S01]  /*1bf0*/  LDCU.64 UR10, c[0x0][0x398] ;  /* 0x00007300ff0a77ac */ /* 0x000ea20008000a00 */
[----:B------:R-:W-:Y:S01]  /*1c00*/  LEA R15, P0, R2, 0x80, 0x1 ;  /* 0x00000080020f7811 */ /* 0x000fe200078008ff */
[----:B------:R-:W-:-:S03]  /*1c10*/  UMOV UR4, 0x400 ;  /* 0x0000040000047882 */ /* 0x000fc60000000000 */
[----:B------:R-:W-:Y:S02]  /*1c20*/  LEA.HI.X R10, R2, RZ, R3, 0x1, P0 ;  /* 0x000000ff020a7211 */ /* 0x000fe400000f0c03 */
[----:B0-----:R-:W0:Y:S08]  /*1c30*/  LDC.64 R12, c[0x0][0x3a0] ;  /* 0x0000e800ff0c7b82 */ /* 0x001e300000000a00 */
[----:B------:R-:W3:Y:S01]  /*1c40*/  LDC.64 R18, c[0x0][0x380] ;  /* 0x0000e000ff127b82 */ /* 0x000ee20000000a00 */
[----:B--2---:R-:W-:-:S07]  /*1c50*/  IADD3 R14, P2, PT, R15, UR10, RZ ;  /* 0x0000000a0f0e7c10 */ /* 0x004fce000ff5e0ff */
[----:B------:R-:W2:Y:S01]  /*1c60*/  LDC.64 R16, c[0x0][0x3a8] ;  /* 0x0000ea00ff107b82 */ /* 0x000ea20000000a00 */
[----:B-1----:R-:W-:-:S06]  /*1c70*/  ULEA UR4, UR5, UR4, 0x18 ;  /* 0x0000000405047291 */ /* 0x002fcc000f8ec0ff */
[----:B------:R-:W-:Y:S02]  /*1c80*/  LEA R11, R4, UR4, 0x2 ;  /* 0x00000004040b7c11 */ /* 0x000fe4000f8e10ff */
[----:B0-----:R-:W-:Y:S02]  /*1c90*/  IADD3 R12, P0, PT, R15, R12, RZ ;  /* 0x0000000c0f0c7210 */ /* 0x001fe40007f1e0ff */
[C---:B------:R-:W-:Y:S02]  /*1ca0*/  IADD3.X R15, PT, PT, R10.reuse, UR11, RZ, P2, !PT ;  /* 0x0000000b0a0f7c10 */ /* 0x040fe400097fe4ff */
[----:B------:R-:W-:Y:S02]  /*1cb0*/  IADD3.X R13, PT, PT, R10, R13, RZ, P0, !PT ;  /* 0x0000000d0a0d7210 */ /* 0x000fe400007fe4ff */
[----:B------:R-:W-:Y:S02]  /*1cc0*/  IADD3 R11, PT, PT, R11, 0x100, RZ ;  /* 0x000001000b0b7810 */ /* 0x000fe40007ffe0ff */
[----:B---3--:R-:W-:-:S05]  /*1cd0*/  IADD3 R9, P3, PT, R18, 0x80, RZ ;  /* 0x0000008012097810 */ /* 0x008fca0007f7e0ff */
[----:B------:R-:W-:Y:S01]  /*1ce0*/  IMAD.X R10, RZ, RZ, R19, P3 ;  /* 0x000000ffff0a7224 */ /* 0x000fe200018e0613 */
[----:B--2---:R-:W-:-:S04]  /*1cf0*/  IADD3 R16, P1, PT, R16, 0x100, RZ ;  /* 0x0000010010107810 */ /* 0x004fc80007f3e0ff */
[----:B------:R-:W-:-:S09]  /*1d00*/  IADD3.X R17, PT, PT, RZ, R17, RZ, P1, !PT ;  /* 0x00000011ff117210 */ /* 0x000fd20000ffe4ff */
.L_x_48:
[----:B------:R-:W-:-:S06]  /*1d10*/  IMAD.WIDE R24, R4, 0x2, R12 ;  /* 0x0000000204187825 */ /* 0x000fcc00078e020c */
[----:B------:R-:W2:Y:S01]  /*1d20*/  LDG.E.U16 R24, desc[UR8][R24.64+-0x80] ;  /* 0xffff800818187981 */ /* 0x000ea2000c1e1500 */
[----:B------:R-:W-:-:S04]  /*1d30*/  IMAD.WIDE R22, R4, 0x2, R14 ;  /* 0x0000000204167825 */ /* 0x000fc800078e020e */
[C---:B-1----:R-:W-:Y:S01]  /*1d40*/  IMAD.WIDE R18, R4.reuse, 0x4, R16 ;  /* 0x0000000404127825 */ /* 0x042fe200078e0210 */
[----:B------:R-:W3:Y:S04]  /*1d50*/  LDG.E.U16 R27, desc[UR8][R22.64+-0x80] ;  /* 0xffff8008161b7981 */ /* 0x000ee8000c1e1500 */
[----:B------:R0:W5:Y:S01]  /*1d60*/  LDG.E R28, desc[UR8][R18.64+-0x100] ;  /* 0xffff0008121c7981 */ /* 0x000162000c1e1900 */
[C---:B------:R-:W-:Y:S01]  /*1d70*/  IADD3 R21, P0, PT, R4.reuse, R2, RZ ;  /* 0x0000000204157210 */ /* 0x040fe20007f1e0ff */
[----:B------:R-:W-:Y:S03]  /*1d80*/  BSSY.RECONVERGENT B1, `(.L_x_32) ;  /* 0x000000c000017945 */ /* 0x000fe60003800200 */
[----:B------:R-:W-:-:S02]  /*1d90*/  LEA.HI.X.SX32 R30, R4, R3, 0x1, P0 ;  /* 0x00000003041e7211 */ /* 0x000fc400000f0eff */
[----:B------:R-:W-:-:S04]  /*1da0*/  LEA R20, P0, R21, R9, 0x1 ;  /* 0x0000000915147211 */ /* 0x000fc800078008ff */
[----:B------:R-:W-:Y:S02]  /*1db0*/  LEA.HI.X R21, R21, R10, R30, 0x1, P0 ;  /* 0x0000000a15157211 */ /* 0x000fe400000f0c1e */
[----:B--2---:R-:W-:-:S05]  /*1dc0*/  SHF.L.U32 R26, R24, 0x10, RZ ;  /* 0x00000010181a7819 */ /* 0x004fca00000006ff */
[----:B------:R-:W-:Y:S01]  /*1dd0*/  FADD R29, -R5, R26 ;  /* 0x0000001a051d7221 */ /* 0x000fe20000000100 */
[----:B---3--:R-:W-:-:S03]  /*1de0*/  IMAD.U32 R31, R27, 0x10000, RZ ;  /* 0x000100001b1f7824 */ /* 0x008fc600078e00ff */
[----:B0-----:R-:W-:-:S07]  /*1df0*/  FMUL R29, R6, R29 ;  /* 0x0000001d061d7220 */ /* 0x001fce0000400000 */
.L_x_33:
[----:B------:R-:W0:Y:S02]  /*1e00*/  LDS R24, [R11+-0x100] ;  /* 0xffff00000b187984 */ /* 0x000e240000000800 */
[----:B0-----:R-:W-:-:S05]  /*1e10*/  FADD R25, R31, R24 ;  /* 0x000000181f197221 */ /* 0x001fca0000000000 */
[----:B------:R-:W0:Y:S02]  /*1e20*/  ATOMS.CAST.SPIN P0, [R11+-0x100], R24, R25 ;  /* 0xffff00180b00758d */ /* 0x000e240001800019 */
[----:B0-----:R-:W-:Y:S05]  /*1e30*/  @!P0 BRA `(.L_x_33) ;  /* 0xfffffffc00f08947 */ /* 0x001fea000383ffff */
[----:B------:R-:W-:Y:S05]  /*1e40*/  BSYNC.RECONVERGENT B1 ;  /* 0x0000000000017941 */ /* 0x000fea0003800200 */
.L_x_32:
[----:B------:R-:W2:Y:S01]  /*1e50*/  LDG.E.U16 R22, desc[UR8][R22.64+-0x80] ;  /* 0xffff800816167981 */ /* 0x000ea2000c1e1500 */
[----:B------:R-:W0:Y:S01]  /*1e60*/  LDC R26, c[0x0][0x3c8] ;  /* 0x0000f200ff1a7b82 */ /* 0x000e220000000800 */
[----:B------:R-:W-:Y:S01]  /*1e70*/  BSSY.RECONVERGENT B1, `(.L_x_34) ;  /* 0x0000008000017945 */ /* 0x000fe20003800200 */
[----:B0-----:R-:W-:Y:S02]  /*1e80*/  LEA R27, R26, R11, 0x2 ;  /* 0x0000000b1a1b7211 */ /* 0x001fe400078e10ff */
[----:B--2---:R-:W-:-:S05]  /*1e90*/  SHF.L.U32 R24, R22, 0x10, RZ ;  /* 0x0000001016187819 */ /* 0x004fca00000006ff */
[----:B------:R-:W-:-:S07]  /*1ea0*/  FMUL R25, R29, R24 ;  /* 0x000000181d197220 */ /* 0x000fce0000400000 */
.L_x_35:
[----:B------:R-:W0:Y:S02]  /*1eb0*/  LDS R22, [R27+-0x100] ;  /* 0xffff00001b167984 */ /* 0x000e240000000800 */
[----:B0-----:R-:W-:-:S05]  /*1ec0*/  FADD R23, R25, R22 ;  /* 0x0000001619177221 */ /* 0x001fca0000000000 */
[----:B------:R-:W0:Y:S02]  /*1ed0*/  ATOMS.CAST.SPIN P0, [R27+-0x100], R22, R23 ;  /* 0xffff00161b00758d */ /* 0x000e240001800017 */
[----:B0-----:R-:W-:Y:S05]  /*1ee0*/  @!P0 BRA `(.L_x_35) ;  /* 0xfffffffc00f08947 */ /* 0x001fea000383ffff */
[----:B------:R-:W-:Y:S05]  /*1ef0*/  BSYNC.RECONVERGENT B1 ;  /* 0x0000000000017941 */ /* 0x000fea0003800200 */
.L_x_34:
[----:B------:R-:W2:Y:S01]  /*1f00*/  LDG.E.U16 R22, desc[UR8][R20.64+-0x80] ;  /* 0xffff800814167981 */ /* 0x000ea2000c1e1500 */
[----:B-----5:R-:W-:Y:S01]  /*1f10*/  FFMA R28, R28, R31, RZ ;  /* 0x0000001f1c1c7223 */ /* 0x020fe200000000ff */
[----:B------:R-:W-:Y:S02]  /*1f20*/  MOV R24, R12 ;  /* 0x0000000c00187202 */ /* 0x000fe40000000f00 */
[----:B------:R-:W-:Y:S01]  /*1f30*/  MOV R25, R13 ;  /* 0x0000000d00197202 */ /* 0x000fe20000000f00 */
[----:B------:R-:W-:-:S04]  /*1f40*/  FADD R28, R28, -R7 ;  /* 0x800000071c1c7221 */ /* 0x000fc80000000000 */
[----:B------:R-:W-:Y:S01]  /*1f50*/  FFMA R29, R29, -R8, R28 ;  /* 0x800000081d1d7223 */ /* 0x000fe2000000001c */
[----:B------:R-:W-:-:S04]  /*1f60*/  IMAD.WIDE R24, R4, 0x2, R24 ;  /* 0x0000000204187825 */ /* 0x000fc800078e0218 */
[----:B--2---:R-:W-:-:S04]  /*1f70*/  IMAD.U32 R23, R22, 0x10000, RZ ;  /* 0x0001000016177824 */ /* 0x004fc800078e00ff */
[----:B------:R-:W-:-:S05]  /*1f80*/  FFMA R23, R6, R29, R23 ;  /* 0x0000001d06177223 */ /* 0x000fca0000000017 */
[----:B------:R-:W-:Y:S01]  /*1f90*/  F2FP.BF16.F32.PACK_AB R23, RZ, R23 ;  /* 0x00000017ff17723e */ /* 0x000fe200000010ff */
[----:B------:R-:W-:-:S04]  /*1fa0*/  IMAD.MOV.U32 R22, RZ, RZ, R14 ;  /* 0x000000ffff167224 */ /* 0x000fc800078e000e */
[----:B------:R0:W-:Y:S04]  /*1fb0*/  STG.E.U16 desc[UR8][R20.64+-0x80], R23 ;  /* 0xffff801714007986 */ /* 0x0001e8000c101508 */
[----:B------:R-:W2:Y:S04]  /*1fc0*/  LDG.E.U16 R24, desc[UR8][R24.64+-0x40] ;  /* 0xffffc00818187981 */ /* 0x000ea8000c1e1500 */
[----:B------:R1:W5:Y:S01]  /*1fd0*/  LDG.E R28, desc[UR8][R18.64+-0x80] ;  /* 0xffff8008121c7981 */ /* 0x000362000c1e1900 */
[----:B0-----:R-:W-:-:S03]  /*1fe0*/  MOV R23, R15 ;  /* 0x0000000f00177202 */ /* 0x001fc60000000f00 */
[----:B------:R-:W-:-:S05]  /*1ff0*/  IMAD.WIDE R22, R4, 0x2, R22 ;  /* 0x0000000204167825 */ /* 0x000fca00078e0216 */
[----:B------:R-:W3:Y:S01]  /*2000*/  LDG.E.U16 R31, desc[UR8][R22.64+-0x40] ;  /* 0xffffc008161f7981 */ /* 0x000ee2000c1e1500 */
[----:B------:R-:W-:Y:S01]  /*2010*/  BSSY.RECONVERGENT B1, `(.L_x_36) ;  /* 0x0000009000017945 */ /* 0x000fe20003800200 */
[----:B--2---:R-:W-:-:S05]  /*2020*/  SHF.L.U32 R30, R24, 0x10, RZ ;  /* 0x00000010181e7819 */ /* 0x004fca00000006ff */
[----:B------:R-:W-:-:S04]  /*2030*/  FADD R29, -R5, R30 ;  /* 0x0000001e051d7221 */ /* 0x000fc80000000100 */
[----:B------:R-:W-:Y:S01]  /*2040*/  FMUL R29, R6, R29 ;  /* 0x0000001d061d7220 */ /* 0x000fe20000400000 */
[----:B-1-3--:R-:W-:-:S07]  /*2050*/  IMAD.U32 R31, R31, 0x10000, RZ ;  /* 0x000100001f1f7824 */ /* 0x00afce00078e00ff */
.L_x_37:
[----:B------:R-:W0:Y:S02]  /*2060*/  LDS R24, [R11+-0x80] ;  /* 0xffff80000b187984 */ /* 0x000e240000000800 */
[----:B0-----:R-:W-:-:S05]  /*2070*/  FADD R25, R31, R24 ;  /* 0x000000181f197221 */ /* 0x001fca0000000000 */
[----:B------:R-:W0:Y:S02]  /*2080*/  ATOMS.CAST.SPIN P0, [R11+-0x80], R24, R25 ;  /* 0xffff80180b00758d */ /* 0x000e240001800019 */
[----:B0-----:R-:W-:Y:S05]  /*2090*/  @!P0 BRA `(.L_x_37) ;  /* 0xfffffffc00f08947 */ /* 0x001fea000383ffff */
[----:B------:R-:W-:Y:S05]  /*20a0*/  BSYNC.RECONVERGENT B1 ;  /* 0x0000000000017941 */ /* 0x000fea0003800200 */
.L_x_36:
[----:B------:R-:W2:Y:S01]  /*20b0*/  LDG.E.U16 R24, desc[UR8][R22.64+-0x40] ;  /* 0xffffc00816187981 */ /* 0x000ea2000c1e1500 */
[----:B------:R-:W-:Y:S01]  /*20c0*/  BSSY.RECONVERGENT B1, `(.L_x_38) ;  /* 0x0000007000017945 */ /* 0x000fe20003800200 */
[----:B--2---:R-:W-:-:S05]  /*20d0*/  SHF.L.U32 R24, R24, 0x10, RZ ;  /* 0x0000001018187819 */ /* 0x004fca00000006ff */
[----:B------:R-:W-:-:S07]  /*20e0*/  FMUL R33, R29, R24 ;  /* 0x000000181d217220 */ /* 0x000fce0000400000 */
.L_x_39:
[----:B------:R-:W0:Y:S02]  /*20f0*/  LDS R24, [R27+-0x80] ;  /* 0xffff80001b187984 */ /* 0x000e240000000800 */
[----:B0-----:R-:W-:-:S05]  /*2100*/  FADD R25, R33, R24 ;  /* 0x0000001821197221 */ /* 0x001fca0000000000 */
[----:B------:R-:W0:Y:S02]  /*2110*/  ATOMS.CAST.SPIN P0, [R27+-0x80], R24, R25 ;  /* 0xffff80181b00758d */ /* 0x000e240001800019 */
[----:B0-----:R-:W-:Y:S05]  /*2120*/  @!P0 BRA `(.L_x_39) ;  /* 0xfffffffc00f08947 */ /* 0x001fea000383ffff */
[----:B------:R-:W-:Y:S05]  /*2130*/  BSYNC.RECONVERGENT B1 ;  /* 0x0000000000017941 */ /* 0x000fea0003800200 */
.L_x_38:
[----:B------:R-:W2:Y:S01]  /*2140*/  LDG.E.U16 R24, desc[UR8][R20.64+-0x40] ;  /* 0xffffc00814187981 */ /* 0x000ea2000c1e1500 */
[----:B-----5:R-:W-:-:S04]  /*2150*/  FFMA R28, R28, R31, RZ ;  /* 0x0000001f1c1c7223 */ /* 0x020fc800000000ff */
[----:B------:R-:W-:-:S04]  /*2160*/  FADD R28, R28, -R7 ;  /* 0x800000071c1c7221 */ /* 0x000fc80000000000 */
[----:B------:R-:W-:Y:S01]  /*2170*/  FFMA R29, R29, -R8, R28 ;  /* 0x800000081d1d7223 */ /* 0x000fe2000000001c */
[----:B--2---:R-:W-:Y:S01]  /*2180*/  SHF.L.U32 R25, R24, 0x10, RZ ;  /* 0x0000001018197819 */ /* 0x004fe200000006ff */
[----:B------:R-:W-:-:S04]  /*2190*/  IMAD.MOV.U32 R24, RZ, RZ, R12 ;  /* 0x000000ffff187224 */ /* 0x000fc800078e000c */
[----:B------:R-:W-:-:S05]  /*21a0*/  FFMA R25, R6, R29, R25 ;  /* 0x0000001d06197223 */ /* 0x000fca0000000019 */
[----:B------:R-:W-:Y:S02]  /*21b0*/  F2FP.BF16.F32.PACK_AB R28, RZ, R25 ;  /* 0x00000019ff1c723e */ /* 0x000fe400000010ff */
[----:B------:R-:W-:Y:S02]  /*21c0*/  MOV R25, R13 ;  /* 0x0000000d00197202 */ /* 0x000fe40000000f00 */
[----:B------:R-:W-:Y:S01]  /*21d0*/  PRMT R32, R28, 0x7610, R32 ;  /* 0x000076101c207816 */ /* 0x000fe20000000020 */
[----:B------:R-:W-:-:S04]  /*21e0*/  IMAD.WIDE R24, R4, 0x2, R24 ;  /* 0x0000000204187825 */ /* 0x000fc800078e0218 */
[----:B------:R0:W-:Y:S04]  /*21f0*/  STG.E.U16 desc[UR8][R20.64+-0x40], R32 ;  /* 0xffffc02014007986 */ /* 0x0001e8000c101508 */
[----:B------:R-:W2:Y:S04]  /*2200*/  LDG.E.U16 R24, desc[UR8][R24.64] ;  /* 0x0000000818187981 */ /* 0x000ea8000c1e1500 */
[----:B------:R-:W3:Y:S04]  /*2210*/  LDG.E.U16 R31, desc[UR8][R22.64] ;  /* 0x00000008161f7981 */ /* 0x000ee8000c1e1500 */
[----:B------:R0:W5:Y:S01]  /*2220*/  LDG.E R28, desc[UR8][R18.64] ;  /* 0x00000008121c7981 */ /* 0x000162000c1e1900 */
[----:B------:R-:W-:Y:S01]  /*2230*/  BSSY.RECONVERGENT B1, `(.L_x_40) ;  /* 0x0000009000017945 */ /* 0x000fe20003800200 */
[----:B--2---:R-:W-:Y:S01]  /*2240*/  SHF.L.U32 R30, R24, 0x10, RZ ;  /* 0x00000010181e7819 */ /* 0x004fe200000006ff */
[----:B---3--:R-:W-:-:S04]  /*2250*/  IMAD.U32 R31, R31, 0x10000, RZ ;  /* 0x000100001f1f7824 */ /* 0x008fc800078e00ff */
[----:B------:R-:W-:-:S04]  /*2260*/  FADD R29, -R5, R30 ;  /* 0x0000001e051d7221 */ /* 0x000fc80000000100 */
[----:B0-----:R-:W-:-:S07]  /*2270*/  FMUL R29, R6, R29 ;  /* 0x0000001d061d7220 */ /* 0x001fce0000400000 */
.L_x_41:
[----:B------:R-:W0:Y:S02]  /*2280*/  LDS R24, [R11] ;  /* 0x000000000b187984 */ /* 0x000e240000000800 */
[----:B0-----:R-:W-:-:S05]  /*2290*/  FADD R25, R31, R24 ;  /* 0x000000181f197221 */ /* 0x001fca0000000000 */
[----:B------:R-:W0:Y:S02]  /*22a0*/  ATOMS.CAST.SPIN P0, [R11], R24, R25 ;  /* 0x000000180b00758d */ /* 0x000e240001800019 */
[----:B0-----:R-:W-:Y:S05]  /*22b0*/  @!P0 BRA `(.L_x_41) ;  /* 0xfffffffc00f08947 */ /* 0x001fea000383ffff */
[----:B------:R-:W-:Y:S05]  /*22c0*/  BSYNC.RECONVERGENT B1 ;  /* 0x0000000000017941 */ /* 0x000fea0003800200 */
.L_x_40:
[----:B------:R-:W2:Y:S01]  /*22d0*/  LDG.E.U16 R24, desc[UR8][R22.64] ;  /* 0x0000000816187981 */ /* 0x000ea2000c1e1500 */
[----:B------:R-:W-:Y:S01]  /*22e0*/  BSSY.RECONVERGENT B1, `(.L_x_42) ;  /* 0x0000007000017945 */ /* 0x000fe20003800200 */
[----:B--2---:R-:W-:-:S05]  /*22f0*/  SHF.L.U32 R24, R24, 0x10, RZ ;  /* 0x0000001018187819 */ /* 0x004fca00000006ff */
[----:B------:R-:W-:-:S07]  /*2300*/  FMUL R33, R29, R24 ;  /* 0x000000181d217220 */ /* 0x000fce0000400000 */
.L_x_43:
[----:B------:R-:W0:Y:S02]  /*2310*/  LDS R24, [R27] ;  /* 0x000000001b187984 */ /* 0x000e240000000800 */
[----:B0-----:R-:W-:-:S05]  /*2320*/  FADD R25, R33, R24 ;  /* 0x0000001821197221 */ /* 0x001fca0000000000 */
[----:B------:R-:W0:Y:S02]  /*2330*/  ATOMS.CAST.SPIN P0, [R27], R24, R25 ;  /* 0x000000181b00758d */ /* 0x000e240001800019 */
[----:B0-----:R-:W-:Y:S05]  /*2340*/  @!P0 BRA `(.L_x_43) ;  /* 0xfffffffc00f08947 */ /* 0x001fea000383ffff */
[----:B------:R-:W-:Y:S05]  /*2350*/  BSYNC.RECONVERGENT B1 ;  /* 0x0000000000017941 */ /* 0x000fea0003800200 */
.L_x_42:
        /* <DEDUP_REMOVED lines=20> */
.L_x_45:
[----:B------:R-:W0:Y:S02]  /*24a0*/  LDS R18, [R11+0x80] ;  /* 0x000080000b127984 */ /* 0x000e240000000800 */
[----:B0-----:R-:W-:-:S05]  /*24b0*/  FADD R19, R31, R18 ;  /* 0x000000121f137221 */ /* 0x001fca0000000000 */
[----:B------:R-:W0:Y:S02]  /*24c0*/  ATOMS.CAST.SPIN P0, [R11+0x80], R18, R19 ;  /* 0x000080120b00758d */ /* 0x000e240001800013 */
[----:B0-----:R-:W-:Y:S05]  /*24d0*/  @!P0 BRA `(.L_x_45) ;  /* 0xfffffffc00f08947 */ /* 0x001fea000383ffff */
[----:B------:R-:W-:Y:S05]  /*24e0*/  BSYNC.RECONVERGENT B1 ;  /* 0x0000000000017941 */ /* 0x000fea0003800200 */
.L_x_44:
[----:B------:R-:W2:Y:S01]  /*24f0*/  LDG.E.U16 R22, desc[UR8][R22.64+0x40] ;  /* 0x0000400816167981 */ /* 0x000ea2000c1e1500 */
[----:B------:R-:W-:Y:S01]  /*2500*/  BSSY.RECONVERGENT B1, `(.L_x_46) ;  /* 0x0000007000017945 */ /* 0x000fe20003800200 */
[----:B--2---:R-:W-:-:S05]  /*2510*/  SHF.L.U32 R18, R22, 0x10, RZ ;  /* 0x0000001016127819 */ /* 0x004fca00000006ff */
[----:B------:R-:W-:-:S07]  /*2520*/  FMUL R25, R30, R18 ;  /* 0x000000121e197220 */ /* 0x000fce0000400000 */
.L_x_47:
[----:B------:R-:W0:Y:S02]  /*2530*/  LDS R18, [R27+0x80] ;  /* 0x000080001b127984 */ /* 0x000e240000000800 */
[----:B0-----:R-:W-:-:S05]  /*2540*/  FADD R19, R25, R18 ;  /* 0x0000001219137221 */ /* 0x001fca0000000000 */
[----:B------:R-:W0:Y:S02]  /*2550*/  ATOMS.CAST.SPIN P0, [R27+0x80], R18, R19 ;  /* 0x000080121b00758d */ /* 0x000e240001800013 */
[----:B0-----:R-:W-:Y:S05]  /*2560*/  @!P0 BRA `(.L_x_47) ;  /* 0xfffffffc00f08947 */ /* 0x001fea000383ffff */
[----:B------:R-:W-:Y:S05]  /*2570*/  BSYNC.RECONVERGENT B1 ;  /* 0x0000000000017941 */ /* 0x000fea0003800200 */
.L_x_46:
[----:B------:R-:W2:Y:S01]  /*2580*/  LDG.E.U16 R18, desc[UR8][R20.64+0x40] ;  /* 0x0000400814127981 */ /* 0x000ea2000c1e1500 */
[----:B-----5:R-:W-:Y:S01]  /*2590*/  FFMA R28, R28, R31, RZ ;  /* 0x0000001f1c1c7223 */ /* 0x020fe200000000ff */
[----:B------:R-:W-:Y:S01]  /*25a0*/  VIADD R4, R4, 0x80 ;  /* 0x0000008004047836 */ /* 0x000fe20000000000 */
[----:B------:R-:W-:Y:S02]  /*25b0*/  IADD3 R11, PT, PT, R11, 0x200, RZ ;  /* 0x000002000b0b7810 */ /* 0x000fe40007ffe0ff */
[----:B------:R-:W-:Y:S02]  /*25c0*/  FADD R19, R28, -R7 ;  /* 0x800000071c137221 */ /* 0x000fe40000000000 */
[----:B------:R-:W-:Y:S02]  /*25d0*/  ISETP.GE.AND P0, PT, R4, R26, PT ;  /* 0x0000001a0400720c */ /* 0x000fe40003f06270 */
[----:B------:R-:W-:Y:S01]  /*25e0*/  FFMA R19, R30, -R8, R19 ;  /* 0x800000081e137223 */ /* 0x000fe20000000013 */
[----:B--2---:R-:W-:-:S05]  /*25f0*/  SHF.L.U32 R23, R18, 0x10, RZ ;  /* 0x0000001012177819 */ /* 0x004fca00000006ff */
[----:B------:R-:W-:-:S05]  /*2600*/  FFMA R19, R6, R19, R23 ;  /* 0x0000001306137223 */ /* 0x000fca0000000017 */
[----:B------:R-:W-:-:S05]  /*2610*/  F2FP.BF16.F32.PACK_AB R19, RZ, R19 ;  /* 0x00000013ff13723e */ /* 0x000fca00000010ff */
[----:B------:R1:W-:Y:S01]  /*2620*/  STG.E.U16 desc[UR8][R20.64+0x40], R19 ;  /* 0x0000401314007986 */ /* 0x0003e2000c101508 */
[----:B------:R-:W-:Y:S05]  /*2630*/  @!P0 BRA `(.L_x_48) ;  /* 0xfffffff400b48947 */ /* 0x000fea000383ffff */
.L_x_24:
[----:B------:R-:W-:Y:S05]  /*2640*/  BSYNC.RECONVERGENT B0 ;  /* 0x0000000000007941 */ /* 0x000fea0003800200 */
.L_x_23:
[----:B------:R-:W2:Y:S01]  /*2650*/  LDCU UR10, c[0x0][0x3c8] ;  /* 0x00007900ff0a77ac */ /* 0x000ea20008000800 */
[----:B------:R-:W-:Y:S01]  /*2660*/  BAR.SYNC.DEFER_BLOCKING 0x0 ;  /* 0x0000000000007b1d */ /* 0x000fe20000010000 */
[----:B--2---:R-:W-:-:S13]  /*2670*/  ISETP.GE.AND P0, PT, R0, UR10, PT ;  /* 0x0000000a00007c0c */ /* 0x004fda000bf06270 */
[----:B------:R-:W-:Y:S05]  /*2680*/  @P0 EXIT ;  /* 0x000000000000094d */ /* 0x000fea0003800000 */
[----:B------:R-:W2:Y:S01]  /*2690*/  S2UR UR5, SR_CgaCtaId ;  /* 0x00000000000579c3 */ /* 0x000ea20000008800 */
[----:B------:R-:W-:-:S07]  /*26a0*/  UMOV UR4, 0x400 ;  /* 0x0000040000047882 */ /* 0x000fce0000000000 */
[----:B------:R-:W3:Y:S08]  /*26b0*/  LDC.64 R6, c[0x0][0x390] ;  /* 0x0000e400ff067b82 */ /* 0x000ef00000000a00 */
[----:B0-----:R-:W0:Y:S01]  /*26c0*/  LDC.64 R8, c[0x0][0x388] ;  /* 0x0000e200ff087b82 */ /* 0x001e220000000a00 */
[----:B--2---:R-:W-:-:S12]  /*26d0*/  ULEA UR4, UR5, UR4, 0x18 ;  /* 0x0000000405047291 */ /* 0x004fd8000f8ec0ff */
.L_x_49:
[C---:B------:R-:W-:Y:S01]  /*26e0*/  LEA R10, R0.reuse, UR4, 0x2 ;  /* 0x00000004000a7c11 */ /* 0x040fe2000f8e10ff */
[C---:B--23--:R-:W-:Y:S01]  /*26f0*/  IMAD.WIDE R2, R0.reuse, 0x4, R6 ;  /* 0x0000000400027825 */ /* 0x04cfe200078e0206 */
[----:B------:R-:W-:-:S03]  /*2700*/  LEA R12, R0, UR6, 0x2 ;  /* 0x00000006000c7c11 */ /* 0x000fc6000f8e10ff */
[----:B------:R-:W2:Y:S01]  /*2710*/  LDS R11, [R10] ;  /* 0x000000000a0b7984 */ /* 0x000ea20000000800 */
[----:B0-----:R-:W-:-:S03]  /*2720*/  IMAD.WIDE R4, R0, 0x4, R8 ;  /* 0x0000000400047825 */ /* 0x001fc600078e0208 */
[----:B------:R-:W0:Y:S01]  /*2730*/  LDS R13, [R12] ;  /* 0x000000000c0d7984 */ /* 0x000e220000000800 */
[----:B------:R-:W-:-:S04]  /*2740*/  IADD3 R0, PT, PT, R0, UR7, RZ ;  /* 0x0000000700007c10 */ /* 0x000fc8000fffe0ff */
[----:B------:R-:W-:Y:S01]  /*2750*/  ISETP.GE.AND P0, PT, R0, UR10, PT ;  /* 0x0000000a00007c0c */ /* 0x000fe2000bf06270 */
[----:B--2---:R2:W-:Y:S04]  /*2760*/  REDG.E.ADD.F32.FTZ.RN.STRONG.GPU desc[UR8][R2.64], R11 ;  /* 0x0000000b020079a6 */ /* 0x0045e8000c12f308 */
[----:B0-----:R2:W-:Y:S08]  /*2770*/  REDG.E.ADD.F32.FTZ.RN.STRONG.GPU desc[UR8][R4.64], R13 ;  /* 0x0000000d040079a6 */ /* 0x0015f0000c12f308 */
[----:B------:R-:W-:Y:S05]  /*2780*/  @!P0 BRA `(.L_x_49) ;  /* 0xfffffffc00d48947 */ /* 0x000fea000383ffff */
[----:B------:R-:W-:Y:S05]  /*2790*/  EXIT ;  /* 0x000000000000794d */ /* 0x000fea0003800000 */
        .weak           $__internal_0_$__cuda_sm3x_div_rn_noftz_f32_slowpath
        .type           $__internal_0_$__cuda_sm3x_div_rn_noftz_f32_slowpath,@function
        .size           $__internal_0_$__cuda_sm3x_div_rn_noftz_f32_slowpath,(.L_x_336 - $__internal_0_$__cuda_sm3x_div_rn_noftz_f32_slowpath)
$__internal_0_$__cuda_sm3x_div_rn_noftz_f32_slowpath:
[----:B------:R-:W-:Y:S01]  /*27a0*/  SHF.R.U32.HI R13, RZ, 0x17, R11 ;  /* 0x00000017ff0d7819 */ /* 0x000fe2000001160b */
[----:B------:R-:W-:Y:S01]  /*27b0*/  BSSY.RECONVERGENT B1, `(.L_x_50) ;  /* 0x0000063000017945 */ /* 0x000fe20003800200 */
[----:B------:R-:W-:Y:S02]  /*27c0*/  SHF.R.U32.HI R12, RZ, 0x17, R8 ;  /* 0x00000017ff0c7819 */ /* 0x000fe40000011608 */
[----:B------:R-:W-:Y:S02]  /*27d0*/  LOP3.LUT R20, R13, 0xff, RZ, 0xc0, !PT ;  /* 0x000000ff0d147812 */ /* 0x000fe400078ec0ff */
[----:B------:R-:W-:Y:S02]  /*27e0*/  LOP3.LUT R18, R12, 0xff, RZ, 0xc0, !PT ;  /* 0x000000ff0c127812 */ /* 0x000fe400078ec0ff */
[----:B------:R-:W-:Y:S01]  /*27f0*/  MOV R13, R11 ;  /* 0x0000000b000d7202 */ /* 0x000fe20000000f00 */
[----:B------:R-:W-:Y:S01]  /*2800*/  VIADD R16, R20, 0xffffffff ;  /* 0xffffffff14107836 */ /* 0x000fe20000000000 */
[----:B------:R-:W-:-:S04]  /*2810*/  IADD3 R15, PT, PT, R18, -0x1, RZ ;  /* 0xffffffff120f7810 */ /* 0x000fc80007ffe0ff */
[----:B------:R-:W-:-:S04]  /*2820*/  ISETP.GT.U32.AND P0, PT, R16, 0xfd, PT ;  /* 0x000000fd1000780c */ /* 0x000fc80003f04070 */
[----:B------:R-:W-:-:S13]  /*2830*/  ISETP.GT.U32.OR P0, PT, R15, 0xfd, P0 ;  /* 0x000000fd0f00780c */ /* 0x000fda0000704470 */
[----:B------:R-:W-:Y:S01]  /*2840*/  @!P0 IMAD.MOV.U32 R12, RZ, RZ, RZ ;  /* 0x000000ffff0c8224 */ /* 0x000fe200078e00ff */
[----:B------:R-:W-:Y:S06]  /*2850*/  @!P0 BRA `(.L_x_51) ;  /* 0x00000000005c8947 */ /* 0x000fec0003800000 */
[----:B------:R-:W-:Y:S02]  /*2860*/  FSETP.GTU.FTZ.AND P0, PT, |R8|, +INF , PT ;  /* 0x7f8000000800780b */ /* 0x000fe40003f1c200 */
[----:B------:R-:W-:-:S04]  /*2870*/  FSETP.GTU.FTZ.AND P2, PT, |R11|, +INF , PT ;  /* 0x7f8000000b00780b */ /* 0x000fc80003f5c200 */
[----:B------:R-:W-:-:S13]  /*2880*/  PLOP3.LUT P0, PT, P0, P2, PT, 0xf8, 0x8f ;  /* 0x00000000008f781c */ /* 0x000fda0000705f70 */
[----:B------:R-:W-:Y:S05]  /*2890*/  @P0 BRA `(.L_x_52) ;  /* 0x00000004004c0947 */ /* 0x000fea0003800000 */
[----:B------:R-:W-:-:S13]  /*28a0*/  LOP3.LUT P0, RZ, R13, 0x7fffffff, R8, 0xc8, !PT ;  /* 0x7fffffff0dff7812 */ /* 0x000fda000780c808 */
[----:B------:R-:W-:Y:S05]  /*28b0*/  @!P0 BRA `(.L_x_53) ;  /* 0x00000004003c8947 */ /* 0x000fea0003800000 */
[C---:B------:R-:W-:Y:S02]  /*28c0*/  FSETP.NEU.FTZ.AND P2, PT, |R8|.reuse, +INF , PT ;  /* 0x7f8000000800780b */ /* 0x040fe40003f5d200 */
[----:B------:R-:W-:Y:S02]  /*28d0*/  FSETP.NEU.FTZ.AND P3, PT, |R11|, +INF , PT ;  /* 0x7f8000000b00780b */ /* 0x000fe40003f7d200 */
[----:B------:R-:W-:-:S11]  /*28e0*/  FSETP.NEU.FTZ.AND P0, PT, |R8|, +INF , PT ;  /* 0x7f8000000800780b */ /* 0x000fd60003f1d200 */
[----:B------:R-:W-:Y:S05]  /*28f0*/  @!P3 BRA !P2, `(.L_x_53) ;  /* 0x00000004002cb947 */ /* 0x000fea0005000000 */
[----:B------:R-:W-:-:S04]  /*2900*/  LOP3.LUT P2, RZ, R8, 0x7fffffff, RZ, 0xc0, !PT ;  /* 0x7fffffff08ff7812 */ /* 0x000fc8000784c0ff */
[----:B------:R-:W-:-:S13]  /*2910*/  PLOP3.LUT P2, PT, P3, P2, PT, 0x2f, 0xf2 ;  /* 0x0000000000f2781c */ /* 0x000fda0001f44577 */
[----:B------:R-:W-:Y:S05]  /*2920*/  @P2 BRA `(.L_x_54) ;  /* 0x0000000400182947 */ /* 0x000fea0003800000 */
[----:B------:R-:W-:-:S04]  /*2930*/  LOP3.LUT P2, RZ, R13, 0x7fffffff, RZ, 0xc0, !PT ;  /* 0x7fffffff0dff7812 */ /* 0x000fc8000784c0ff */
[----:B------:R-:W-:-:S13]  /*2940*/  PLOP3.LUT P0, PT, P0, P2, PT, 0x2f, 0xf2 ;  /* 0x0000000000f2781c */ /* 0x000fda0000704577 */
[----:B------:R-:W-:Y:S05]  /*2950*/  @P0 BRA `(.L_x_55) ;  /* 0x0000000400000947 */ /* 0x000fea0003800000 */
[----:B------:R-:W-:Y:S02]  /*2960*/  ISETP.GE.AND P0, PT, R15, RZ, PT ;  /* 0x000000ff0f00720c */ /* 0x000fe40003f06270 */
[----:B------:R-:W-:-:S11]  /*2970*/  ISETP.GE.AND P2, PT, R16, RZ, PT ;  /* 0x000000ff1000720c */ /* 0x000fd60003f46270 */
[----:B------:R-:W-:Y:S01]  /*2980*/  @P0 MOV R12, RZ ;  /* 0x000000ff000c0202 */ /* 0x000fe20000000f00 */
[----:B------:R-:W-:Y:S01]  /*2990*/  @!P0 FFMA R8, R8, 1.84467440737095516160e+19, RZ ;  /* 0x5f80000008088823 */ /* 0x000fe200000000ff */
[----:B------:R-:W-:Y:S01]  /*29a0*/  @!P0 MOV R12, 0xffffffc0 ;  /* 0xffffffc0000c8802 */ /* 0x000fe20000000f00 */
[----:B------:R-:W-:-:S04]  /*29b0*/  @!P2 FFMA R13, R11, 1.84467440737095516160e+19, RZ ;  /* 0x5f8000000b0da823 */ /* 0x000fc800000000ff */
[----:B------:R-:W-:-:S07]  /*29c0*/  @!P2 VIADD R12, R12, 0x40 ;  /* 0x000000400c0ca836 */ /* 0x000fce0000000000 */
.L_x_51:
[----:B------:R-:W-:Y:S01]  /*29d0*/  LEA R16, R20, 0xc0800000, 0x17 ;  /* 0xc080000014107811 */ /* 0x000fe200078eb8ff */
[----:B------:R-:W-:Y:S03]  /*29e0*/  BSSY.RECONVERGENT B2, `(.L_x_56) ;  /* 0x0000036000027945 */ /* 0x000fe60003800200 */
[----:B------:R-:W-:Y:S02]  /*29f0*/  IADD3 R16, PT, PT, -R16, R13, RZ ;  /* 0x0000000d10107210 */ /* 0x000fe40007ffe1ff */
[----:B------:R-:W-:Y:S02]  /*2a00*/  IADD3 R13, PT, PT, R18, -0x7f, RZ ;  /* 0xffffff81120d7810 */ /* 0x000fe40007ffe0ff */
[----:B------:R-:W0:Y:S01]  /*2a10*/  MUFU.RCP R15, R16 ;  /* 0x00000010000f7308 */ /* 0x000e220000001000 */
[----:B------:R-:W-:Y:S02]  /*2a20*/  FADD.FTZ R17, -R16, -RZ ;  /* 0x800000ff10117221 */ /* 0x000fe40000010100 */
[----:B------:R-:W-:-:S02]  /*2a30*/  IMAD R8, R13, -0x800000, R8 ;  /* 0xff8000000d087824 */ /* 0x000fc400078e0208 */
[----:B0-----:R-:W-:-:S04]  /*2a40*/  FFMA R18, R15, R17, 1 ;  /* 0x3f8000000f127423 */ /* 0x001fc80000000011 */
[----:B------:R-:W-:-:S04]  /*2a50*/  FFMA R22, R15, R18, R15 ;  /* 0x000000120f167223 */ /* 0x000fc8000000000f */
[----:B------:R-:W-:-:S04]  /*2a60*/  FFMA R15, R8, R22, RZ ;  /* 0x00000016080f7223 */ /* 0x000fc800000000ff */
[----:B------:R-:W-:-:S04]  /*2a70*/  FFMA R18, R17, R15, R8 ;  /* 0x0000000f11127223 */ /* 0x000fc80000000008 */
[----:B------:R-:W-:Y:S01]  /*2a80*/  FFMA R19, R22, R18, R15 ;  /* 0x0000001216137223 */ /* 0x000fe2000000000f */
[----:B------:R-:W-:-:S03]  /*2a90*/  IADD3 R15, PT, PT, R13, 0x7f, -R20 ;  /* 0x0000007f0d0f7810 */ /* 0x000fc60007ffe814 */
[----:B------:R-:W-:Y:S02]  /*2aa0*/  FFMA R18, R17, R19, R8 ;  /* 0x0000001311127223 */ /* 0x000fe40000000008 */
[----:B------:R-:W-:Y:S02]  /*2ab0*/  IMAD.IADD R15, R15, 0x1, R12 ;  /* 0x000000010f0f7824 */ /* 0x000fe400078e020c */
[----:B------:R-:W-:-:S05]  /*2ac0*/  FFMA R8, R22, R18, R19 ;  /* 0x0000001216087223 */ /* 0x000fca0000000013 */
[----:B------:R-:W-:-:S04]  /*2ad0*/  SHF.R.U32.HI R13, RZ, 0x17, R8 ;  /* 0x00000017ff0d7819 */ /* 0x000fc80000011608 */
[----:B------:R-:W-:-:S04]  /*2ae0*/  LOP3.LUT R13, R13, 0xff, RZ, 0xc0, !PT ;  /* 0x000000ff0d0d7812 */ /* 0x000fc800078ec0ff */
[----:B------:R-:W-:-:S04]  /*2af0*/  IADD3 R17, PT, PT, R13, R15, RZ ;  /* 0x0000000f0d117210 */ /* 0x000fc80007ffe0ff */
[----:B------:R-:W-:-:S04]  /*2b00*/  IADD3 R12, PT, PT, R17, -0x1, RZ ;  /* 0xffffffff110c7810 */ /* 0x000fc80007ffe0ff */
[----:B------:R-:W-:-:S13]  /*2b10*/  ISETP.GE.U32.AND P0, PT, R12, 0xfe, PT ;  /* 0x000000fe0c00780c */ /* 0x000fda0003f06070 */
[----:B------:R-:W-:Y:S05]  /*2b20*/  @!P0 BRA `(.L_x_57) ;  /* 0x0000000000808947 */ /* 0x000fea0003800000 */
[----:B------:R-:W-:-:S13]  /*2b30*/  ISETP.GT.AND P0, PT, R17, 0xfe, PT ;  /* 0x000000fe1100780c */ /* 0x000fda0003f04270 */
[----:B------:R-:W-:Y:S05]  /*2b40*/  @P0 BRA `(.L_x_58) ;  /* 0x00000000006c0947 */ /* 0x000fea0003800000 */
[----:B------:R-:W-:-:S13]  /*2b50*/  ISETP.GE.AND P0, PT, R17, 0x1, PT ;  /* 0x000000011100780c */ /* 0x000fda0003f06270 */
[----:B------:R-:W-:Y:S05]  /*2b60*/  @P0 BRA `(.L_x_59) ;  /* 0x0000000000740947 */ /* 0x000fea0003800000 */
[----:B------:R-:W-:Y:S02]  /*2b70*/  ISETP.GE.AND P0, PT, R17, -0x18, PT ;  /* 0xffffffe81100780c */ /* 0x000fe40003f06270 */
[----:B------:R-:W-:-:S11]  /*2b80*/  LOP3.LUT R8, R8, 0x80000000, RZ, 0xc0, !PT ;  /* 0x8000000008087812 */ /* 0x000fd600078ec0ff */
[----:B------:R-:W-:Y:S05]  /*2b90*/  @!P0 BRA `(.L_x_59) ;  /* 0x0000000000688947 */ /* 0x000fea0003800000 */
[CCC-:B------:R-:W-:Y:S01]  /*2ba0*/  FFMA.RZ R12, R22.reuse, R18.reuse, R19.reuse ;  /* 0x00000012160c7223 */ /* 0x1c0fe2000000c013 */
[C---:B------:R-:W-:Y:S02]  /*2bb0*/  VIADD R16, R17.reuse, 0x20 ;  /* 0x0000002011107836 */ /* 0x040fe40000000000 */
[-CC-:B------:R-:W-:Y:S01]  /*2bc0*/  FFMA.RM R13, R22, R18.reuse, R19.reuse ;  /* 0x00000012160d7223 */ /* 0x180fe20000004013 */
[C---:B------:R-:W-:Y:S02]  /*2bd0*/  ISETP.NE.AND P3, PT, R17.reuse, RZ, PT ;  /* 0x000000ff1100720c */ /* 0x040fe40003f65270 */
[----:B------:R-:W-:Y:S01]  /*2be0*/  LOP3.LUT R15, R12, 0x7fffff, RZ, 0xc0, !PT ;  /* 0x007fffff0c0f7812 */ /* 0x000fe200078ec0ff */
[----:B------:R-:W-:Y:S01]  /*2bf0*/  FFMA.RP R12, R22, R18, R19 ;  /* 0x00000012160c7223 */ /* 0x000fe20000008013 */
[----:B------:R-:W-:Y:S02]  /*2c00*/  ISETP.NE.AND P2, PT, R17, RZ, PT ;  /* 0x000000ff1100720c */ /* 0x000fe40003f45270 */
[----:B------:R-:W-:-:S02]  /*2c10*/  LOP3.LUT R15, R15, 0x800000, RZ, 0xfc, !PT ;  /* 0x008000000f0f7812 */ /* 0x000fc400078efcff */
[----:B------:R-:W-:Y:S02]  /*2c20*/  IADD3 R17, PT, PT, -R17, RZ, RZ ;  /* 0x000000ff11117210 */ /* 0x000fe40007ffe1ff */
[----:B------:R-:W-:Y:S02]  /*2c30*/  SHF.L.U32 R16, R15, R16, RZ ;  /* 0x000000100f107219 */ /* 0x000fe400000006ff */
[----:B------:R-:W-:Y:S02]  /*2c40*/  FSETP.NEU.FTZ.AND P0, PT, R12, R13, PT ;  /* 0x0000000d0c00720b */ /* 0x000fe40003f1d000 */
[----:B------:R-:W-:Y:S02]  /*2c50*/  SEL R12, R17, RZ, P3 ;  /* 0x000000ff110c7207 */ /* 0x000fe40001800000 */
[----:B------:R-:W-:Y:S02]  /*2c60*/  ISETP.NE.AND P2, PT, R16, RZ, P2 ;  /* 0x000000ff1000720c */ /* 0x000fe40001745270 */
[----:B------:R-:W-:-:S02]  /*2c70*/  SHF.R.U32.HI R12, RZ, R12, R15 ;  /* 0x0000000cff0c7219 */ /* 0x000fc4000001160f */
[----:B------:R-:W-:Y:S02]  /*2c80*/  PLOP3.LUT P0, PT, P0, P2, PT, 0xf8, 0x8f ;  /* 0x00000000008f781c */ /* 0x000fe40000705f70 */
[----:B------:R-:W-:Y:S02]  /*2c90*/  SHF.R.U32.HI R16, RZ, 0x1, R12 ;  /* 0x00000001ff107819 */ /* 0x000fe4000001160c */
[----:B------:R-:W-:-:S04]  /*2ca0*/  SEL R13, RZ, 0x1, !P0 ;  /* 0x00000001ff0d7807 */ /* 0x000fc80004000000 */
[----:B------:R-:W-:-:S04]  /*2cb0*/  LOP3.LUT R13, R13, 0x1, R16, 0xf8, !PT ;  /* 0x000000010d0d7812 */ /* 0x000fc800078ef810 */
[----:B------:R-:W-:-:S04]  /*2cc0*/  LOP3.LUT R13, R13, R12, RZ, 0xc0, !PT ;  /* 0x0000000c0d0d7212 */ /* 0x000fc800078ec0ff */
[----:B------:R-:W-:-:S04]  /*2cd0*/  IADD3 R13, PT, PT, R16, R13, RZ ;  /* 0x0000000d100d7210 */ /* 0x000fc80007ffe0ff */
[----:B------:R-:W-:Y:S01]  /*2ce0*/  LOP3.LUT R8, R13, R8, RZ, 0xfc, !PT ;  /* 0x000000080d087212 */ /* 0x000fe200078efcff */
[----:B------:R-:W-:Y:S06]  /*2cf0*/  BRA `(.L_x_59) ;  /* 0x0000000000107947 */ /* 0x000fec0003800000 */
.L_x_58:
[----:B------:R-:W-:-:S04]  /*2d00*/  LOP3.LUT R8, R8, 0x80000000, RZ, 0xc0, !PT ;  /* 0x8000000008087812 */ /* 0x000fc800078ec0ff */
[----:B------:R-:W-:Y:S01]  /*2d10*/  LOP3.LUT R8, R8, 0x7f800000, RZ, 0xfc, !PT ;  /* 0x7f80000008087812 */ /* 0x000fe200078efcff */
[----:B------:R-:W-:Y:S06]  /*2d20*/  BRA `(.L_x_59) ;  /* 0x0000000000047947 */ /* 0x000fec0003800000 */
.L_x_57:
[----:B------:R-:W-:-:S07]  /*2d30*/  IMAD R8, R15, 0x800000, R8 ;  /* 0x008000000f087824 */ /* 0x000fce00078e0208 */
.L_x_59:
[----:B------:R-:W-:Y:S05]  /*2d40*/  BSYNC.RECONVERGENT B2 ;  /* 0x0000000000027941 */ /* 0x000fea0003800200 */
.L_x_56:
[----:B------:R-:W-:Y:S05]  /*2d50*/  BRA `(.L_x_60) ;  /* 0x0000000000207947 */ /* 0x000fea0003800000 */
.L_x_55:
[----:B------:R-:W-:-:S04]  /*2d60*/  LOP3.LUT R8, R13, 0x80000000, R8, 0x48, !PT ;  /* 0x800000000d087812 */ /* 0x000fc800078e4808 */
[----:B------:R-:W-:Y:S01]  /*2d70*/  LOP3.LUT R8, R8, 0x7f800000, RZ, 0xfc, !PT ;  /* 0x7f80000008087812 */ /* 0x000fe200078efcff */
[----:B------:R-:W-:Y:S06]  /*2d80*/  BRA `(.L_x_60) ;  /* 0x0000000000147947 */ /* 0x000fec0003800000 */
.L_x_54:
[----:B------:R-:W-:Y:S01]  /*2d90*/  LOP3.LUT R8, R13, 0x80000000, R8, 0x48, !PT ;  /* 0x800000000d087812 */ /* 0x000fe200078e4808 */
[----:B------:R-:W-:Y:S06]  /*2da0*/  BRA `(.L_x_60) ;  /* 0x00000000000c7947 */ /* 0x000fec0003800000 */
.L_x_53:
[----:B------:R-:W0:Y:S01]  /*2db0*/  MUFU.RSQ R8, -QNAN ;  /* 0xffc0000000087908 */ /* 0x000e220000001400 */
[----:B------:R-:W-:Y:S05]  /*2dc0*/  BRA `(.L_x_60) ;  /* 0x0000000000047947 */ /* 0x000fea0003800000 */
.L_x_52:
[----:B------:R-:W-:-:S07]  /*2dd0*/  FADD.FTZ R8, R8, R11 ;  /* 0x0000000b08087221 */ /* 0x000fce0000010000 */
.L_x_60:
[----:B------:R-:W-:Y:S05]  /*2de0*/  BSYNC.RECONVERGENT B1 ;  /* 0x0000000000017941 */ /* 0x000fea0003800200 */
.L_x_50:
[----:B------:R-:W-:Y:S01]  /*2df0*/  HFMA2 R13, -RZ, RZ, 0, 0 ;  /* 0x00000000ff0d7431 */ /* 0x000fe200000001ff */
[----:B------:R-:W-:-:S04]  /*2e00*/  MOV R12, R10 ;  /* 0x0000000a000c7202 */ /* 0x000fc80000000f00 */
[----:B0-----:R-:W-:Y:S05]  /*2e10*/  RET.REL.NODEC R12 `(_Z26layernorm_backward_kernel2I13__nv_bfloat16fS0_S0_EvPT_PT0_S4_PKT1_PKT2_PKS3_SA_SA_iii) ;  /* 0xffffffd00c787950 */ /* 0x001fea0003c3ffff */
.L_x_61:
        /* <DEDUP_REMOVED lines=14> */
.L_x_336:


//--------------------- .text._Z24fused_classifier_kernel3I13__nv_bfloat16EvPT_S2_S2_PKS1_PKiiiii --------------------------
	.section	.text._Z24fused_classifier_kernel3I13__nv_bfloat16EvPT_S2_S2_PKS1_PKiiiii,"ax",@progbits
	.align	128
        .global         _Z24fused_classifier_kernel3I13__nv_bfloat16EvPT_S2_S2_PKS1_PKiiiii
        .type           _Z24fused_classifier_kernel3I13__nv_bfloat16EvPT_S2_S2_PKS1_PKiiiii,@function
        .size           _Z24fused_classifier_kernel3I13__nv_bfloat16EvPT_S2_S2_PKS1_PKiiiii,(.L_x_337 - _Z24fused_classifier_kernel3I13__nv_bfloat16EvPT_S2_S2_PKS1_PKiiiii)
        .other          _Z24fused_classifier_kernel3I13__nv_bfloat16EvPT_S2_S2_PKS1_PKiiiii,@"STO_CUDA_ENTRY STV_DEFAULT"
_Z24fused_classifier_kernel3I13__nv_bfloat16EvPT_S2_S2_PKS1_PKiiiii:
.text._Z24fused_classifier_kernel3I13__nv_bfloat16EvPT_S2_S2_PKS1_PKiiiii:
[----:B------:R-:W-:Y:S01]  /*0000*/  LDC R1, c[0x0][0x37c] ;  /* 0x0000df00ff017b82 */ /* 0x000fe20000000800 */
[----:B------:R-:W0:Y:S07]  /*0010*/  S2R R4, SR_CTAID.X ;  /* 0x0000000000047919 */ /* 0x000e2e0000002500 */
[----:B------:R-:W0:Y:S01]  /*0020*/  LDC.64 R2, c[0x0][0x3a0] ;  /* 0x0000e800ff027b82 */ /* 0x000e220000000a00 */
[----:B------:R-:W1:Y:S01]  /*0030*/  LDCU.64 UR6, c[0x0][0x358] ;  /* 0x00006b00ff0677ac */ /* 0x000e620008000a00 */
[----:B------:R-:W2:Y:S06]  /*0040*/  S2R R6, SR_TID.X ;  /* 0x0000000000067919 */ /* 0x000eac0000002100 */
[----:B------:R-:W2:Y:S01]  /*0050*/  LDC R5, c[0x0][0x360] ;  /* 0x0000d800ff057b82 */ /* 0x000ea20000000800 */
[----:B------:R-:W3:Y:S01]  /*0060*/  LDCU.64 UR4, c[0x0][0x380] ;  /* 0x00007000ff0477ac */ /* 0x000ee20008000a00 */
[----:B------:R-:W4:Y:S06]  /*0070*/  LDCU.64 UR8, c[0x0][0x380] ;  /* 0x00007000ff0877ac */ /* 0x000f2c0008000a00 */
[----:B------:R-:W3:Y:S01]  /*0080*/  LDC.64 R8, c[0x0][0x3b0] ;  /* 0x0000ec00ff087b82 */ /* 0x000ee20000000a00 */
[----:B0-----:R-:W-:-:S06]  /*0090*/  IMAD.WIDE.U32 R2, R4, 0x4, R2 ;  /* 0x0000000404027825 */ /* 0x001fcc00078e0002 */
[----:B-1----:R2:W5:Y:S01]  /*00a0*/  LDG.E R3, desc[UR6][R2.64] ;  /* 0x0000000602037981 */ /* 0x002562000c1e1900 */
[----:B------:R-:W-:Y:S01]  /*00b0*/  BSSY.RECONVERGENT B0, `(.L_x_62) ;  /* 0x00000c0000007945 */ /* 0x000fe20003800200 */
[----:B------:R-:W-:Y:S02]  /*00c0*/  HFMA2 R11, -RZ, RZ, 0, 0 ;  /* 0x00000000ff0b7431 */ /* 0x000fe400000001ff */
[----:B---3--:R-:W-:Y:S01]  /*00d0*/  IMAD R7, R4, R9, RZ ;  /* 0x0000000904077224 */ /* 0x008fe200078e02ff */
[----:B------:R-:W-:-:S04]  /*00e0*/  MOV R0, 0xff800000 ;  /* 0xff80000000007802 */ /* 0x000fc80000000f00 */
[----:B------:R-:W-:Y:S02]  /*00f0*/  SHF.R.S32.HI R9, RZ, 0x1f, R7 ;  /* 0x0000001fff097819 */ /* 0x000fe40000011407 */
[----:B--2---:R-:W-:-:S04]  /*0100*/  IADD3 R2, PT, PT, -R5, R8, R6 ;  /* 0x0000000805027210 */ /* 0x004fc80007ffe106 */
[----:B------:R-:W-:-:S13]  /*0110*/  ISETP.GE.AND P0, PT, R2, RZ, PT ;  /* 0x000000ff0200720c */ /* 0x000fda0003f06270 */
[----:B----4-:R-:W-:Y:S05]  /*0120*/  @!P0 BRA `(.L_x_63) ;  /* 0x0000000800e08947 */ /* 0x010fea0003800000 */
[----:B------:R-:W0:Y:S01]  /*0130*/  I2F.U32.RP R0, R5 ;  /* 0x0000000500007306 */ /* 0x000e220000209000 */
[----:B------:R-:W-:Y:S01]  /*0140*/  ISETP.NE.U32.AND P2, PT, R5, RZ, PT ;  /* 0x000000ff0500720c */ /* 0x000fe20003f45070 */
[----:B------:R-:W-:Y:S06]  /*0150*/  BSSY.RECONVERGENT B1, `(.L_x_64) ;  /* 0x000003f000017945 */ /* 0x000fec0003800200 */
[----:B0-----:R-:W0:Y:S02]  /*0160*/  MUFU.RCP R0, R0 ;  /* 0x0000000000007308 */ /* 0x001e240000001000 */
[----:B0-----:R-:W-:-:S06]  /*0170*/  VIADD R10, R0, 0xffffffe ;  /* 0x0ffffffe000a7836 */ /* 0x001fcc0000000000 */
[----:B------:R0:W1:Y:S02]  /*0180*/  F2I.FTZ.U32.TRUNC.NTZ R11, R10 ;  /* 0x0000000a000b7305 */ /* 0x000064000021f000 */
[----:B0-----:R-:W-:Y:S02]  /*0190*/  MOV R10, RZ ;  /* 0x000000ff000a7202 */ /* 0x001fe40000000f00 */
[----:B-1----:R-:W-:-:S05]  /*01a0*/  IADD3 R8, PT, PT, RZ, -R11, RZ ;  /* 0x8000000bff087210 */ /* 0x002fca0007ffe0ff */
[----:B------:R-:W-:-:S04]  /*01b0*/  IMAD R13, R8, R5, RZ ;  /* 0x00000005080d7224 */ /* 0x000fc800078e02ff */
[----:B------:R-:W-:-:S06]  /*01c0*/  IMAD.HI.U32 R11, R11, R13, R10 ;  /* 0x0000000d0b0b7227 */ /* 0x000fcc00078e000a */
[----:B------:R-:W-:-:S04]  /*01d0*/  IMAD.HI.U32 R8, R11, R2, RZ ;  /* 0x000000020b087227 */ /* 0x000fc800078e00ff */
[----:B------:R-:W-:-:S04]  /*01e0*/  IMAD.MOV R11, RZ, RZ, -R8 ;  /* 0x000000ffff0b7224 */ /* 0x000fc800078e0a08 */
[----:B------:R-:W-:Y:S01]  /*01f0*/  IMAD R0, R5, R11, R2 ;  /* 0x0000000b05007224 */ /* 0x000fe200078e0202 */
[----:B------:R-:W-:-:S04]  /*0200*/  MOV R11, RZ ;  /* 0x000000ff000b7202 */ /* 0x000fc80000000f00 */
[----:B------:R-:W-:-:S13]  /*0210*/  ISETP.GE.U32.AND P0, PT, R0, R5, PT ;  /* 0x000000050000720c */ /* 0x000fda0003f06070 */
[-C--:B------:R-:W-:Y:S02]  /*0220*/  @P0 IADD3 R0, PT, PT, R0, -R5.reuse, RZ ;  /* 0x8000000500000210 */ /* 0x080fe40007ffe0ff */
[----:B------:R-:W-:Y:S02]  /*0230*/  @P0 IADD3 R8, PT, PT, R8, 0x1, RZ ;  /* 0x0000000108080810 */ /* 0x000fe40007ffe0ff */
[----:B------:R-:W-:-:S13]  /*0240*/  ISETP.GE.U32.AND P1, PT, R0, R5, PT ;  /* 0x000000050000720c */ /* 0x000fda0003f26070 */
[----:B------:R-:W-:Y:S01]  /*0250*/  @P1 VIADD R8, R8, 0x1 ;  /* 0x0000000108081836 */ /* 0x000fe20000000000 */
[----:B------:R-:W-:-:S04]  /*0260*/  @!P2 LOP3.LUT R8, RZ, R5, RZ, 0x33, !PT ;  /* 0x00000005ff08a212 */ /* 0x000fc800078e33ff */
[----:B------:R-:W-:-:S04]  /*0270*/  LOP3.LUT R0, R8, 0x3, RZ, 0xc0, !PT ;  /* 0x0000000308007812 */ /* 0x000fc800078ec0ff */
[----:B------:R-:W-:Y:S02]  /*0280*/  ISETP.NE.AND P0, PT, R0, 0x3, PT ;  /* 0x000000030000780c */ /* 0x000fe40003f05270 */
[----:B------:R-:W-:-:S11]  /*0290*/  MOV R0, 0xff800000 ;  /* 0xff80000000007802 */ /* 0x000fd60000000f00 */
[----:B------:R-:W-:Y:S05]  /*02a0*/  @!P0 BRA `(.L_x_65) ;  /* 0x0000000000a48947 */ /* 0x000fea0003800000 */
[----:B------:R-:W-:Y:S01]  /*02b0*/  VIADD R0, R8, 0x1 ;  /* 0x0000000108007836 */ /* 0x000fe20000000000 */
[----:B------:R-:W-:Y:S01]  /*02c0*/  BSSY.RECONVERGENT B2, `(.L_x_66) ;  /* 0x0000026000027945 */ /* 0x000fe20003800200 */
[----:B------:R-:W-:Y:S02]  /*02d0*/  MOV R11, RZ ;  /* 0x000000ff000b7202 */ /* 0x000fe40000000f00 */
[----:B------:R-:W-:Y:S02]  /*02e0*/  MOV R15, 0xff800000 ;  /* 0xff800000000f7802 */ /* 0x000fe40000000f00 */
[----:B------:R-:W-:-:S05]  /*02f0*/  LOP3.LUT R0, R0, 0x3, RZ, 0xc0, !PT ;  /* 0x0000000300007812 */ /* 0x000fca00078ec0ff */
[----:B------:R-:W-:-:S07]  /*0300*/  IMAD.MOV R0, RZ, RZ, -R0 ;  /* 0x000000ffff007224 */ /* 0x000fce00078e0a00 */
.L_x_67:
[----:B------:R-:W-:-:S04]  /*0310*/  IADD3 R10, P0, PT, R7, R2, RZ ;  /* 0x00000002070a7210 */ /* 0x000fc80007f1e0ff */
[----:B------:R-:W-:Y:S02]  /*0320*/  IADD3.X R13, PT, PT, RZ, R9, RZ, P0, !PT ;  /* 0x00000009ff0d7210 */ /* 0x000fe400007fe4ff */
[----:B------:R-:W-:-:S04]  /*0330*/  LEA R12, P0, R10, UR4, 0x1 ;  /* 0x000000040a0c7c11 */ /* 0x000fc8000f8008ff */
[----:B------:R-:W-:-:S05]  /*0340*/  LEA.HI.X R13, R10, UR5, R13, 0x1, P0 ;  /* 0x000000050a0d7c11 */ /* 0x000fca00080f0c0d */
[----:B------:R-:W2:Y:S01]  /*0350*/  LDG.E.U16 R12, desc[UR6][R12.64] ;  /* 0x000000060c0c7981 */ /* 0x000ea2000c1e1500 */
[----:B------:R-:W-:Y:S02]  /*0360*/  HFMA2 R19, -RZ, RZ, 3.7421875, 0 ;  /* 0x437c0000ff137431 */ /* 0x000fe400000001ff */
[----:B------:R-:W-:Y:S01]  /*0370*/  IMAD.MOV.U32 R18, RZ, RZ, 0x3bbb989d ;  /* 0x3bbb989dff127424 */ /* 0x000fe200078e00ff */
[----:B------:R-:W-:Y:S01]  /*0380*/  IADD3 R2, PT, PT, -R5, R2, RZ ;  /* 0x0000000205027210 */ /* 0x000fe20007ffe1ff */
[----:B------:R-:W-:-:S05]  /*0390*/  VIADD R0, R0, 0x1 ;  /* 0x0000000100007836 */ /* 0x000fca0000000000 */
[----:B------:R-:W-:Y:S02]  /*03a0*/  ISETP.NE.AND P0, PT, R0, RZ, PT ;  /* 0x000000ff0000720c */ /* 0x000fe40003f05270 */
[----:B--2---:R-:W-:-:S04]  /*03b0*/  SHF.L.U32 R14, R12, 0x10, RZ ;  /* 0x000000100c0e7819 */ /* 0x004fc800000006ff */
[----:B------:R-:W-:-:S05]  /*03c0*/  FMNMX R10, R14, R15, !PT ;  /* 0x0000000f0e0a7209 */ /* 0x000fca0007800000 */
[----:B------:R-:W-:Y:S01]  /*03d0*/  FADD R15, -R10, R15 ;  /* 0x0000000f0a0f7221 */ /* 0x000fe20000000100 */
[----:B------:R-:W-:-:S03]  /*03e0*/  FADD R17, R14, -R10 ;  /* 0x8000000a0e117221 */ /* 0x000fc60000000000 */
[-C--:B------:R-:W-:Y:S01]  /*03f0*/  FFMA.SAT R16, R15, R18.reuse, 0.5 ;  /* 0x3f0000000f107423 */ /* 0x080fe20000002012 */
[----:B------:R-:W-:-:S03]  /*0400*/  FFMA.SAT R18, R17, R18, 0.5 ;  /* 0x3f00000011127423 */ /* 0x000fc60000002012 */
[-C--:B------:R-:W-:Y:S01]  /*0410*/  FFMA.RM R16, R16, R19.reuse, 12582913 ;  /* 0x4b40000110107423 */ /* 0x080fe20000004013 */
[----:B------:R-:W-:-:S03]  /*0420*/  FFMA.RM R18, R18, R19, 12582913 ;  /* 0x4b40000112127423 */ /* 0x000fc60000004013 */
[----:B------:R-:W-:Y:S01]  /*0430*/  FADD R14, R16, -12583039 ;  /* 0xcb40007f100e7421 */ /* 0x000fe20000000000 */
[----:B------:R-:W-:Y:S01]  /*0440*/  FADD R12, R18, -12583039 ;  /* 0xcb40007f120c7421 */ /* 0x000fe20000000000 */
[----:B------:R-:W-:Y:S02]  /*0450*/  SHF.L.U32 R16, R16, 0x17, RZ ;  /* 0x0000001710107819 */ /* 0x000fe400000006ff */
[----:B------:R-:W-:Y:S01]  /*0460*/  FFMA R14, R15, 1.4426950216293334961, -R14 ;  /* 0x3fb8aa3b0f0e7823 */ /* 0x000fe2000000080e */
[----:B------:R-:W-:Y:S01]  /*0470*/  FFMA R12, R17, 1.4426950216293334961, -R12 ;  /* 0x3fb8aa3b110c7823 */ /* 0x000fe2000000080c */
[----:B------:R-:W-:Y:S02]  /*0480*/  SHF.L.U32 R18, R18, 0x17, RZ ;  /* 0x0000001712127819 */ /* 0x000fe400000006ff */
[----:B------:R-:W-:Y:S01]  /*0490*/  FFMA R14, R15, 1.925963033500011079e-08, R14 ;  /* 0x32a570600f0e7823 */ /* 0x000fe2000000000e */
[----:B------:R-:W-:Y:S01]  /*04a0*/  FFMA R12, R17, 1.925963033500011079e-08, R12 ;  /* 0x32a57060110c7823 */ /* 0x000fe2000000000c */
[----:B------:R-:W-:-:S02]  /*04b0*/  MOV R15, R10 ;  /* 0x0000000a000f7202 */ /* 0x000fc40000000f00 */
[----:B------:R-:W0:Y:S08]  /*04c0*/  MUFU.EX2 R13, R14 ;  /* 0x0000000e000d7308 */ /* 0x000e300000000800 */
[----:B------:R-:W1:Y:S01]  /*04d0*/  MUFU.EX2 R12, R12 ;  /* 0x0000000c000c7308 */ /* 0x000e620000000800 */
[----:B0-----:R-:W-:-:S04]  /*04e0*/  FMUL R16, R16, R13 ;  /* 0x0000000d10107220 */ /* 0x001fc80000400000 */
[----:B------:R-:W-:-:S04]  /*04f0*/  FMUL R11, R16, R11 ;  /* 0x0000000b100b7220 */ /* 0x000fc80000400000 */
[----:B-1----:R-:W-:Y:S01]  /*0500*/  FFMA R11, R18, R12, R11 ;  /* 0x0000000c120b7223 */ /* 0x002fe2000000000b */
[----:B------:R-:W-:Y:S06]  /*0510*/  @P0 BRA `(.L_x_67) ;  /* 0xfffffffc007c0947 */ /* 0x000fec000383ffff */
[----:B------:R-:W-:Y:S05]  /*0520*/  BSYNC.RECONVERGENT B2 ;  /* 0x0000000000027941 */ /* 0x000fea0003800200 */
.L_x_66:
[----:B------:R-:W-:-:S07]  /*0530*/  IMAD.MOV.U32 R0, RZ, RZ, R10 ;  /* 0x000000ffff007224 */ /* 0x000fce00078e000a */
.L_x_65:
[----:B------:R-:W-:Y:S05]  /*0540*/  BSYNC.RECONVERGENT B1 ;  /* 0x0000000000017941 */ /* 0x000fea0003800200 */
.L_x_64:
[----:B------:R-:W-:-:S13]  /*0550*/  ISETP.GE.U32.AND P0, PT, R8, 0x3, PT ;  /* 0x000000030800780c */ /* 0x000fda0003f06070 */
[----:B------:R-:W-:Y:S05]  /*0560*/  @!P0 BRA `(.L_x_63) ;  /* 0x0000000400d08947 */ /* 0x000fea0003800000 */
[C-C-:B------:R-:W-:Y:S01]  /*0570*/  IMAD R12, R5.reuse, -0x3, R2.reuse ;  /* 0xfffffffd050c7824 */ /* 0x140fe200078e0202 */
[----:B------:R-:W-:Y:S01]  /*0580*/  IADD3 R10, PT, PT, R2, -R5, RZ ;  /* 0x80000005020a7210 */ /* 0x000fe20007ffe0ff */
[----:B------:R-:W-:-:S07]  /*0590*/  IMAD R8, R5, -0x2, R2 ;  /* 0xfffffffe05087824 */ /* 0x000fce00078e0202 */
.L_x_68:
[----:B------:R-:W-:-:S04]  /*05a0*/  IADD3 R13, P0, PT, R7, R2, RZ ;  /* 0x00000002070d7210 */ /* 0x000fc80007f1e0ff */
[----:B------:R-:W-:Y:S02]  /*05b0*/  IADD3.X R14, PT, PT, RZ, R9, RZ, P0, !PT ;  /* 0x00000009ff0e7210 */ /* 0x000fe400007fe4ff */
[----:B------:R-:W-:-:S04]  /*05c0*/  LEA R16, P0, R13, UR8, 0x1 ;  /* 0x000000080d107c11 */ /* 0x000fc8000f8008ff */
[----:B------:R-:W-:-:S05]  /*05d0*/  LEA.HI.X R17, R13, UR9, R14, 0x1, P0 ;  /* 0x000000090d117c11 */ /* 0x000fca00080f0c0e */
[----:B------:R0:W2:Y:S01]  /*05e0*/  LDG.E.U16 R13, desc[UR6][R16.64] ;  /* 0x00000006100d7981 */ /* 0x0000a2000c1e1500 */
[C---:B------:R-:W-:Y:S02]  /*05f0*/  IADD3 R14, P0, PT, R7.reuse, R10, RZ ;  /* 0x0000000a070e7210 */ /* 0x040fe40007f1e0ff */
[----:B------:R-:W-:Y:S02]  /*0600*/  IADD3 R15, P1, PT, R7, R8, RZ ;  /* 0x00000008070f7210 */ /* 0x000fe40007f3e0ff */
[----:B------:R-:W-:Y:S02]  /*0610*/  IADD3.X R19, PT, PT, RZ, R9, RZ, P0, !PT ;  /* 0x00000009ff137210 */ /* 0x000fe400007fe4ff */
[----:B------:R-:W-:Y:S01]  /*0620*/  LEA R20, P0, R14, UR8, 0x1 ;  /* 0x000000080e147c11 */ /* 0x000fe2000f8008ff */
[----:B------:R-:W-:-:S03]  /*0630*/  IMAD.X R18, RZ, RZ, R9, P1 ;  /* 0x000000ffff127224 */ /* 0x000fc600008e0609 */
[----:B------:R-:W-:Y:S02]  /*0640*/  LEA.HI.X R21, R14, UR9, R19, 0x1, P0 ;  /* 0x000000090e157c11 */ /* 0x000fe400080f0c13 */
[----:B------:R-:W-:-:S03]  /*0650*/  LEA R14, P0, R15, UR8, 0x1 ;  /* 0x000000080f0e7c11 */ /* 0x000fc6000f8008ff */
[----:B------:R1:W3:Y:S01]  /*0660*/  LDG.E.U16 R20, desc[UR6][R20.64] ;  /* 0x0000000614147981 */ /* 0x0002e2000c1e1500 */
[----:B------:R-:W-:-:S05]  /*0670*/  LEA.HI.X R15, R15, UR9, R18, 0x1, P0 ;  /* 0x000000090f0f7c11 */ /* 0x000fca00080f0c12 */
[----:B------:R4:W3:Y:S01]  /*0680*/  LDG.E.U16 R14, desc[UR6][R14.64] ;  /* 0x000000060e0e7981 */ /* 0x0008e2000c1e1500 */
[----:B0-----:R-:W-:-:S04]  /*0690*/  IADD3 R17, P0, PT, R7, R12, RZ ;  /* 0x0000000c07117210 */ /* 0x001fc80007f1e0ff */
[----:B------:R-:W-:Y:S02]  /*06a0*/  IADD3.X R18, PT, PT, RZ, R9, RZ, P0, !PT ;  /* 0x00000009ff127210 */ /* 0x000fe400007fe4ff */
[----:B------:R-:W-:-:S04]  /*06b0*/  LEA R16, P0, R17, UR8, 0x1 ;  /* 0x0000000811107c11 */ /* 0x000fc8000f8008ff */
[----:B------:R-:W-:-:S05]  /*06c0*/  LEA.HI.X R17, R17, UR9, R18, 0x1, P0 ;  /* 0x0000000911117c11 */ /* 0x000fca00080f0c12 */
[----:B------:R0:W3:Y:S01]  /*06d0*/  LDG.E.U16 R16, desc[UR6][R16.64] ;  /* 0x0000000610107981 */ /* 0x0000e2000c1e1500 */
[----:B------:R-:W-:Y:S01]  /*06e0*/  HFMA2 R18, -RZ, RZ, 0.96630859375, -0.0022525787353515625 ;  /* 0x3bbb989dff127431 */ /* 0x000fe200000001ff */
[C-C-:B------:R-:W-:Y:S01]  /*06f0*/  IADD3 R2, PT, PT, -R5.reuse, R2, -R5.reuse ;  /* 0x0000000205027210 */ /* 0x140fe20007ffe905 */
[C---:B------:R-:W-:Y:S02]  /*0700*/  IMAD R10, R5.reuse, -0x4, R10 ;  /* 0xfffffffc050a7824 */ /* 0x040fe400078e020a */
[C---:B------:R-:W-:Y:S01]  /*0710*/  IMAD R8, R5.reuse, -0x4, R8 ;  /* 0xfffffffc05087824 */ /* 0x040fe200078e0208 */
[C---:B------:R-:W-:Y:S01]  /*0720*/  IADD3 R2, PT, PT, -R5.reuse, R2, -R5 ;  /* 0x0000000205027210 */ /* 0x040fe20007ffe905 */
[----:B------:R-:W-:-:S03]  /*0730*/  IMAD R12, R5, -0x4, R12 ;  /* 0xfffffffc050c7824 */ /* 0x000fc600078e020c */
[----:B------:R-:W-:Y:S02]  /*0740*/  ISETP.GT.AND P0, PT, R2, -0x1, PT ;  /* 0xffffffff0200780c */ /* 0x000fe40003f04270 */
[----:B--2---:R-:W-:Y:S01]  /*0750*/  SHF.L.U32 R22, R13, 0x10, RZ ;  /* 0x000000100d167819 */ /* 0x004fe200000006ff */
[----:B------:R-:W-:-:S03]  /*0760*/  IMAD.MOV.U32 R13, RZ, RZ, 0x437c0000 ;  /* 0x437c0000ff0d7424 */ /* 0x000fc600078e00ff */
[----:B------:R-:W-:-:S05]  /*0770*/  FMNMX R19, R22, R0, !PT ;  /* 0x0000000016137209 */ /* 0x000fca0007800000 */
[----:B-1----:R-:W-:Y:S01]  /*0780*/  FADD R21, -R19, R0 ;  /* 0x0000000013157221 */ /* 0x002fe20000000100 */
[----:B------:R-:W-:-:S03]  /*0790*/  FADD R23, R22, -R19 ;  /* 0x8000001316177221 */ /* 0x000fc60000000000 */
[-C--:B------:R-:W-:Y:S01]  /*07a0*/  FFMA.SAT R0, R21, R18.reuse, 0.5 ;  /* 0x3f00000015007423 */ /* 0x080fe20000002012 */
[----:B------:R-:W-:-:S03]  /*07b0*/  FFMA.SAT R24, R23, R18, 0.5 ;  /* 0x3f00000017187423 */ /* 0x000fc60000002012 */
[----:B----4-:R-:W-:-:S04]  /*07c0*/  FFMA.RM R15, R0, R13, 12582913 ;  /* 0x4b400001000f7423 */ /* 0x010fc8000000400d */
[C---:B------:R-:W-:Y:S01]  /*07d0*/  FADD R0, R15.reuse, -12583039 ;  /* 0xcb40007f0f007421 */ /* 0x040fe20000000000 */
[----:B------:R-:W-:-:S03]  /*07e0*/  SHF.L.U32 R15, R15, 0x17, RZ ;  /* 0x000000170f0f7819 */ /* 0x000fc600000006ff */
[----:B------:R-:W-:Y:S01]  /*07f0*/  FFMA R22, R21, 1.4426950216293334961, -R0 ;  /* 0x3fb8aa3b15167823 */ /* 0x000fe20000000800 */
[----:B------:R-:W-:-:S03]  /*0800*/  FFMA.RM R0, R24, R13, 12582913 ;  /* 0x4b40000118007423 */ /* 0x000fc6000000400d */
[----:B------:R-:W-:Y:S01]  /*0810*/  FFMA R24, R21, 1.925963033500011079e-08, R22 ;  /* 0x32a5706015187823 */ /* 0x000fe20000000016 */
[----:B------:R-:W-:Y:S01]  /*0820*/  FADD R22, R0, -12583039 ;  /* 0xcb40007f00167421 */ /* 0x000fe20000000000 */
[----:B---3--:R-:W-:Y:S02]  /*0830*/  SHF.L.U32 R21, R20, 0x10, RZ ;  /* 0x0000001014157819 */ /* 0x008fe400000006ff */
[----:B------:R-:W-:Y:S01]  /*0840*/  SHF.L.U32 R20, R14, 0x10, RZ ;  /* 0x000000100e147819 */ /* 0x000fe200000006ff */
[C---:B------:R-:W-:Y:S01]  /*0850*/  FFMA R22, R23.reuse, 1.4426950216293334961, -R22 ;  /* 0x3fb8aa3b17167823 */ /* 0x040fe20000000816 */
[----:B------:R-:W1:Y:S03]  /*0860*/  MUFU.EX2 R24, R24 ;  /* 0x0000001800187308 */ /* 0x000e660000000800 */
[----:B0-----:R-:W-:Y:S01]  /*0870*/  FFMA R17, R23, 1.925963033500011079e-08, R22 ;  /* 0x32a5706017117823 */ /* 0x001fe20000000016 */
[----:B------:R-:W-:-:S05]  /*0880*/  FMNMX R22, R19, R21, !PT ;  /* 0x0000001513167209 */ /* 0x000fca0007800000 */
[----:B------:R-:W0:Y:S01]  /*0890*/  MUFU.EX2 R17, R17 ;  /* 0x0000001100117308 */ /* 0x000e220000000800 */
[--C-:B------:R-:W-:Y:S01]  /*08a0*/  FADD R23, R19, -R22.reuse ;  /* 0x8000001613177221 */ /* 0x100fe20000000000 */
[----:B------:R-:W-:Y:S02]  /*08b0*/  IMAD.SHL.U32 R19, R0, 0x800000, RZ ;  /* 0x0080000000137824 */ /* 0x000fe400078e00ff */
[----:B------:R-:W-:-:S04]  /*08c0*/  FADD R21, R21, -R22 ;  /* 0x8000001615157221 */ /* 0x000fc80000000000 */
[----:B------:R-:W-:Y:S01]  /*08d0*/  FFMA.SAT R26, R21, R18, 0.5 ;  /* 0x3f000000151a7423 */ /* 0x000fe20000002012 */
[----:B-1----:R-:W-:Y:S01]  /*08e0*/  FMUL R14, R15, R24 ;  /* 0x000000180f0e7220 */ /* 0x002fe20000400000 */
[----:B------:R-:W-:Y:S01]  /*08f0*/  FMNMX R15, R22, R20, !PT ;  /* 0x00000014160f7209 */ /* 0x000fe20007800000 */
[-C--:B------:R-:W-:Y:S02]  /*0900*/  FFMA.SAT R24, R23, R18.reuse, 0.5 ;  /* 0x3f00000017187423 */ /* 0x080fe40000002012 */
[----:B------:R-:W-:Y:S01]  /*0910*/  FMUL R0, R14, R11 ;  /* 0x0000000b0e007220 */ /* 0x000fe20000400000 */
[-C--:B------:R-:W-:Y:S01]  /*0920*/  FFMA.RM R11, R26, R13.reuse, 12582913 ;  /* 0x4b4000011a0b7423 */ /* 0x080fe2000000400d */
[----:B------:R-:W-:Y:S01]  /*0930*/  FFMA.RM R14, R24, R13, 12582913 ;  /* 0x4b400001180e7423 */ /* 0x000fe2000000400d */
[--C-:B------:R-:W-:Y:S01]  /*0940*/  FADD R25, R22, -R15.reuse ;  /* 0x8000000f16197221 */ /* 0x100fe20000000000 */
[----:B------:R-:W-:Y:S01]  /*0950*/  FADD R27, R20, -R15 ;  /* 0x8000000f141b7221 */ /* 0x000fe20000000000 */
[----:B0-----:R-:W-:Y:S01]  /*0960*/  FFMA R19, R19, R17, R0 ;  /* 0x0000001113137223 */ /* 0x001fe20000000000 */
[----:B------:R-:W-:Y:S01]  /*0970*/  FADD R0, R14, -12583039 ;  /* 0xcb40007f0e007421 */ /* 0x000fe20000000000 */
[-C--:B------:R-:W-:Y:S01]  /*0980*/  FFMA.SAT R24, R25, R18.reuse, 0.5 ;  /* 0x3f00000019187423 */ /* 0x080fe20000002012 */
[----:B------:R-:W-:Y:S01]  /*0990*/  FADD R22, R11, -12583039 ;  /* 0xcb40007f0b167421 */ /* 0x000fe20000000000 */
[----:B------:R-:W-:Y:S01]  /*09a0*/  FFMA.SAT R20, R27, R18, 0.5 ;  /* 0x3f0000001b147423 */ /* 0x000fe20000002012 */
[----:B------:R-:W-:Y:S01]  /*09b0*/  FFMA R0, R23, 1.4426950216293334961, -R0 ;  /* 0x3fb8aa3b17007823 */ /* 0x000fe20000000800 */
[-C--:B------:R-:W-:Y:S01]  /*09c0*/  FFMA.RM R17, R24, R13.reuse, 12582913 ;  /* 0x4b40000118117423 */ /* 0x080fe2000000400d */
[----:B------:R-:W-:Y:S01]  /*09d0*/  FFMA R22, R21, 1.4426950216293334961, -R22 ;  /* 0x3fb8aa3b15167823 */ /* 0x000fe20000000816 */
[----:B------:R-:W-:Y:S01]  /*09e0*/  FFMA.RM R20, R20, R13, 12582913 ;  /* 0x4b40000114147423 */ /* 0x000fe2000000400d */
[----:B------:R-:W-:Y:S01]  /*09f0*/  FFMA R24, R23, 1.925963033500011079e-08, R0 ;  /* 0x32a5706017187823 */ /* 0x000fe20000000000 */
[----:B------:R-:W-:Y:S01]  /*0a00*/  FADD R0, R17, -12583039 ;  /* 0xcb40007f11007421 */ /* 0x000fe20000000000 */
[----:B------:R-:W-:Y:S01]  /*0a10*/  FFMA R23, R21, 1.925963033500011079e-08, R22 ;  /* 0x32a5706015177823 */ /* 0x000fe20000000016 */
[----:B------:R-:W-:-:S02]  /*0a20*/  SHF.L.U32 R26, R16, 0x10, RZ ;  /* 0x00000010101a7819 */ /* 0x000fc400000006ff */
[C---:B------:R-:W-:Y:S01]  /*0a30*/  FFMA R0, R25.reuse, 1.4426950216293334961, -R0 ;  /* 0x3fb8aa3b19007823 */ /* 0x040fe20000000800 */
[----:B------:R-:W0:Y:S03]  /*0a40*/  MUFU.EX2 R16, R24 ;  /* 0x0000001800107308 */ /* 0x000e260000000800 */
[----:B------:R-:W-:Y:S01]  /*0a50*/  FFMA R21, R25, 1.925963033500011079e-08, R0 ;  /* 0x32a5706019157823 */ /* 0x000fe20000000000 */
[C---:B------:R-:W-:Y:S01]  /*0a60*/  FADD R0, R20.reuse, -12583039 ;  /* 0xcb40007f14007421 */ /* 0x040fe20000000000 */
[----:B------:R-:W-:-:S03]  /*0a70*/  SHF.L.U32 R20, R20, 0x17, RZ ;  /* 0x0000001714147819 */ /* 0x000fc600000006ff */
[----:B------:R-:W-:Y:S01]  /*0a80*/  FFMA R22, R27, 1.4426950216293334961, -R0 ;  /* 0x3fb8aa3b1b167823 */ /* 0x000fe20000000800 */
[----:B------:R-:W-:Y:S01]  /*0a90*/  FMNMX R0, R15, R26, !PT ;  /* 0x0000001a0f007209 */ /* 0x000fe20007800000 */
[----:B------:R-:W1:Y:S02]  /*0aa0*/  MUFU.EX2 R23, R23 ;  /* 0x0000001700177308 */ /* 0x000e640000000800 */
[----:B------:R-:W-:Y:S01]  /*0ab0*/  FFMA R22, R27, 1.925963033500011079e-08, R22 ;  /* 0x32a570601b167823 */ /* 0x000fe20000000016 */
[----:B------:R-:W-:Y:S01]  /*0ac0*/  SHF.L.U32 R27, R14, 0x17, RZ ;  /* 0x000000170e1b7819 */ /* 0x000fe200000006ff */
[--C-:B------:R-:W-:Y:S01]  /*0ad0*/  FADD R25, R15, -R0.reuse ;  /* 0x800000000f197221 */ /* 0x100fe20000000000 */
[----:B------:R-:W-:-:S03]  /*0ae0*/  FADD R15, R26, -R0 ;  /* 0x800000001a0f7221 */ /* 0x000fc60000000000 */
[-C--:B------:R-:W-:Y:S01]  /*0af0*/  FFMA.SAT R26, R25, R18.reuse, 0.5 ;  /* 0x3f000000191a7423 */ /* 0x080fe20000002012 */
[----:B------:R-:W-:Y:S01]  /*0b00*/  FFMA.SAT R28, R15, R18, 0.5 ;  /* 0x3f0000000f1c7423 */ /* 0x000fe20000002012 */
[----:B------:R-:W2:Y:S01]  /*0b10*/  MUFU.EX2 R21, R21 ;  /* 0x0000001500157308 */ /* 0x000ea20000000800 */
[----:B0-----:R-:W-:Y:S01]  /*0b20*/  FMUL R16, R27, R16 ;  /* 0x000000101b107220 */ /* 0x001fe20000400000 */
[-C--:B------:R-:W-:Y:S01]  /*0b30*/  FFMA.RM R18, R26, R13.reuse, 12582913 ;  /* 0x4b4000011a127423 */ /* 0x080fe2000000400d */
[----:B------:R-:W-:Y:S02]  /*0b40*/  FFMA.RM R13, R28, R13, 12582913 ;  /* 0x4b4000011c0d7423 */ /* 0x000fe4000000400d */
[----:B------:R-:W-:Y:S01]  /*0b50*/  FMUL R16, R19, R16 ;  /* 0x0000001013107220 */ /* 0x000fe20000400000 */
[----:B------:R-:W-:Y:S01]  /*0b60*/  FADD R24, R18, -12583039 ;  /* 0xcb40007f12187421 */ /* 0x000fe20000000000 */
[----:B------:R-:W-:Y:S01]  /*0b70*/  FADD R14, R13, -12583039 ;  /* 0xcb40007f0d0e7421 */ /* 0x000fe20000000000 */
[----:B------:R-:W-:Y:S01]  /*0b80*/  SHF.L.U32 R19, R11, 0x17, RZ ;  /* 0x000000170b137819 */ /* 0x000fe200000006ff */
[----:B------:R-:W0:Y:S01]  /*0b90*/  MUFU.EX2 R22, R22 ;  /* 0x0000001600167308 */ /* 0x000e220000000800 */
[----:B------:R-:W-:Y:S01]  /*0ba0*/  FFMA R24, R25, 1.4426950216293334961, -R24 ;  /* 0x3fb8aa3b19187823 */ /* 0x000fe20000000818 */
[----:B------:R-:W-:Y:S01]  /*0bb0*/  FFMA R26, R15, 1.4426950216293334961, -R14 ;  /* 0x3fb8aa3b0f1a7823 */ /* 0x000fe2000000080e */
[----:B------:R-:W-:-:S02]  /*0bc0*/  IMAD.SHL.U32 R14, R17, 0x800000, RZ ;  /* 0x00800000110e7824 */ /* 0x000fc400078e00ff */
[----:B-1----:R-:W-:Y:S01]  /*0bd0*/  FFMA R16, R19, R23, R16 ;  /* 0x0000001713107223 */ /* 0x002fe20000000010 */
[----:B------:R-:W-:Y:S01]  /*0be0*/  FFMA R24, R25, 1.925963033500011079e-08, R24 ;  /* 0x32a5706019187823 */ /* 0x000fe20000000018 */
[----:B------:R-:W-:Y:S01]  /*0bf0*/  FFMA R26, R15, 1.925963033500011079e-08, R26 ;  /* 0x32a570600f1a7823 */ /* 0x000fe2000000001a */
[----:B------:R-:W-:Y:S01]  /*0c00*/  SHF.L.U32 R18, R18, 0x17, RZ ;  /* 0x0000001712127819 */ /* 0x000fe200000006ff */
[----:B--2---:R-:W-:Y:S01]  /*0c10*/  FMUL R21, R14, R21 ;  /* 0x000000150e157220 */ /* 0x004fe20000400000 */
[----:B------:R-:W1:Y:S01]  /*0c20*/  MUFU.EX2 R11, R24 ;  /* 0x00000018000b7308 */ /* 0x000e620000000800 */
[----:B------:R-:W-:Y:S02]  /*0c30*/  SHF.L.U32 R14, R13, 0x17, RZ ;  /* 0x000000170d0e7819 */ /* 0x000fe400000006ff */
[----:B------:R-:W-:-:S05]  /*0c40*/  FMUL R21, R16, R21 ;  /* 0x0000001510157220 */ /* 0x000fca0000400000 */
[----:B------:R-:W2:Y:S01]  /*0c50*/  MUFU.EX2 R26, R26 ;  /* 0x0000001a001a7308 */ /* 0x000ea20000000800 */
[----:B0-----:R-:W-:Y:S01]  /*0c60*/  FFMA R20, R20, R22, R21 ;  /* 0x0000001614147223 */ /* 0x001fe20000000015 */
[----:B-1----:R-:W-:-:S04]  /*0c70*/  FMUL R11, R18, R11 ;  /* 0x0000000b120b7220 */ /* 0x002fc80000400000 */
[----:B------:R-:W-:-:S04]  /*0c80*/  FMUL R11, R20, R11 ;  /* 0x0000000b140b7220 */ /* 0x000fc80000400000 */
[----:B--2---:R-:W-:Y:S01]  /*0c90*/  FFMA R11, R14, R26, R11 ;  /* 0x0000001a0e0b7223 */ /* 0x004fe2000000000b */
[----:B------:R-:W-:Y:S06]  /*0ca0*/  @P0 BRA `(.L_x_68) ;  /* 0xfffffff8003c0947 */ /* 0x000fec000383ffff */
.L_x_63:
[----:B------:R-:W-:Y:S05]  /*0cb0*/  BSYNC.RECONVERGENT B0 ;  /* 0x0000000000007941 */ /* 0x000fea0003800200 */
.L_x_62:
[----:B------:R-:W0:Y:S01]  /*0cc0*/  SHFL.BFLY PT, R13, R0, 0x10, 0x1f ;  /* 0x0e001f00000d7f89 */ /* 0x000e2200000e0000 */
[----:B------:R-:W-:Y:S01]  /*0cd0*/  LOP3.LUT P1, R2, R6, 0x1f, RZ, 0xc0, !PT ;  /* 0x0000001f06027812 */ /* 0x000fe2000782c0ff */
[----:B------:R-:W-:Y:S01]  /*0ce0*/  IMAD.MOV.U32 R19, RZ, RZ, 0x437c0000 ;  /* 0x437c0000ff137424 */ /* 0x000fe200078e00ff */
[----:B------:R-:W-:Y:S01]  /*0cf0*/  BSSY.RECONVERGENT B0, `(.L_x_69) ;  /* 0x0000068000007945 */ /* 0x000fe20003800200 */
[----:B0-----:R-:W-:-:S04]  /*0d00*/  FSETP.GEU.AND P0, PT, R0, R13, PT ;  /* 0x0000000d0000720b */ /* 0x001fc80003f0e000 */
[----:B------:R-:W-:-:S05]  /*0d10*/  FSEL R8, R13, R0, !P0 ;  /* 0x000000000d087208 */ /* 0x000fca0004000000 */
[----:B------:R-:W0:Y:S02]  /*0d20*/  SHFL.BFLY PT, R13, R8, 0x8, 0x1f ;  /* 0x0d001f00080d7f89 */ /* 0x000e2400000e0000 */
[----:B0-----:R-:W-:-:S04]  /*0d30*/  FSETP.GEU.AND P0, PT, R8, R13, PT ;  /* 0x0000000d0800720b */ /* 0x001fc80003f0e000 */
[----:B------:R-:W-:Y:S02]  /*0d40*/  FSEL R10, R13, R8, !P0 ;  /* 0x000000080d0a7208 */ /* 0x000fe40004000000 */
[----:B------:R-:W-:-:S03]  /*0d50*/  @!P1 MOV R8, 0x400 ;  /* 0x0000040000089802 */ /* 0x000fc60000000f00 */
[----:B------:R-:W0:Y:S02]  /*0d60*/  SHFL.BFLY PT, R13, R10, 0x4, 0x1f ;  /* 0x0c801f000a0d7f89 */ /* 0x000e2400000e0000 */
[----:B0-----:R-:W-:-:S04]  /*0d70*/  FSETP.GEU.AND P0, PT, R10, R13, PT ;  /* 0x0000000d0a00720b */ /* 0x001fc80003f0e000 */
[----:B------:R-:W-:Y:S02]  /*0d80*/  FSEL R12, R13, R10, !P0 ;  /* 0x0000000a0d0c7208 */ /* 0x000fe40004000000 */
[----:B------:R-:W-:-:S03]  /*0d90*/  SHF.R.U32.HI R13, RZ, 0x5, R5 ;  /* 0x00000005ff0d7819 */ /* 0x000fc60000011605 */
[----:B------:R-:W0:Y:S01]  /*0da0*/  SHFL.BFLY PT, R15, R12, 0x2, 0x1f ;  /* 0x0c401f000c0f7f89 */ /* 0x000e2200000e0000 */
[----:B------:R-:W-:Y:S02]  /*0db0*/  ISETP.GE.U32.AND P0, PT, R2, R13, PT ;  /* 0x0000000d0200720c */ /* 0x000fe40003f06070 */
[----:B------:R-:W1:Y:S11]  /*0dc0*/  @!P1 S2R R13, SR_CgaCtaId ;  /* 0x00000000000d9919 */ /* 0x000e760000008800 */
[----:B------:R-:W2:Y:S01]  /*0dd0*/  @!P0 S2R R17, SR_CgaCtaId ;  /* 0x0000000000118919 */ /* 0x000ea20000008800 */
[----:B------:R-:W3:Y:S01]  /*0de0*/  @!P0 S2R R21, SR_CgaCtaId ;  /* 0x0000000000158919 */ /* 0x000ee20000008800 */
[----:B0-----:R-:W-:-:S04]  /*0df0*/  FSETP.GEU.AND P2, PT, R12, R15, PT ;  /* 0x0000000f0c00720b */ /* 0x001fc80003f4e000 */
[----:B------:R-:W-:Y:S02]  /*0e00*/  FSEL R15, R15, R12, !P2 ;  /* 0x0000000c0f0f7208 */ /* 0x000fe40005000000 */
[----:B------:R-:W-:-:S03]  /*0e10*/  @!P0 MOV R12, 0x400 ;  /* 0x00000400000c8802 */ /* 0x000fc60000000f00 */
[----:B------:R-:W0:Y:S01]  /*0e20*/  SHFL.BFLY PT, R10, R15, 0x1, 0x1f ;  /* 0x0c201f000f0a7f89 */ /* 0x000e2200000e0000 */
[----:B-1----:R-:W-:Y:S02]  /*0e30*/  @!P1 LEA R13, R13, R8, 0x18 ;  /* 0x000000080d0d9211 */ /* 0x002fe400078ec0ff */
[----:B------:R-:W-:-:S05]  /*0e40*/  SHF.R.U32.HI R8, RZ, 0x5, R6 ;  /* 0x00000005ff087819 */ /* 0x000fca0000011606 */
[----:B------:R-:W-:Y:S01]  /*0e50*/  @!P1 IMAD R13, R8, 0x4, R13 ;  /* 0x00000004080d9824 */ /* 0x000fe200078e020d */
[----:B--2---:R-:W-:-:S04]  /*0e60*/  @!P0 LEA R17, R17, R12, 0x18 ;  /* 0x0000000c11118211 */ /* 0x004fc800078ec0ff */
[----:B------:R-:W-:Y:S02]  /*0e70*/  @!P0 LEA R12, R2, R17, 0x2 ;  /* 0x00000011020c8211 */ /* 0x000fe400078e10ff */
[----:B0-----:R-:W-:-:S04]  /*0e80*/  FSETP.GEU.AND P2, PT, R15, R10, PT ;  /* 0x0000000a0f00720b */ /* 0x001fc80003f4e000 */
[----:B------:R-:W-:Y:S02]  /*0e90*/  FSEL R16, R10, R15, !P2 ;  /* 0x0000000f0a107208 */ /* 0x000fe40005000000 */
[----:B------:R-:W-:-:S03]  /*0ea0*/  MOV R10, 0xff7fffff ;  /* 0xff7fffff000a7802 */ /* 0x000fc60000000f00 */
[----:B------:R-:W-:Y:S01]  /*0eb0*/  @!P1 STS [R13], R16 ;  /* 0x000000100d009388 */ /* 0x000fe20000000800 */
[----:B------:R-:W-:Y:S06]  /*0ec0*/  BAR.SYNC.DEFER_BLOCKING 0x0 ;  /* 0x0000000000007b1d */ /* 0x000fec0000010000 */
[----:B------:R-:W0:Y:S04]  /*0ed0*/  @!P0 LDS R10, [R12] ;  /* 0x000000000c0a8984 */ /* 0x000e280000000800 */
[----:B0-----:R-:W0:Y:S02]  /*0ee0*/  SHFL.BFLY PT, R15, R10, 0x10, 0x1f ;  /* 0x0e001f000a0f7f89 */ /* 0x001e2400000e0000 */
[----:B0-----:R-:W-:-:S04]  /*0ef0*/  FSETP.GEU.AND P1, PT, R10, R15, PT ;  /* 0x0000000f0a00720b */ /* 0x001fc80003f2e000 */
[----:B------:R-:W-:-:S05]  /*0f00*/  FSEL R15, R15, R10, !P1 ;  /* 0x0000000a0f0f7208 */ /* 0x000fca0004800000 */
[----:B------:R-:W0:Y:S02]  /*0f10*/  SHFL.BFLY PT, R14, R15, 0x8, 0x1f ;  /* 0x0d001f000f0e7f89 */ /* 0x000e2400000e0000 */
[----:B0-----:R-:W-:-:S04]  /*0f20*/  FSETP.GEU.AND P1, PT, R15, R14, PT ;  /* 0x0000000e0f00720b */ /* 0x001fc80003f2e000 */
[----:B------:R-:W-:Y:S01]  /*0f30*/  FSEL R14, R14, R15, !P1 ;  /* 0x0000000f0e0e7208 */ /* 0x000fe20004800000 */
[----:B------:R-:W-:-:S04]  /*0f40*/  HFMA2 R15, -RZ, RZ, 0.96630859375, -0.0022525787353515625 ;  /* 0x3bbb989dff0f7431 */ /* 0x000fc800000001ff */
[----:B------:R-:W0:Y:S02]  /*0f50*/  SHFL.BFLY PT, R17, R14, 0x4, 0x1f ;  /* 0x0c801f000e117f89 */ /* 0x000e2400000e0000 */
[----:B0-----:R-:W-:-:S04]  /*0f60*/  FSETP.GEU.AND P1, PT, R14, R17, PT ;  /* 0x000000110e00720b */ /* 0x001fc80003f2e000 */
[----:B------:R-:W-:-:S05]  /*0f70*/  FSEL R17, R17, R14, !P1 ;  /* 0x0000000e11117208 */ /* 0x000fca0004800000 */
[----:B------:R-:W0:Y:S02]  /*0f80*/  SHFL.BFLY PT, R16, R17, 0x2, 0x1f ;  /* 0x0c401f0011107f89 */ /* 0x000e2400000e0000 */
[----:B0-----:R-:W-:-:S04]  /*0f90*/  FSETP.GEU.AND P1, PT, R17, R16, PT ;  /* 0x000000101100720b */ /* 0x001fc80003f2e000 */
[----:B------:R-:W-:-:S05]  /*0fa0*/  FSEL R16, R16, R17, !P1 ;  /* 0x0000001110107208 */ /* 0x000fca0004800000 */
[----:B------:R-:W0:Y:S02]  /*0fb0*/  SHFL.BFLY PT, R13, R16, 0x1, 0x1f ;  /* 0x0c201f00100d7f89 */ /* 0x000e2400000e0000 */
[----:B0-----:R-:W-:-:S04]  /*0fc0*/  FSETP.GEU.AND P1, PT, R16, R13, PT ;  /* 0x0000000d1000720b */ /* 0x001fc80003f2e000 */
[----:B------:R-:W-:Y:S02]  /*0fd0*/  FSEL R13, R13, R16, !P1 ;  /* 0x000000100d0d7208 */ /* 0x000fe40004800000 */
[----:B------:R-:W-:-:S03]  /*0fe0*/  ISETP.NE.AND P1, PT, R2, RZ, PT ;  /* 0x000000ff0200720c */ /* 0x000fc60003f25270 */
[----:B------:R-:W-:-:S04]  /*0ff0*/  FADD R0, -R13, R0 ;  /* 0x000000000d007221 */ /* 0x000fc80000000100 */
[----:B------:R-:W-:-:S04]  /*1000*/  FFMA.SAT R10, R0, R15, 0.5 ;  /* 0x3f000000000a7423 */ /* 0x000fc8000000200f */
[----:B------:R-:W-:Y:S02]  /*1010*/  FFMA.RM R10, R10, R19, 12582913 ;  /* 0x4b4000010a0a7423 */ /* 0x000fe40000004013 */
[----:B------:R-:W0:Y:S02]  /*1020*/  @!P1 S2R R19, SR_CgaCtaId ;  /* 0x0000000000139919 */ /* 0x000e240000008800 */
[C---:B------:R-:W-:Y:S01]  /*1030*/  FADD R15, R10.reuse, -12583039 ;  /* 0xcb40007f0a0f7421 */ /* 0x040fe20000000000 */
[----:B------:R-:W-:-:S03]  /*1040*/  SHF.L.U32 R10, R10, 0x17, RZ ;  /* 0x000000170a0a7819 */ /* 0x000fc600000006ff */
[----:B------:R-:W-:-:S04]  /*1050*/  FFMA R15, R0, 1.4426950216293334961, -R15 ;  /* 0x3fb8aa3b000f7823 */ /* 0x000fc8000000080f */
[----:B------:R-:W-:-:S06]  /*1060*/  FFMA R15, R0, 1.925963033500011079e-08, R15 ;  /* 0x32a57060000f7823 */ /* 0x000fcc000000000f */
[----:B------:R-:W1:Y:S02]  /*1070*/  MUFU.EX2 R15, R15 ;  /* 0x0000000f000f7308 */ /* 0x000e640000000800 */
[----:B-1----:R-:W-:-:S04]  /*1080*/  FMUL R10, R10, R15 ;  /* 0x0000000f0a0a7220 */ /* 0x002fc80000400000 */
[----:B------:R-:W-:-:S05]  /*1090*/  FMUL R10, R10, R11 ;  /* 0x0000000b0a0a7220 */ /* 0x000fca0000400000 */
[----:B------:R-:W1:Y:S02]  /*10a0*/  SHFL.BFLY PT, R11, R10, 0x10, 0x1f ;  /* 0x0e001f000a0b7f89 */ /* 0x000e6400000e0000 */
[----:B-1----:R-:W-:Y:S01]  /*10b0*/  FADD R11, R10, R11 ;  /* 0x0000000b0a0b7221 */ /* 0x002fe20000000000 */
[----:B------:R-:W-:-:S04]  /*10c0*/  @!P1 MOV R10, 0x400 ;  /* 0x00000400000a9802 */ /* 0x000fc80000000f00 */
[----:B------:R-:W1:Y:S01]  /*10d0*/  SHFL.BFLY PT, R0, R11, 0x8, 0x1f ;  /* 0x0d001f000b007f89 */ /* 0x000e6200000e0000 */
[----:B------:R-:W-:Y:S01]  /*10e0*/  @!P1 IADD3 R10, PT, PT, R10, 0x80, RZ ;  /* 0x000000800a0a9810 */ /* 0x000fe20007ffe0ff */
[----:B-1----:R-:W-:Y:S01]  /*10f0*/  FADD R0, R11, R0 ;  /* 0x000000000b007221 */ /* 0x002fe20000000000 */
[----:B------:R-:W-:-:S04]  /*1100*/  @!P0 MOV R11, 0x400 ;  /* 0x00000400000b8802 */ /* 0x000fc80000000f00 */
[----:B------:R-:W1:Y:S02]  /*1110*/  SHFL.BFLY PT, R17, R0, 0x4, 0x1f ;  /* 0x0c801f0000117f89 */ /* 0x000e6400000e0000 */
[----:B-1----:R-:W-:Y:S01]  /*1120*/  FADD R17, R0, R17 ;  /* 0x0000001100117221 */ /* 0x002fe20000000000 */
[----:B------:R-:W-:Y:S02]  /*1130*/  @!P0 IADD3 R0, PT, PT, R11, 0x80, RZ ;  /* 0x000000800b008810 */ /* 0x000fe40007ffe0ff */
[----:B0-----:R-:W-:Y:S02]  /*1140*/  @!P1 LEA R11, R19, R10, 0x18 ;  /* 0x0000000a130b9211 */ /* 0x001fe400078ec0ff */
[----:B------:R-:W0:Y:S01]  /*1150*/  SHFL.BFLY PT, R12, R17, 0x2, 0x1f ;  /* 0x0c401f00110c7f89 */ /* 0x000e2200000e0000 */
[----:B---3--:R-:W-:Y:S02]  /*1160*/  @!P0 LEA R21, R21, R0, 0x18 ;  /* 0x0000000015158211 */ /* 0x008fe400078ec0ff */
[----:B------:R-:W-:Y:S01]  /*1170*/  @!P1 IMAD R11, R8, 0x4, R11 ;  /* 0x00000004080b9824 */ /* 0x000fe200078e020b */
[----:B------:R-:W-:-:S02]  /*1180*/  MOV R0, RZ ;  /* 0x000000ff00007202 */ /* 0x000fc40000000f00 */
[----:B------:R-:W-:Y:S01]  /*1190*/  @!P0 LEA R2, R2, R21, 0x2 ;  /* 0x0000001502028211 */ /* 0x000fe200078e10ff */
[----:B0-----:R-:W-:-:S05]  /*11a0*/  FADD R12, R17, R12 ;  /* 0x0000000c110c7221 */ /* 0x001fca0000000000 */
[----:B------:R-:W0:Y:S02]  /*11b0*/  SHFL.BFLY PT, R15, R12, 0x1, 0x1f ;  /* 0x0c201f000c0f7f89 */ /* 0x000e2400000e0000 */
[----:B0-----:R-:W-:-:S05]  /*11c0*/  FADD R14, R12, R15 ;  /* 0x0000000f0c0e7221 */ /* 0x001fca0000000000 */
[----:B------:R-:W-:Y:S01]  /*11d0*/  @!P1 STS [R11], R14 ;  /* 0x0000000e0b009388 */ /* 0x000fe20000000800 */
[----:B------:R-:W-:Y:S06]  /*11e0*/  BAR.SYNC.DEFER_BLOCKING 0x0 ;  /* 0x0000000000007b1d */ /* 0x000fec0000010000 */
[----:B------:R-:W0:Y:S04]  /*11f0*/  @!P0 LDS R0, [R2] ;  /* 0x0000000002008984 */ /* 0x000e280000000800 */
[----:B0-----:R-:W0:Y:S02]  /*1200*/  SHFL.BFLY PT, R15, R0, 0x10, 0x1f ;  /* 0x0e001f00000f7f89 */ /* 0x001e2400000e0000 */
[----:B0-----:R-:W-:-:S05]  /*1210*/  FADD R15, R15, R0 ;  /* 0x000000000f0f7221 */ /* 0x001fca0000000000 */
[----:B------:R-:W0:Y:S02]  /*1220*/  SHFL.BFLY PT, R8, R15, 0x8, 0x1f ;  /* 0x0d001f000f087f89 */ /* 0x000e2400000e0000 */
[----:B0-----:R-:W-:-:S05]  /*1230*/  FADD R8, R15, R8 ;  /* 0x000000080f087221 */ /* 0x001fca0000000000 */
[----:B------:R-:W0:Y:S02]  /*1240*/  SHFL.BFLY PT, R17, R8, 0x4, 0x1f ;  /* 0x0c801f0008117f89 */ /* 0x000e2400000e0000 */
[----:B0-----:R-:W-:-:S05]  /*1250*/  FADD R17, R8, R17 ;  /* 0x0000001108117221 */ /* 0x001fca0000000000 */
[----:B------:R-:W0:Y:S02]  /*1260*/  SHFL.BFLY PT, R10, R17, 0x2, 0x1f ;  /* 0x0c401f00110a7f89 */ /* 0x000e2400000e0000 */
[----:B0-----:R-:W-:-:S05]  /*1270*/  FADD R10, R17, R10 ;  /* 0x0000000a110a7221 */ /* 0x001fca0000000000 */
[----:B------:R-:W0:Y:S02]  /*1280*/  SHFL.BFLY PT, R11, R10, 0x1, 0x1f ;  /* 0x0c201f000a0b7f89 */ /* 0x000e2400000e0000 */
[----:B0-----:R-:W-:-:S05]  /*1290*/  FADD R19, R10, R11 ;  /* 0x0000000b0a137221 */ /* 0x001fca0000000000 */
[----:B------:R-:W-:-:S04]  /*12a0*/  IADD3 R2, PT, PT, R19, 0x1800000, RZ ;  /* 0x0180000013027810 */ /* 0x000fc80007ffe0ff */
[----:B------:R-:W-:-:S04]  /*12b0*/  LOP3.LUT R2, R2, 0x7f800000, RZ, 0xc0, !PT ;  /* 0x7f80000002027812 */ /* 0x000fc800078ec0ff */
[----:B------:R-:W-:-:S13]  /*12c0*/  ISETP.GT.U32.AND P0, PT, R2, 0x1ffffff, PT ;  /* 0x01ffffff0200780c */ /* 0x000fda0003f04070 */
[----:B------:R-:W-:Y:S05]  /*12d0*/  @P0 BRA `(.L_x_70) ;  /* 0x0000000000140947 */ /* 0x000fea0003800000 */
[----:B------:R-:W-:Y:S01]  /*12e0*/  IMAD.MOV.U32 R0, RZ, RZ, R19 ;  /* 0x000000ffff007224 */ /* 0x000fe200078e0013 */
[----:B------:R-:W-:-:S07]  /*12f0*/  MOV R10, 0x1310 ;  /* 0x00001310000a7802 */ /* 0x000fce0000000f00 */
[----:B-----5:R-:W-:Y:S05]  /*1300*/  CALL.REL.NOINC `($__internal_1_$__cuda_sm20_rcp_rn_f32_slowpath) ;  /* 0x00000008006c7944 */ /* 0x020fea0003c00000 */
[----:B------:R-:W-:Y:S01]  /*1310*/  MOV R8, R0 ;  /* 0x0000000000087202 */ /* 0x000fe20000000f00 */
[----:B------:R-:W-:Y:S06]  /*1320*/  BRA `(.L_x_71) ;  /* 0x0000000000107947 */ /* 0x000fec0003800000 */
.L_x_70:
[----:B------:R-:W0:Y:S02]  /*1330*/  MUFU.RCP R8, R19 ;  /* 0x0000001300087308 */ /* 0x000e240000001000 */
[----:B0-----:R-:W-:-:S04]  /*1340*/  FFMA R0, R19, R8, -1 ;  /* 0xbf80000013007423 */ /* 0x001fc80000000008 */
[----:B------:R-:W-:-:S04]  /*1350*/  FADD.FTZ R11, -R0, -RZ ;  /* 0x800000ff000b7221 */ /* 0x000fc80000010100 */
[----:B------:R-:W-:-:S07]  /*1360*/  FFMA R8, R8, R11, R8 ;  /* 0x0000000b08087223 */ /* 0x000fce0000000008 */
.L_x_71:
[----:B------:R-:W-:Y:S05]  /*1370*/  BSYNC.RECONVERGENT B0 ;  /* 0x0000000000007941 */ /* 0x000fea0003800200 */
.L_x_69:
[----:B------:R-:W-:Y:S01]  /*1380*/  ISETP.NE.AND P0, PT, R6, RZ, PT ;  /* 0x000000ff0600720c */ /* 0x000fe20003f05270 */
[----:B------:R-:W-:-:S12]  /*1390*/  BSSY.RECONVERGENT B0, `(.L_x_72) ;  /* 0x0000031000007945 */ /* 0x000fd80003800200 */
[----:B------:R-:W-:Y:S05]  /*13a0*/  @P0 BRA `(.L_x_73) ;  /* 0x0000000000bc0947 */ /* 0x000fea0003800000 */
[----:B------:R-:W0:Y:S01]  /*13b0*/  LDC.64 R10, c[0x0][0x380] ;  /* 0x0000e000ff0a7b82 */ /* 0x000e220000000a00 */
[----:B-----5:R-:W-:-:S05]  /*13c0*/  IADD3 R15, PT, PT, R3, R7, RZ ;  /* 0x00000007030f7210 */ /* 0x020fca0007ffe0ff */
[----:B0-----:R-:W-:-:S06]  /*13d0*/  IMAD.WIDE R10, R15, 0x2, R10 ;  /* 0x000000020f0a7825 */ /* 0x001fcc00078e020a */
[----:B------:R-:W2:Y:S01]  /*13e0*/  LDG.E.U16 R10, desc[UR6][R10.64] ;  /* 0x000000060a0a7981 */ /* 0x000ea2000c1e1500 */
[----:B------:R-:W-:Y:S02]  /*13f0*/  HFMA2 R17, -RZ, RZ, 3.7421875, 0 ;  /* 0x437c0000ff117431 */ /* 0x000fe400000001ff */
[----:B------:R-:W-:Y:S01]  /*1400*/  IMAD.MOV.U32 R15, RZ, RZ, 0x3bbb989d ;  /* 0x3bbb989dff0f7424 */ /* 0x000fe200078e00ff */
[----:B--2---:R-:W-:-:S05]  /*1410*/  SHF.L.U32 R0, R10, 0x10, RZ ;  /* 0x000000100a007819 */ /* 0x004fca00000006ff */
[----:B------:R-:W-:-:S04]  /*1420*/  FADD R0, -R13, R0 ;  /* 0x000000000d007221 */ /* 0x000fc80000000100 */
[----:B------:R-:W-:-:S04]  /*1430*/  FFMA.SAT R2, R0, R15, 0.5 ;  /* 0x3f00000000027423 */ /* 0x000fc8000000200f */
[----:B------:R-:W-:-:S04]  /*1440*/  FFMA.RM R2, R2, R17, 12582913 ;  /* 0x4b40000102027423 */ /* 0x000fc80000004011 */
[C---:B------:R-:W-:Y:S01]  /*1450*/  FADD R15, R2.reuse, -12583039 ;  /* 0xcb40007f020f7421 */ /* 0x040fe20000000000 */
[----:B------:R-:W-:-:S03]  /*1460*/  SHF.L.U32 R2, R2, 0x17, RZ ;  /* 0x0000001702027819 */ /* 0x000fc600000006ff */
[----:B------:R-:W-:-:S04]  /*1470*/  FFMA R15, R0, 1.4426950216293334961, -R15 ;  /* 0x3fb8aa3b000f7823 */ /* 0x000fc8000000080f */
[----:B------:R-:W-:-:S06]  /*1480*/  FFMA R15, R0, 1.925963033500011079e-08, R15 ;  /* 0x32a57060000f7823 */ /* 0x000fcc000000000f */
[----:B------:R-:W0:Y:S02]  /*1490*/  MUFU.EX2 R15, R15 ;  /* 0x0000000f000f7308 */ /* 0x000e240000000800 */
[----:B0-----:R-:W-:-:S04]  /*14a0*/  FMUL R11, R2, R15 ;  /* 0x0000000f020b7220 */ /* 0x001fc80000400000 */
[----:B------:R-:W-:Y:S01]  /*14b0*/  FMUL R0, R11, R8 ;  /* 0x000000080b007220 */ /* 0x000fe20000400000 */
[----:B------:R-:W-:-:S04]  /*14c0*/  MOV R11, 0x3e055027 ;  /* 0x3e055027000b7802 */ /* 0x000fc80000000f00 */
[----:B------:R-:W-:-:S13]  /*14d0*/  FSETP.GEU.AND P0, PT, R0, 1.175494350822287508e-38, PT ;  /* 0x008000000000780b */ /* 0x000fda0003f0e000 */
[----:B------:R-:W-:-:S05]  /*14e0*/  @!P0 FMUL R0, R0, 8388608 ;  /* 0x4b00000000008820 */ /* 0x000fca0000400000 */
[----:B------:R-:W-:-:S04]  /*14f0*/  IADD3 R2, PT, PT, R0, -0x3f2aaaab, RZ ;  /* 0xc0d5555500027810 */ /* 0x000fc80007ffe0ff */
[----:B------:R-:W-:-:S05]  /*1500*/  LOP3.LUT R17, R2, 0xff800000, RZ, 0xc0, !PT ;  /* 0xff80000002117812 */ /* 0x000fca00078ec0ff */
[----:B------:R-:W-:Y:S01]  /*1510*/  IMAD.IADD R2, R0, 0x1, -R17 ;  /* 0x0000000100027824 */ /* 0x000fe200078e0a11 */
[----:B------:R-:W-:-:S03]  /*1520*/  I2FP.F32.S32 R17, R17 ;  /* 0x0000001100117245 */ /* 0x000fc60000201400 */
[----:B------:R-:W-:Y:S01]  /*1530*/  FADD R12, R2, -1 ;  /* 0xbf800000020c7421 */ /* 0x000fe20000000000 */
[----:B------:R-:W-:Y:S02]  /*1540*/  FSEL R2, RZ, -23, P0 ;  /* 0xc1b80000ff027808 */ /* 0x000fe40000000000 */
[----:B------:R-:W-:Y:S01]  /*1550*/  ISETP.GT.U32.AND P0, PT, R0, 0x7f7fffff, PT ;  /* 0x7f7fffff0000780c */ /* 0x000fe20003f04070 */
[C---:B------:R-:W-:Y:S02]  /*1560*/  FFMA R11, R12.reuse, -R11, 0.14084610342979431152 ;  /* 0x3e1039f60c0b7423 */ /* 0x040fe4000000080b */
[----:B------:R-:W-:Y:S01]  /*1570*/  FFMA R2, R17, 1.1920928955078125e-07, R2 ;  /* 0x3400000011027823 */ /* 0x000fe20000000002 */
[----:B------:R-:W-:Y:S01]  /*1580*/  MOV R17, 0x7f800000 ;  /* 0x7f80000000117802 */ /* 0x000fe20000000f00 */
[----:B------:R-:W-:-:S04]  /*1590*/  FFMA R11, R12, R11, -0.12148627638816833496 ;  /* 0xbdf8cdcc0c0b7423 */ /* 0x000fc8000000000b */
[----:B------:R-:W-:-:S04]  /*15a0*/  FFMA R11, R12, R11, 0.13980610668659210205 ;  /* 0x3e0f29550c0b7423 */ /* 0x000fc8000000000b */
[----:B------:R-:W-:-:S04]  /*15b0*/  FFMA R11, R12, R11, -0.16684235632419586182 ;  /* 0xbe2ad8b90c0b7423 */ /* 0x000fc8000000000b */
[----:B------:R-:W-:-:S04]  /*15c0*/  FFMA R11, R12, R11, 0.20012299716472625732 ;  /* 0x3e4ced0b0c0b7423 */ /* 0x000fc8000000000b */
[----:B------:R-:W-:-:S04]  /*15d0*/  FFMA R11, R12, R11, -0.24999669194221496582 ;  /* 0xbe7fff220c0b7423 */ /* 0x000fc8000000000b */
[C---:B------:R-:W-:Y:S02]  /*15e0*/  FFMA R15, R12.reuse, R11, 0.33333182334899902344 ;  /* 0x3eaaaa780c0f7423 */ /* 0x040fe4000000000b */
[----:B------:R-:W0:Y:S02]  /*15f0*/  LDC.64 R10, c[0x0][0x388] ;  /* 0x0000e200ff0a7b82 */ /* 0x000e240000000a00 */
[----:B------:R-:W-:-:S04]  /*1600*/  FFMA R15, R12, R15, -0.5 ;  /* 0xbf0000000c0f7423 */ /* 0x000fc8000000000f */
[----:B------:R-:W-:-:S04]  /*1610*/  FMUL R15, R12, R15 ;  /* 0x0000000f0c0f7220 */ /* 0x000fc80000400000 */
[----:B------:R-:W-:-:S04]  /*1620*/  FFMA R15, R12, R15, R12 ;  /* 0x0000000f0c0f7223 */ /* 0x000fc8000000000c */
[----:B------:R-:W-:Y:S01]  /*1630*/  FFMA R2, R2, 0.69314718246459960938, R15 ;  /* 0x3f31721802027823 */ /* 0x000fe2000000000f */
[C---:B------:R-:W-:Y:S01]  /*1640*/  @P0 FFMA R2, R0.reuse, R17, +INF ;  /* 0x7f80000000020423 */ /* 0x040fe20000000011 */
[----:B------:R-:W-:-:S04]  /*1650*/  FSETP.NEU.AND P0, PT, R0, RZ, PT ;  /* 0x000000ff0000720b */ /* 0x000fc80003f0d000 */
[----:B------:R-:W-:-:S04]  /*1660*/  FSEL R2, -R2, +INF , P0 ;  /* 0x7f80000002027808 */ /* 0x000fc80000000100 */
[----:B------:R-:W-:Y:S01]  /*1670*/  F2FP.BF16.F32.PACK_AB R2, RZ, R2 ;  /* 0x00000002ff02723e */ /* 0x000fe200000010ff */
[----:B0-----:R-:W-:-:S05]  /*1680*/  IMAD.WIDE.U32 R10, R4, 0x2, R10 ;  /* 0x00000002040a7825 */ /* 0x001fca00078e000a */
[----:B------:R0:W-:Y:S02]  /*1690*/  STG.E.U16 desc[UR6][R10.64], R2 ;  /* 0x000000020a007986 */ /* 0x0001e4000c101506 */
.L_x_73:
[----:B------:R-:W-:Y:S05]  /*16a0*/  BSYNC.RECONVERGENT B0 ;  /* 0x0000000000007941 */ /* 0x000fea0003800200 */
.L_x_72:
[----:B------:R-:W1:Y:S02]  /*16b0*/  LDCU.64 UR4, c[0x0][0x398] ;  /* 0x00007300ff0477ac */ /* 0x000e640008000a00 */
[----:B-1----:R-:W-:-:S04]  /*16c0*/  UISETP.NE.U32.AND UP0, UPT, UR4, URZ, UPT ;  /* 0x000000ff0400728c */ /* 0x002fc8000bf05070 */
[----:B------:R-:W-:-:S09]  /*16d0*/  UISETP.NE.AND.EX UP0, UPT, UR5, URZ, UPT, UP0 ;  /* 0x000000ff0500728c */ /* 0x000fd2000bf05300 */
[----:B------:R-:W-:Y:S05]  /*16e0*/  BRA.U !UP0, `(.L_x_74) ;  /* 0x0000000108147547 */ /* 0x000fea000b800000 */
[----:B0-----:R-:W0:Y:S02]  /*16f0*/  LDC.64 R10, c[0x0][0x398] ;  /* 0x0000e600ff0a7b82 */ /* 0x001e240000000a00 */
[----:B0-----:R-:W-:-:S06]  /*1700*/  IMAD.WIDE.U32 R10, R4, 0x2, R10 ;  /* 0x00000002040a7825 */ /* 0x001fcc00078e000a */
[----:B------:R-:W2:Y:S02]  /*1710*/  LDG.E.U16 R10, desc[UR6][R10.64] ;  /* 0x000000060a0a7981 */ /* 0x000ea4000c1e1500 */
[----:B--2---:R-:W-:Y:S01]  /*1720*/  SHF.L.U32 R0, R10, 0x10, RZ ;  /* 0x000000100a007819 */ /* 0x004fe200000006ff */
[----:B------:R-:W-:Y:S06]  /*1730*/  BRA `(.L_x_75) ;  /* 0x0000000000387947 */ /* 0x000fec0003800000 */
.L_x_74:
[----:B------:R-:W1:Y:S02]  /*1740*/  LDCU.64 UR4, c[0x0][0x3a8] ;  /* 0x00007500ff0477ac */ /* 0x000e640008000a00 */
[----:B-1----:R-:W-:-:S06]  /*1750*/  UIMAD UR4, UR5, UR4, URZ ;  /* 0x00000004050472a4 */ /* 0x002fcc000f8e02ff */
[----:B------:R-:W-:-:S05]  /*1760*/  I2FP.F32.S32 R0, UR4 ;  /* 0x0000000400007c45 */ /* 0x000fca0008201400 */
[----:B0-----:R-:W-:-:S05]  /*1770*/  VIADD R2, R0, 0x1800000 ;  /* 0x0180000000027836 */ /* 0x001fca0000000000 */
[----:B------:R-:W-:-:S04]  /*1780*/  LOP3.LUT R2, R2, 0x7f800000, RZ, 0xc0, !PT ;  /* 0x7f80000002027812 */ /* 0x000fc800078ec0ff */
[----:B------:R-:W-:-:S13]  /*1790*/  ISETP.GT.U32.AND P0, PT, R2, 0x1ffffff, PT ;  /* 0x01ffffff0200780c */ /* 0x000fda0003f04070 */
[----:B------:R-:W-:Y:S05]  /*17a0*/  @P0 BRA `(.L_x_76) ;  /* 0x00000000000c0947 */ /* 0x000fea0003800000 */
[----:B------:R-:W-:-:S07]  /*17b0*/  MOV R10, 0x17d0 ;  /* 0x000017d0000a7802 */ /* 0x000fce0000000f00 */
[----:B-----5:R-:W-:Y:S05]  /*17c0*/  CALL.REL.NOINC `($__internal_1_$__cuda_sm20_rcp_rn_f32_slowpath) ;  /* 0x00000004003c7944 */ /* 0x020fea0003c00000 */
[----:B------:R-:W-:Y:S05]  /*17d0*/  BRA `(.L_x_75) ;  /* 0x0000000000107947 */ /* 0x000fea0003800000 */
.L_x_76:
[----:B------:R-:W0:Y:S02]  /*17e0*/  MUFU.RCP R11, R0 ;  /* 0x00000000000b7308 */ /* 0x000e240000001000 */
[----:B0-----:R-:W-:-:S04]  /*17f0*/  FFMA R2, R0, R11, -1 ;  /* 0xbf80000000027423 */ /* 0x001fc8000000000b */
[----:B------:R-:W-:-:S04]  /*1800*/  FADD.FTZ R2, -R2, -RZ ;  /* 0x800000ff02027221 */ /* 0x000fc80000010100 */
[----:B------:R-:W-:-:S07]  /*1810*/  FFMA R0, R11, R2, R11 ;  /* 0x000000020b007223 */ /* 0x000fce000000000b */
.L_x_75:
[----:B------:R-:W0:Y:S02]  /*1820*/  LDCU UR8, c[0x0][0x3b0] ;  /* 0x00007600ff0877ac */ /* 0x000e240008000800 */
[----:B0-----:R-:W-:-:S13]  /*1830*/  ISETP.GE.AND P0, PT, R6, UR8, PT ;  /* 0x0000000806007c0c */ /* 0x001fda000bf06270 */
[----:B------:R-:W-:Y:S05]  /*1840*/  @P0 EXIT ;  /* 0x000000000000094d */ /* 0x000fea0003800000 */
[----:B------:R-:W0:Y:S01]  /*1850*/  LDCU.64 UR4, c[0x0][0x390] ;  /* 0x00007200ff0477ac */ /* 0x000e220008000a00 */
[----:B------:R-:W1:Y:S01]  /*1860*/  LDC.64 R14, c[0x0][0x380] ;  /* 0x0000e000ff0e7b82 */ /* 0x000e620000000a00 */
[----:B------:R-:W2:Y:S01]  /*1870*/  LDCU.64 UR10, c[0x0][0x380] ;  /* 0x00007000ff0a77ac */ /* 0x000ea20008000a00 */
[----:B------:R-:W3:Y:S06]  /*1880*/  LDCU.64 UR12, c[0x0][0x380] ;  /* 0x00007000ff0c77ac */ /* 0x000eec0008000a00 */
[----:B------:R-:W4:Y:S08]  /*1890*/  LDC.64 R16, c[0x0][0x380] ;  /* 0x0000e000ff107b82 */ /* 0x000f300000000a00 */
[----:B------:R-:W1:Y:S01]  /*18a0*/  LDC.64 R10, c[0x0][0x390] ;  /* 0x0000e400ff0a7b82 */ /* 0x000e620000000a00 */
[----:B0-----:R-:W-:-:S04]  /*18b0*/  UISETP.NE.U32.AND UP0, UPT, UR4, URZ, UPT ;  /* 0x000000ff0400728c */ /* 0x001fc8000bf05070 */
[----:B------:R-:W-:-:S09]  /*18c0*/  UISETP.NE.AND.EX UP0, UPT, UR5, URZ, UPT, UP0 ;  /* 0x000000ff0500728c */ /* 0x000fd2000bf05300 */
[----:B--23--:R-:W-:Y:S05]  /*18d0*/  BRA.U !UP0, `(.L_x_77) ;  /* 0x0000000108847547 */ /* 0x00cfea000b800000 */
.L_x_78:
[----:B0-----:R-:W-:-:S04]  /*18e0*/  IADD3 R2, P0, PT, R7, R6, RZ ;  /* 0x0000000607027210 */ /* 0x001fc80007f1e0ff */
[----:B----4-:R-:W-:Y:S02]  /*18f0*/  LEA.HI.X.SX32 R17, R6, R9, 0x1, P0 ;  /* 0x0000000906117211 */ /* 0x010fe400000f0eff */
[----:B------:R-:W-:-:S04]  /*1900*/  LEA R16, P0, R2, UR10, 0x1 ;  /* 0x0000000a02107c11 */ /* 0x000fc8000f8008ff */
[----:B------:R-:W-:-:S05]  /*1910*/  LEA.HI.X R17, R2, UR11, R17, 0x1, P0 ;  /* 0x0000000b02117c11 */ /* 0x000fca00080f0c11 */
[----:B------:R-:W2:Y:S01]  /*1920*/  LDG.E.EF.U16 R16, desc[UR6][R16.64] ;  /* 0x0000000610107981 */ /* 0x000ea2000c0e1500 */
[----:B------:R-:W-:Y:S01]  /*1930*/  HFMA2 R19, -RZ, RZ, 0.96630859375, -0.0022525787353515625 ;  /* 0x3bbb989dff137431 */ /* 0x000fe200000001ff */
[----:B------:R-:W-:Y:S02]  /*1940*/  MOV R21, 0x437c0000 ;  /* 0x437c000000157802 */ /* 0x000fe40000000f00 */
[----:B-----5:R-:W-:Y:S02]  /*1950*/  ISETP.NE.AND P0, PT, R6, R3, PT ;  /* 0x000000030600720c */ /* 0x020fe40003f05270 */
[----:B--2---:R-:W-:-:S05]  /*1960*/  SHF.L.U32 R2, R16, 0x10, RZ ;  /* 0x0000001010027819 */ /* 0x004fca00000006ff */
[----:B------:R-:W-:-:S04]  /*1970*/  FADD R2, -R13, R2 ;  /* 0x000000020d027221 */ /* 0x000fc80000000100 */
[----:B------:R-:W-:-:S04]  /*1980*/  FFMA.SAT R4, R2, R19, 0.5 ;  /* 0x3f00000002047423 */ /* 0x000fc80000002013 */
[----:B------:R-:W-:-:S04]  /*1990*/  FFMA.RM R4, R4, R21, 12582913 ;  /* 0x4b40000104047423 */ /* 0x000fc80000004015 */
[C---:B------:R-:W-:Y:S01]  /*19a0*/  FADD R19, R4.reuse, -12583039 ;  /* 0xcb40007f04137421 */ /* 0x040fe20000000000 */
[----:B------:R-:W-:-:S03]  /*19b0*/  IMAD.SHL.U32 R4, R4, 0x800000, RZ ;  /* 0x0080000004047824 */ /* 0x000fc600078e00ff */
[----:B------:R-:W-:-:S04]  /*19c0*/  FFMA R19, R2, 1.4426950216293334961, -R19 ;  /* 0x3fb8aa3b02137823 */ /* 0x000fc80000000813 */
[----:B------:R-:W-:Y:S01]  /*19d0*/  FFMA R19, R2, 1.925963033500011079e-08, R19 ;  /* 0x32a5706002137823 */ /* 0x000fe20000000013 */
[----:B------:R-:W-:-:S05]  /*19e0*/  FSEL R2, RZ, 1, P0 ;  /* 0x3f800000ff027808 */ /* 0x000fca0000000000 */
[----:B------:R-:W0:Y:S02]  /*19f0*/  MUFU.EX2 R19, R19 ;  /* 0x0000001300137308 */ /* 0x000e240000000800 */
[----:B0-----:R-:W-:-:S04]  /*1a00*/  FMUL R17, R4, R19 ;  /* 0x0000001304117220 */ /* 0x001fc80000400000 */
[----:B------:R-:W-:-:S04]  /*1a10*/  FMUL R17, R17, R8 ;  /* 0x0000000811117220 */ /* 0x000fc80000400000 */
[----:B------:R-:W-:Y:S01]  /*1a20*/  FADD R21, R17, -R2 ;  /* 0x8000000211157221 */ /* 0x000fe20000000000 */
[----:B------:R-:W-:-:S03]  /*1a30*/  F2FP.BF16.F32.PACK_AB R2, RZ, R17 ;  /* 0x00000011ff02723e */ /* 0x000fc600000010ff */
[----:B------:R-:W-:Y:S01]  /*1a40*/  FMUL R4, R21, R0 ;  /* 0x0000000015047220 */ /* 0x000fe20000400000 */
[-C--:B------:R-:W-:Y:S02]  /*1a50*/  IADD3 R21, PT, PT, R7, R6.reuse, RZ ;  /* 0x0000000607157210 */ /* 0x080fe40007ffe0ff */
[----:B------:R-:W-:Y:S02]  /*1a60*/  IADD3 R6, PT, PT, R5, R6, RZ ;  /* 0x0000000605067210 */ /* 0x000fe40007ffe0ff */
[----:B------:R-:W-:Y:S01]  /*1a70*/  F2FP.BF16.F32.PACK_AB R4, RZ, R4 ;  /* 0x00000004ff04723e */ /* 0x000fe200000010ff */
[----:B-1----:R-:W-:Y:S01]  /*1a80*/  IMAD.WIDE R16, R21, 0x2, R10 ;  /* 0x0000000215107825 */ /* 0x002fe200078e020a */
[----:B------:R-:W-:-:S03]  /*1a90*/  ISETP.GE.AND P0, PT, R6, UR8, PT ;  /* 0x0000000806007c0c */ /* 0x000fc6000bf06270 */
[----:B------:R-:W-:Y:S01]  /*1aa0*/  IMAD.WIDE R18, R21, 0x2, R14 ;  /* 0x0000000215127825 */ /* 0x000fe200078e020e */
[----:B------:R0:W-:Y:S04]  /*1ab0*/  STG.E.U16 desc[UR6][R16.64], R2 ;  /* 0x0000000210007986 */ /* 0x0001e8000c101506 */
[----:B------:R0:W-:Y:S05]  /*1ac0*/  STG.E.U16 desc[UR6][R18.64], R4 ;  /* 0x0000000412007986 */ /* 0x0001ea000c101506 */
[----:B------:R-:W-:Y:S05]  /*1ad0*/  @!P0 BRA `(.L_x_78) ;  /* 0xfffffffc00808947 */ /* 0x000fea000383ffff */
[----:B------:R-:W-:Y:S05]  /*1ae0*/  EXIT ;  /* 0x000000000000794d */ /* 0x000fea0003800000 */
.L_x_77:
[----:B0-----:R-:W-:-:S04]  /*1af0*/  IADD3 R2, P0, PT, R7, R6, RZ ;  /* 0x0000000607027210 */ /* 0x001fc80007f1e0ff */
[----:B-1----:R-:W-:Y:S02]  /*1b00*/  LEA.HI.X.SX32 R11, R6, R9, 0x1, P0 ;  /* 0x00000009060b7211 */ /* 0x002fe400000f0eff */
[----:B------:R-:W-:-:S04]  /*1b10*/  LEA R10, P0, R2, UR12, 0x1 ;  /* 0x0000000c020a7c11 */ /* 0x000fc8000f8008ff */
[----:B------:R-:W-:-:S05]  /*1b20*/  LEA.HI.X R11, R2, UR13, R11, 0x1, P0 ;  /* 0x0000000d020b7c11 */ /* 0x000fca00080f0c0b */
[----:B------:R-:W2:Y:S01]  /*1b30*/  LDG.E.EF.U16 R10, desc[UR6][R10.64] ;  /* 0x000000060a0a7981 */ /* 0x000ea2000c0e1500 */
[----:B------:R-:W-:Y:S02]  /*1b40*/  HFMA2 R19, -RZ, RZ, 3.7421875, 0 ;  /* 0x437c0000ff137431 */ /* 0x000fe400000001ff */
[----:B------:R-:W-:Y:S01]  /*1b50*/  IMAD.MOV.U32 R15, RZ, RZ, 0x3bbb989d ;  /* 0x3bbb989dff0f7424 */ /* 0x000fe200078e00ff */
[----:B-----5:R-:W-:Y:S02]  /*1b60*/  ISETP.NE.AND P0, PT, R6, R3, PT ;  /* 0x000000030600720c */ /* 0x020fe40003f05270 */
[----:B--2---:R-:W-:-:S05]  /*1b70*/  SHF.L.U32 R2, R10, 0x10, RZ ;  /* 0x000000100a027819 */ /* 0x004fca00000006ff */
[----:B------:R-:W-:-:S04]  /*1b80*/  FADD R2, -R13, R2 ;  /* 0x000000020d027221 */ /* 0x000fc80000000100 */
[----:B------:R-:W-:-:S04]  /*1b90*/  FFMA.SAT R4, R2, R15, 0.5 ;  /* 0x3f00000002047423 */ /* 0x000fc8000000200f */
[----:B------:R-:W-:Y:S01]  /*1ba0*/  FFMA.RM R4, R4, R19, 12582913 ;  /* 0x4b40000104047423 */ /* 0x000fe20000004013 */
[----:B------:R-:W-:Y:S01]  /*1bb0*/  IADD3 R19, PT, PT, R7, R6, RZ ;  /* 0x0000000607137210 */ /* 0x000fe20007ffe0ff */
[----:B------:R-:W-:Y:S02]  /*1bc0*/  IMAD.IADD R6, R5, 0x1, R6 ;  /* 0x0000000105067824 */ /* 0x000fe400078e0206 */
[C---:B------:R-:W-:Y:S01]  /*1bd0*/  FADD R15, R4.reuse, -12583039 ;  /* 0xcb40007f040f7421 */ /* 0x040fe20000000000 */
[----:B------:R-:W-:-:S03]  /*1be0*/  SHF.L.U32 R4, R4, 0x17, RZ ;  /* 0x0000001704047819 */ /* 0x000fc600000006ff */
[----:B------:R-:W-:-:S04]  /*1bf0*/  FFMA R15, R2, 1.4426950216293334961, -R15 ;  /* 0x3fb8aa3b020f7823 */ /* 0x000fc8000000080f */
[----:B------:R-:W-:Y:S01]  /*1c00*/  FFMA R15, R2, 1.925963033500011079e-08, R15 ;  /* 0x32a57060020f7823 */ /* 0x000fe2000000000f */
[----:B------:R-:W-:Y:S02]  /*1c10*/  FSEL R2, RZ, 1, P0 ;  /* 0x3f800000ff027808 */ /* 0x000fe40000000000 */
[----:B------:R-:W-:-:S03]  /*1c20*/  ISETP.GE.AND P0, PT, R6, UR8, PT ;  /* 0x0000000806007c0c */ /* 0x000fc6000bf06270 */
[----:B------:R-:W0:Y:S02]  /*1c30*/  MUFU.EX2 R15, R15 ;  /* 0x0000000f000f7308 */ /* 0x000e240000000800 */
[----:B0-----:R-:W-:-:S04]  /*1c40*/  FMUL R11, R4, R15 ;  /* 0x0000000f040b7220 */ /* 0x001fc80000400000 */
[----:B------:R-:W-:-:S04]  /*1c50*/  FFMA R11, R11, R8, -R2 ;  /* 0x000000080b0b7223 */ /* 0x000fc80000000802 */
[----:B------:R-:W-:-:S05]  /*1c60*/  FMUL R11, R11, R0 ;  /* 0x000000000b0b7220 */ /* 0x000fca0000400000 */
[----:B------:R-:W-:Y:S01]  /*1c70*/  F2FP.BF16.F32.PACK_AB R2, RZ, R11 ;  /* 0x0000000bff02723e */ /* 0x000fe200000010ff */
[----:B----4-:R-:W-:-:S05]  /*1c80*/  IMAD.WIDE R10, R19, 0x2, R16 ;  /* 0x00000002130a7825 */ /* 0x010fca00078e0210 */
[----:B------:R0:W-:Y:S01]  /*1c90*/  STG.E.U16 desc[UR6][R10.64], R2 ;  /* 0x000000020a007986 */ /* 0x0001e2000c101506 */
[----:B------:R-:W-:Y:S05]  /*1ca0*/  @!P0 BRA `(.L_x_77) ;  /* 0xfffffffc00908947 */ /* 0x000fea000383ffff */
[----:B------:R-:W-:Y:S05]  /*1cb0*/  EXIT ;  /* 0x000000000000794d */ /* 0x000fea0003800000 */
        .weak           $__internal_1_$__cuda_sm20_rcp_rn_f32_slowpath
        .type           $__internal_1_$__cuda_sm20_rcp_rn_f32_slowpath,@function
        .size           $__internal_1_$__cuda_sm20_rcp_rn_f32_slowpath,(.L_x_337 - $__internal_1_$__cuda_sm20_rcp_rn_f32_slowpath)
$__internal_1_$__cuda_sm20_rcp_rn_f32_slowpath:
[----:B------:R-:W-:Y:S01]  /*1cc0*/  SHF.L.U32 R2, R0, 0x1, RZ ;  /* 0x0000000100027819 */ /* 0x000fe200000006ff */
[----:B------:R-:W-:Y:S03]  /*1cd0*/  BSSY.RECONVERGENT B1, `(.L_x_79) ;  /* 0x0000030000017945 */ /* 0x000fe60003800200 */
[----:B------:R-:W-:-:S04]  /*1ce0*/  SHF.R.U32.HI R17, RZ, 0x18, R2 ;  /* 0x00000018ff117819 */ /* 0x000fc80000011602 */
[----:B------:R-:W-:-:S13]  /*1cf0*/  ISETP.NE.U32.AND P0, PT, R17, RZ, PT ;  /* 0x000000ff1100720c */ /* 0x000fda0003f05070 */
[----:B------:R-:W-:Y:S05]  /*1d00*/  @P0 BRA `(.L_x_80) ;  /* 0x0000000000280947 */ /* 0x000fea0003800000 */
[----:B------:R-:W-:-:S04]  /*1d10*/  SHF.L.U32 R2, R0, 0x1, RZ ;  /* 0x0000000100027819 */ /* 0x000fc800000006ff */
[----:B------:R-:W-:-:S13]  /*1d20*/  ISETP.NE.AND P0, PT, R2, RZ, PT ;  /* 0x000000ff0200720c */ /* 0x000fda0003f05270 */
[----:B------:R-:W-:Y:S01]  /*1d30*/  @P0 FFMA R12, R0, 1.84467440737095516160e+19, RZ ;  /* 0x5f800000000c0823 */ /* 0x000fe200000000ff */
[----:B------:R-:W-:Y:S08]  /*1d40*/  @!P0 MUFU.RCP R11, R0 ;  /* 0x00000000000b8308 */ /* 0x000ff00000001000 */
[----:B------:R-:W0:Y:S02]  /*1d50*/  @P0 MUFU.RCP R15, R12 ;  /* 0x0000000c000f0308 */ /* 0x000e240000001000 */
[----:B0-----:R-:W-:-:S04]  /*1d60*/  @P0 FFMA R2, R12, R15, -1 ;  /* 0xbf8000000c020423 */ /* 0x001fc8000000000f */
[----:B------:R-:W-:-:S04]  /*1d70*/  @P0 FADD.FTZ R2, -R2, -RZ ;  /* 0x800000ff02020221 */ /* 0x000fc80000010100 */
[----:B------:R-:W-:-:S04]  /*1d80*/  @P0 FFMA R2, R15, R2, R15 ;  /* 0x000000020f020223 */ /* 0x000fc8000000000f */
[----:B------:R-:W-:Y:S01]  /*1d90*/  @P0 FFMA R11, R2, 1.84467440737095516160e+19, RZ ;  /* 0x5f800000020b0823 */ /* 0x000fe200000000ff */
[----:B------:R-:W-:Y:S06]  /*1da0*/  BRA `(.L_x_81) ;  /* 0x0000000000887947 */ /* 0x000fec0003800000 */
.L_x_80:
[----:B------:R-:W-:-:S04]  /*1db0*/  IADD3 R19, PT, PT, R17, -0xfd, RZ ;  /* 0xffffff0311137810 */ /* 0x000fc80007ffe0ff */
[----:B------:R-:W-:-:S13]  /*1dc0*/  ISETP.GT.U32.AND P0, PT, R19, 0x1, PT ;  /* 0x000000011300780c */ /* 0x000fda0003f04070 */
[----:B------:R-:W-:Y:S05]  /*1dd0*/  @P0 BRA `(.L_x_82) ;  /* 0x0000000000780947 */ /* 0x000fea0003800000 */
[----:B------:R-:W-:Y:S01]  /*1de0*/  LOP3.LUT R2, R0, 0x7fffff, RZ, 0xc0, !PT ;  /* 0x007fffff00027812 */ /* 0x000fe200078ec0ff */
[----:B------:R-:W-:-:S03]  /*1df0*/  IMAD.MOV.U32 R16, RZ, RZ, 0x3 ;  /* 0x00000003ff107424 */ /* 0x000fc600078e00ff */
[----:B------:R-:W-:Y:S02]  /*1e00*/  LOP3.LUT R2, R2, 0x3f800000, RZ, 0xfc, !PT ;  /* 0x3f80000002027812 */ /* 0x000fe400078efcff */
[----:B------:R-:W-:Y:S02]  /*1e10*/  SHF.L.U32 R16, R16, R19, RZ ;  /* 0x0000001310107219 */ /* 0x000fe400000006ff */
[----:B------:R-:W0:Y:S02]  /*1e20*/  MUFU.RCP R11, R2 ;  /* 0x00000002000b7308 */ /* 0x000e240000001000 */
[----:B0-----:R-:W-:-:S04]  /*1e30*/  FFMA R12, R2, R11, -1 ;  /* 0xbf800000020c7423 */ /* 0x001fc8000000000b */
[----:B------:R-:W-:-:S04]  /*1e40*/  FADD.FTZ R12, -R12, -RZ ;  /* 0x800000ff0c0c7221 */ /* 0x000fc80000010100 */
[CCC-:B------:R-:W-:Y:S01]  /*1e50*/  FFMA.RM R14, R11.reuse, R12.reuse, R11.reuse ;  /* 0x0000000c0b0e7223 */ /* 0x1c0fe2000000400b */
[----:B------:R-:W-:-:S04]  /*1e60*/  FFMA.RP R15, R11, R12, R11 ;  /* 0x0000000c0b0f7223 */ /* 0x000fc8000000800b */
[C---:B------:R-:W-:Y:S02]  /*1e70*/  LOP3.LUT R11, R14.reuse, 0x7fffff, RZ, 0xc0, !PT ;  /* 0x007fffff0e0b7812 */ /* 0x040fe400078ec0ff */
[----:B------:R-:W-:Y:S02]  /*1e80*/  FSETP.NEU.FTZ.AND P0, PT, R14, R15, PT ;  /* 0x0000000f0e00720b */ /* 0x000fe40003f1d000 */
[----:B------:R-:W-:Y:S02]  /*1e90*/  LOP3.LUT R11, R11, 0x800000, RZ, 0xfc, !PT ;  /* 0x008000000b0b7812 */ /* 0x000fe400078efcff */
[----:B------:R-:W-:Y:S02]  /*1ea0*/  SEL R12, RZ, 0xffffffff, !P0 ;  /* 0xffffffffff0c7807 */ /* 0x000fe40004000000 */
[----:B------:R-:W-:Y:S02]  /*1eb0*/  LOP3.LUT R16, R16, R11, RZ, 0xc0, !PT ;  /* 0x0000000b10107212 */ /* 0x000fe400078ec0ff */
[----:B------:R-:W-:-:S02]  /*1ec0*/  IADD3 R12, PT, PT, -R12, RZ, RZ ;  /* 0x000000ff0c0c7210 */ /* 0x000fc40007ffe1ff */
[-C--:B------:R-:W-:Y:S02]  /*1ed0*/  SHF.R.U32.HI R16, RZ, R19.reuse, R16 ;  /* 0x00000013ff107219 */ /* 0x080fe40000011610 */
[----:B------:R-:W-:Y:S02]  /*1ee0*/  LOP3.LUT P1, RZ, R12, R19, R11, 0xf8, !PT ;  /* 0x000000130cff7212 */ /* 0x000fe4000782f80b */
[C---:B------:R-:W-:Y:S02]  /*1ef0*/  LOP3.LUT P0, RZ, R16.reuse, 0x1, RZ, 0xc0, !PT ;  /* 0x0000000110ff7812 */ /* 0x040fe4000780c0ff */
[----:B------:R-:W-:-:S04]  /*1f00*/  LOP3.LUT P2, RZ, R16, 0x2, RZ, 0xc0, !PT ;  /* 0x0000000210ff7812 */ /* 0x000fc8000784c0ff */
[----:B------:R-:W-:Y:S02]  /*1f10*/  PLOP3.LUT P0, PT, P0, P1, P2, 0xe0, 0x0 ;  /* 0x000000000000781c */ /* 0x000fe40000703c20 */
[----:B------:R-:W-:Y:S02]  /*1f20*/  LOP3.LUT P1, RZ, R0, 0x7fffff, RZ, 0xc0, !PT ;  /* 0x007fffff00ff7812 */ /* 0x000fe4000782c0ff */
[----:B------:R-:W-:-:S04]  /*1f30*/  SEL R2, RZ, 0x1, !P0 ;  /* 0x00000001ff027807 */ /* 0x000fc80004000000 */
[----:B------:R-:W-:-:S04]  /*1f40*/  IADD3 R2, PT, PT, -R2, RZ, RZ ;  /* 0x000000ff02027210 */ /* 0x000fc80007ffe1ff */
[----:B------:R-:W-:Y:S02]  /*1f50*/  ISETP.GE.AND P0, PT, R2, RZ, PT ;  /* 0x000000ff0200720c */ /* 0x000fe40003f06270 */
[----:B------:R-:W-:-:S04]  /*1f60*/  IADD3 R2, PT, PT, R17, -0xfc, RZ ;  /* 0xffffff0411027810 */ /* 0x000fc80007ffe0ff */
[----:B------:R-:W-:-:S07]  /*1f70*/  SHF.R.U32.HI R11, RZ, R2, R11 ;  /* 0x00000002ff0b7219 */ /* 0x000fce000001160b */
[----:B------:R-:W-:-:S05]  /*1f80*/  @!P0 VIADD R11, R11, 0x1 ;  /* 0x000000010b0b8836 */ /* 0x000fca0000000000 */
[----:B------:R-:W-:-:S04]  /*1f90*/  @!P1 SHF.L.U32 R11, R11, 0x1, RZ ;  /* 0x000000010b0b9819 */ /* 0x000fc800000006ff */
[----:B------:R-:W-:Y:S01]  /*1fa0*/  LOP3.LUT R11, R11, 0x80000000, R0, 0xf8, !PT ;  /* 0x800000000b0b7812 */ /* 0x000fe200078ef800 */
[----:B------:R-:W-:Y:S06]  /*1fb0*/  BRA `(.L_x_81) ;  /* 0x0000000000047947 */ /* 0x000fec0003800000 */
.L_x_82:
[----:B------:R0:W1:Y:S02]  /*1fc0*/  MUFU.RCP R11, R0 ;  /* 0x00000000000b7308 */ /* 0x0000640000001000 */
.L_x_81:
[----:B------:R-:W-:Y:S05]  /*1fd0*/  BSYNC.RECONVERGENT B1 ;  /* 0x0000000000017941 */ /* 0x000fea0003800200 */
.L_x_79:
[----:B01----:R-:W-:Y:S01]  /*1fe0*/  MOV R0, R11 ;  /* 0x0000000b00007202 */ /* 0x003fe20000000f00 */
[----:B------:R-:W-:-:S04]  /*1ff0*/  HFMA2 R11, -RZ, RZ, 0, 0 ;  /* 0x00000000ff0b7431 */ /* 0x000fc800000001ff */
[----:B------:R-:W-:Y:S05]  /*2000*/  RET.REL.NODEC R10 `(_Z24fused_classifier_kernel3I13__nv_bfloat16EvPT_S2_S2_PKS1_PKiiiii) ;  /* 0xffffffdc0afc7950 */ /* 0x000fea0003c3ffff */
.L_x_83:
        /* <DEDUP_REMOVED lines=15> */
.L_x_337:


//--------------------- .text._Z23residual_forward_kernelI13__nv_bfloat16S0_S0_EvPT_PT0_PT1_i --------------------------
	.section	.text._Z23residual_forward_kernelI13__nv_bfloat16S0_S0_EvPT_PT0_PT1_i,"ax",@progbits
	.align	128
        .global         _Z23residual_forward_kernelI13__nv_bfloat16S0_S0_EvPT_PT0_PT1_i
        .type           _Z23residual_forward_kernelI13__nv_bfloat16S0_S0_EvPT_PT0_PT1_i,@function
        .size           _Z23residual_forward_kernelI13__nv_bfloat16S0_S0_EvPT_PT0_PT1_i,(.L_x_347 - _Z23residual_forward_kernelI13__nv_bfloat16S0_S0_EvPT_PT0_PT1_i)
        .other          _Z23residual_forward_kernelI13__nv_bfloat16S0_S0_EvPT_PT0_PT1_i,@"STO_CUDA_ENTRY STV_DEFAULT"
_Z23residual_forward_kernelI13__nv_bfloat16S0_S0_EvPT_PT0_PT1_i:
.text._Z23residual_forward_kernelI13__nv_bfloat16S0_S0_EvPT_PT0_PT1_i:
[----:B------:R-:W-:Y:S01]  /*0000*/  LDC R1, c[0x0][0x37c] ;  /* 0x0000df00ff017b82 */ /* 0x000fe20000000800 */
[----:B------:R-:W0:Y:S07]  /*0010*/  S2R R0, SR_TID.X ;  /* 0x0000000000007919 */ /* 0x000e2e0000002100 */
[----:B------:R-:W0:Y:S01]  /*0020*/  S2UR UR4, SR_CTAID.X ;  /* 0x00000000000479c3 */ /* 0x000e220000002500 */
[----:B------:R-:W1:Y:S07]  /*0030*/  LDCU UR5, c[0x0][0x398] ;  /* 0x00007300ff0577ac */ /* 0x000e6e0008000800 */
[----:B------:R-:W0:Y:S02]  /*0040*/  LDC R9, c[0x0][0x360] ;  /* 0x0000d800ff097b82 */ /* 0x000e240000000800 */
[----:B0-----:R-:W-:-:S05]  /*0050*/  IMAD R9, R9, UR4, R0 ;  /* 0x0000000409097c24 */ /* 0x001fca000f8e0200 */
[----:B-1----:R-:W-:-:S13]  /*0060*/  ISETP.GE.AND P0, PT, R9, UR5, PT ;  /* 0x0000000509007c0c */ /* 0x002fda000bf06270 */
[----:B------:R-:W-:Y:S05]  /*0070*/  @P0 EXIT ;  /* 0x000000000000094d */ /* 0x000fea0003800000 */
[----:B------:R-:W0:Y:S01]  /*0080*/  LDC.64 R2, c[0x0][0x388] ;  /* 0x0000e200ff027b82 */ /* 0x000e220000000a00 */
[----:B------:R-:W1:Y:S07]  /*0090*/  LDCU.64 UR4, c[0x0][0x358] ;  /* 0x00006b00ff0477ac */ /* 0x000e6e0008000a00 */
[----:B------:R-:W2:Y:S08]  /*00a0*/  LDC.64 R4, c[0x0][0x390] ;  /* 0x0000e400ff047b82 */ /* 0x000eb00000000a00 */
[----:B------:R-:W3:Y:S01]  /*00b0*/  LDC.64 R6, c[0x0][0x380] ;  /* 0x0000e000ff067b82 */ /* 0x000ee20000000a00 */
[----:B0-----:R-:W-:-:S06]  /*00c0*/  IMAD.WIDE R2, R9, 0x2, R2 ;  /* 0x0000000209027825 */ /* 0x001fcc00078e0202 */
[----:B-1----:R-:W4:Y:S01]  /*00d0*/  LDG.E.EF.U16 R2, desc[UR4][R2.64] ;  /* 0x0000000402027981 */ /* 0x002f22000c0e1500 */
[----:B--2---:R-:W-:-:S06]  /*00e0*/  IMAD.WIDE R4, R9, 0x2, R4 ;  /* 0x0000000209047825 */ /* 0x004fcc00078e0204 */
[----:B------:R-:W2:Y:S01]  /*00f0*/  LDG.E.EF.U16 R4, desc[UR4][R4.64] ;  /* 0x0000000404047981 */ /* 0x000ea2000c0e1500 */
[----:B---3--:R-:W-:Y:S01]  /*0100*/  IMAD.WIDE R6, R9, 0x2, R6 ;  /* 0x0000000209067825 */ /* 0x008fe200078e0206 */
[----:B----4-:R-:W-:Y:S02]  /*0110*/  SHF.L.U32 R0, R2, 0x10, RZ ;  /* 0x0000001002007819 */ /* 0x010fe400000006ff */
[----:B--2---:R-:W-:-:S05]  /*0120*/  SHF.L.U32 R11, R4, 0x10, RZ ;  /* 0x00000010040b7819 */ /* 0x004fca00000006ff */
[----:B------:R-:W-:-:S05]  /*0130*/  FADD R0, R0, R11 ;  /* 0x0000000b00007221 */ /* 0x000fca0000000000 */
[----:B------:R-:W-:-:S05]  /*0140*/  F2FP.BF16.F32.PACK_AB R0, RZ, R0 ;  /* 0x00000000ff00723e */ /* 0x000fca00000010ff */
[----:B------:R-:W-:Y:S01]  /*0150*/  STG.E.U16 desc[UR4][R6.64], R0 ;  /* 0x0000000006007986 */ /* 0x000fe2000c101504 */
[----:B------:R-:W-:Y:S05]  /*0160*/  EXIT ;  /* 0x000000000000794d */ /* 0x000fea0003800000 */
.L_x_84:
        /* <DEDUP_REMOVED lines=9> */
.L_x_347:


//--------------------- .text._Z25layernorm_forward_kernel3I13__nv_bfloat16S0_fEvPT0_PT_S4_PKS3_PKT1_S9_ii --------------------------
	.section	.text._Z25layernorm_forward_kernel3I13__nv_bfloat16S0_fEvPT0_PT_S4_PKS3_PKT1_S9_ii,"ax",@progbits
	.align	128
        .global         _Z25layernorm_forward_kernel3I13__nv_bfloat16S0_fEvPT0_PT_S4_PKS3_PKT1_S9_ii
        .type           _Z25layernorm_forward_kernel3I13__nv_bfloat16S0_fEvPT0_PT_S4_PKS3_PKT1_S9_ii,@function
        .size           _Z25layernorm_forward_kernel3I13__nv_bfloat16S0_fEvPT0_PT_S4_PKS3_PKT1_S9_ii,(.L_x_338 - _Z25layernorm_forward_kernel3I13__nv_bfloat16S0_fEvPT0_PT_S4_PKS3_PKT1_S9_ii)
        .other          _Z25layernorm_forward_kernel3I13__nv_bfloat16S0_fEvPT0_PT_S4_PKS3_PKT1_S9_ii,@"STO_CUDA_ENTRY STV_DEFAULT"
_Z25layernorm_forward_kernel3I13__nv_bfloat16S0_fEvPT0_PT_S4_PKS3_PKT1_S9_ii:
.text._Z25layernorm_forward_kernel3I13__nv_bfloat16S0_fEvPT0_PT_S4_PKS3_PKT1_S9_ii:
[----:B------:R-:W-:Y:S01]  /*0000*/  LDC R1, c[0x0][0x37c] ;  /* 0x0000df00ff017b82 */ /* 0x000fe20000000800 */
[----:B------:R-:W0:Y:S01]  /*0010*/  S2R R2, SR_TID.Y ;  /* 0x0000000000027919 */ /* 0x000e220000002200 */
[----:B------:R-:W1:Y:S01]  /*0020*/  LDCU UR6, c[0x0][0x360] ;  /* 0x00006c00ff0677ac */ /* 0x000e620008000800 */
[----:B------:R-:W0:Y:S01]  /*0030*/  S2R R5, SR_TID.Z ;  /* 0x0000000000057919 */ /* 0x000e220000002300 */
[----:B------:R-:W1:Y:S01]  /*0040*/  LDCU UR7, c[0x0][0x364] ;  /* 0x00006c80ff0777ac */ /* 0x000e620008000800 */
[----:B------:R-:W2:Y:S01]  /*0050*/  S2R R3, SR_TID.X ;  /* 0x0000000000037919 */ /* 0x000ea20000002100 */
[----:B------:R-:W3:Y:S01]  /*0060*/  LDCU UR5, c[0x0][0x368] ;  /* 0x00006d00ff0577ac */ /* 0x000ee20008000800 */
[----:B------:R-:W4:Y:S01]  /*0070*/  S2R R7, SR_CTAID.X ;  /* 0x0000000000077919 */ /* 0x000f220000002500 */
[----:B-1----:R-:W-:-:S04]  /*0080*/  UIMAD UR4, UR6, UR7, URZ ;  /* 0x00000007060472a4 */ /* 0x002fc8000f8e02ff */
[----:B---3--:R-:W-:Y:S01]  /*0090*/  UIMAD UR4, UR4, UR5, 0x1f ;  /* 0x0000001f040474a4 */ /* 0x008fe2000f8e0205 */
[----:B------:R-:W1:Y:S03]  /*00a0*/  LDCU UR5, c[0x0][0x3b0] ;  /* 0x00007600ff0577ac */ /* 0x000e660008000800 */
[----:B------:R-:W-:Y:S01]  /*00b0*/  USHF.R.U32.HI UR4, URZ, 0x5, UR4 ;  /* 0x00000005ff047899 */ /* 0x000fe20008011604 */
[----:B0-----:R-:W-:-:S03]  /*00c0*/  IMAD R2, R5, UR7, R2 ;  /* 0x0000000705027c24 */ /* 0x001fc6000f8e0202 */
[----:B------:R-:W-:Y:S01]  /*00d0*/  ULOP3.LUT UR4, UR4, 0xffff, URZ, 0xc0, !UPT ;  /* 0x0000ffff04047892 */ /* 0x000fe2000f8ec0ff */
[----:B--2---:R-:W-:-:S05]  /*00e0*/  IMAD R2, R2, UR6, R3 ;  /* 0x0000000602027c24 */ /* 0x004fca000f8e0203 */
[----:B------:R-:W-:-:S04]  /*00f0*/  SHF.R.U32.HI R0, RZ, 0x5, R2 ;  /* 0x00000005ff007819 */ /* 0x000fc80000011602 */
[----:B------:R-:W-:-:S05]  /*0100*/  LOP3.LUT R0, R0, 0xffff, RZ, 0xc0, !PT ;  /* 0x0000ffff00007812 */ /* 0x000fca00078ec0ff */
[----:B----4-:R-:W-:-:S05]  /*0110*/  IMAD R8, R7, UR4, R0 ;  /* 0x0000000407087c24 */ /* 0x010fca000f8e0200 */
[----:B-1----:R-:W-:-:S13]  /*0120*/  ISETP.GE.AND P0, PT, R8, UR5, PT ;  /* 0x0000000508007c0c */ /* 0x002fda000bf06270 */
[----:B------:R-:W-:Y:S05]  /*0130*/  @P0 EXIT ;  /* 0x000000000000094d */ /* 0x000fea0003800000 */
[----:B------:R-:W0:Y:S01]  /*0140*/  LDCU UR6, c[0x0][0x3b4] ;  /* 0x00007680ff0677ac */ /* 0x000e220008000800 */
[----:B------:R-:W1:Y:S01]  /*0150*/  LDC.64 R4, c[0x0][0x398] ;  /* 0x0000e600ff047b82 */ /* 0x000e620000000a00 */
[----:B------:R-:W-:Y:S01]  /*0160*/  LOP3.LUT R7, R2, 0x1f, RZ, 0xc0, !PT ;  /* 0x0000001f02077812 */ /* 0x000fe200078ec0ff */
[----:B------:R-:W-:Y:S01]  /*0170*/  BSSY.RECONVERGENT B0, `(.L_x_85) ;  /* 0x0000097000007945 */ /* 0x000fe20003800200 */
[----:B------:R-:W2:Y:S01]  /*0180*/  LDCU.64 UR4, c[0x0][0x358] ;  /* 0x00006b00ff0477ac */ /* 0x000ea20008000a00 */
[----:B------:R-:W-:Y:S01]  /*0190*/  HFMA2 R12, -RZ, RZ, 0, 0 ;  /* 0x00000000ff0c7431 */ /* 0x000fe200000001ff */
[----:B0-----:R-:W-:Y:S01]  /*01a0*/  ISETP.GE.AND P0, PT, R7, UR6, PT ;  /* 0x0000000607007c0c */ /* 0x001fe2000bf06270 */
[----:B------:R-:W-:-:S05]  /*01b0*/  IMAD R6, R8, UR6, RZ ;  /* 0x0000000608067c24 */ /* 0x000fca000f8e02ff */
[----:B------:R-:W-:Y:S01]  /*01c0*/  SHF.R.S32.HI R9, RZ, 0x1f, R6 ;  /* 0x0000001fff097819 */ /* 0x000fe20000011406 */
[----:B-1----:R-:W-:-:S06]  /*01d0*/  IMAD.WIDE R4, R6, 0x2, R4 ;  /* 0x0000000206047825 */ /* 0x002fcc00078e0204 */
[----:B--2---:R-:W-:Y:S05]  /*01e0*/  @P0 BRA `(.L_x_86) ;  /* 0x00000008003c0947 */ /* 0x004fea0003800000 */
[----:B------:R-:W-:Y:S01]  /*01f0*/  LOP3.LUT R0, RZ, R7, RZ, 0x33, !PT ;  /* 0x00000007ff007212 */ /* 0x000fe200078e33ff */
[----:B------:R-:W-:Y:S01]  /*0200*/  BSSY.RECONVERGENT B1, `(.L_x_87) ;  /* 0x000004a000017945 */ /* 0x000fe20003800200 */
[----:B------:R-:W-:-:S03]  /*0210*/  MOV R12, RZ ;  /* 0x000000ff000c7202 */ /* 0x000fc60000000f00 */
[----:B------:R-:W-:-:S05]  /*0220*/  VIADD R3, R0, UR6 ;  /* 0x0000000600037c36 */ /* 0x000fca0008000000 */
[C---:B------:R-:W-:Y:S02]  /*0230*/  ISETP.GE.U32.AND P1, PT, R3.reuse, 0x1e0, PT ;  /* 0x000001e00300780c */ /* 0x040fe40003f26070 */
[----:B------:R-:W-:Y:S01]  /*0240*/  LEA.HI R0, R3, 0x1, RZ, 0x1b ;  /* 0x0000000103007811 */ /* 0x000fe200078fd8ff */
[----:B------:R-:W-:-:S03]  /*0250*/  IMAD.MOV.U32 R3, RZ, RZ, R7 ;  /* 0x000000ffff037224 */ /* 0x000fc600078e0007 */
[----:B------:R-:W-:-:S04]  /*0260*/  LOP3.LUT R25, R0, 0xf, RZ, 0xc0, !PT ;  /* 0x0000000f00197812 */ /* 0x000fc800078ec0ff */
[----:B------:R-:W-:-:S03]  /*0270*/  ISETP.NE.AND P0, PT, R25, RZ, PT ;  /* 0x000000ff1900720c */ /* 0x000fc60003f05270 */
[----:B------:R-:W-:Y:S10]  /*0280*/  @!P1 BRA `(.L_x_88) ;  /* 0x0000000400049947 */ /* 0x000ff40003800000 */
[----:B------:R-:W0:Y:S01]  /*0290*/  LDCU.64 UR8, c[0x0][0x398] ;  /* 0x00007300ff0877ac */ /* 0x000e220008000a00 */
[C---:B------:R-:W-:Y:S01]  /*02a0*/  SHF.L.U64.HI R11, R6.reuse, 0x1, R9 ;  /* 0x00000001060b7819 */ /* 0x040fe20000010209 */
[----:B------:R-:W-:Y:S01]  /*02b0*/  IMAD.MOV.U32 R12, RZ, RZ, RZ ;  /* 0x000000ffff0c7224 */ /* 0x000fe200078e00ff */
[----:B------:R-:W-:Y:S02]  /*02c0*/  SHF.L.U32 R10, R6, 0x1, RZ ;  /* 0x00000001060a7819 */ /* 0x000fe400000006ff */
[----:B------:R-:W-:Y:S02]  /*02d0*/  LOP3.LUT R16, R0, 0xffffff0, RZ, 0xc0, !PT ;  /* 0x0ffffff000107812 */ /* 0x000fe400078ec0ff */
[----:B------:R-:W-:Y:S01]  /*02e0*/  MOV R3, R7 ;  /* 0x0000000700037202 */ /* 0x000fe20000000f00 */
[----:B------:R-:W-:-:S04]  /*02f0*/  IMAD.WIDE.U32 R10, R7, 0x2, R10 ;  /* 0x00000002070a7825 */ /* 0x000fc800078e000a */
[----:B------:R-:W-:Y:S01]  /*0300*/  IMAD.MOV R16, RZ, RZ, -R16 ;  /* 0x000000ffff107224 */ /* 0x000fe200078e0a10 */
[----:B0-----:R-:W-:-:S04]  /*0310*/  IADD3 R10, P1, PT, R10, UR8, RZ ;  /* 0x000000080a0a7c10 */ /* 0x001fc8000ff3e0ff */
[----:B------:R-:W-:-:S04]  /*0320*/  IADD3 R10, P2, PT, R10, 0x200, RZ ;  /* 0x000002000a0a7810 */ /* 0x000fc80007f5e0ff */
[----:B------:R-:W-:-:S09]  /*0330*/  IADD3.X R11, PT, PT, RZ, UR9, R11, P2, P1 ;  /* 0x00000009ff0b7c10 */ /* 0x000fd200097e240b */
.L_x_89:
[----:B------:R-:W2:Y:S04]  /*0340*/  LDG.E.U16 R19, desc[UR4][R10.64+-0x200] ;  /* 0xfffe00040a137981 */ /* 0x000ea8000c1e1500 */
[----:B------:R-:W3:Y:S04]  /*0350*/  LDG.E.U16 R22, desc[UR4][R10.64+-0x1c0] ;  /* 0xfffe40040a167981 */ /* 0x000ee8000c1e1500 */
[----:B------:R-:W4:Y:S04]  /*0360*/  LDG.E.U16 R23, desc[UR4][R10.64+-0x180] ;  /* 0xfffe80040a177981 */ /* 0x000f28000c1e1500 */
[----:B------:R-:W5:Y:S04]  /*0370*/  LDG.E.U16 R20, desc[UR4][R10.64+-0x140] ;  /* 0xfffec0040a147981 */ /* 0x000f68000c1e1500 */
[----:B------:R-:W5:Y:S04]  /*0380*/  LDG.E.U16 R14, desc[UR4][R10.64+-0x100] ;  /* 0xffff00040a0e7981 */ /* 0x000f68000c1e1500 */
[----:B------:R-:W5:Y:S04]  /*0390*/  LDG.E.U16 R13, desc[UR4][R10.64+-0xc0] ;  /* 0xffff40040a0d7981 */ /* 0x000f68000c1e1500 */
[----:B------:R-:W5:Y:S04]  /*03a0*/  LDG.E.U16 R17, desc[UR4][R10.64+-0x80] ;  /* 0xffff80040a117981 */ /* 0x000f68000c1e1500 */
[----:B------:R-:W5:Y:S04]  /*03b0*/  LDG.E.U16 R15, desc[UR4][R10.64+-0x40] ;  /* 0xffffc0040a0f7981 */ /* 0x000f68000c1e1500 */
[----:B------:R-:W5:Y:S01]  /*03c0*/  LDG.E.U16 R18, desc[UR4][R10.64] ;  /* 0x000000040a127981 */ /* 0x000f62000c1e1500 */
[----:B--2---:R-:W-:-:S03]  /*03d0*/  SHF.L.U32 R21, R19, 0x10, RZ ;  /* 0x0000001013157819 */ /* 0x004fc600000006ff */
[----:B------:R-:W2:Y:S01]  /*03e0*/  LDG.E.U16 R19, desc[UR4][R10.64+0x40] ;  /* 0x000040040a137981 */ /* 0x000ea2000c1e1500 */
[----:B---3--:R-:W-:Y:S02]  /*03f0*/  IMAD.U32 R22, R22, 0x10000, RZ ;  /* 0x0001000016167824 */ /* 0x008fe400078e00ff */
[----:B------:R-:W-:Y:S02]  /*0400*/  FADD R21, R21, R12 ;  /* 0x0000000c15157221 */ /* 0x000fe40000000000 */
[----:B------:R-:W3:Y:S01]  /*0410*/  LDG.E.U16 R12, desc[UR4][R10.64+0x80] ;  /* 0x000080040a0c7981 */ /* 0x000ee2000c1e1500 */
[----:B----4-:R-:W-:Y:S01]  /*0420*/  SHF.L.U32 R23, R23, 0x10, RZ ;  /* 0x0000001017177819 */ /* 0x010fe200000006ff */
[----:B------:R-:W-:Y:S02]  /*0430*/  FADD R22, R21, R22 ;  /* 0x0000001615167221 */ /* 0x000fe40000000000 */
[----:B------:R-:W4:Y:S02]  /*0440*/  LDG.E.U16 R21, desc[UR4][R10.64+0xc0] ;  /* 0x0000c0040a157981 */ /* 0x000f24000c1e1500 */
[----:B------:R-:W-:-:S02]  /*0450*/  FADD R23, R22, R23 ;  /* 0x0000001716177221 */ /* 0x000fc40000000000 */
[----:B------:R-:W4:Y:S01]  /*0460*/  LDG.E.U16 R22, desc[UR4][R10.64+0x100] ;  /* 0x000100040a167981 */ /* 0x000f22000c1e1500 */
[----:B-----5:R-:W-:-:S03]  /*0470*/  IMAD.U32 R24, R20, 0x10000, RZ ;  /* 0x0001000014187824 */ /* 0x020fc600078e00ff */
[----:B------:R-:W5:Y:S01]  /*0480*/  LDG.E.U16 R20, desc[UR4][R10.64+0x140] ;  /* 0x000140040a147981 */ /* 0x000f62000c1e1500 */
[----:B------:R-:W-:-:S03]  /*0490*/  FADD R26, R23, R24 ;  /* 0x00000018171a7221 */ /* 0x000fc60000000000 */
[----:B------:R-:W5:Y:S04]  /*04a0*/  LDG.E.U16 R23, desc[UR4][R10.64+0x180] ;  /* 0x000180040a177981 */ /* 0x000f68000c1e1500 */
[----:B------:R0:W5:Y:S01]  /*04b0*/  LDG.E.U16 R24, desc[UR4][R10.64+0x1c0] ;  /* 0x0001c0040a187981 */ /* 0x000162000c1e1500 */
[----:B------:R-:W-:Y:S01]  /*04c0*/  SHF.L.U32 R27, R14, 0x10, RZ ;  /* 0x000000100e1b7819 */ /* 0x000fe200000006ff */
[----:B------:R-:W-:Y:S01]  /*04d0*/  IMAD.U32 R13, R13, 0x10000, RZ ;  /* 0x000100000d0d7824 */ /* 0x000fe200078e00ff */
[----:B------:R-:W-:Y:S02]  /*04e0*/  SHF.L.U32 R14, R17, 0x10, RZ ;  /* 0x00000010110e7819 */ /* 0x000fe400000006ff */
[----:B------:R-:W-:Y:S01]  /*04f0*/  SHF.L.U32 R18, R18, 0x10, RZ ;  /* 0x0000001012127819 */ /* 0x000fe200000006ff */
[----:B------:R-:W-:Y:S01]  /*0500*/  FADD R26, R26, R27 ;  /* 0x0000001b1a1a7221 */ /* 0x000fe20000000000 */
[----:B------:R-:W-:-:S02]  /*0510*/  IADD3 R16, PT, PT, R16, 0x10, RZ ;  /* 0x0000001010107810 */ /* 0x000fc40007ffe0ff */
[----:B------:R-:W-:Y:S01]  /*0520*/  IADD3 R3, PT, PT, R3, 0x200, RZ ;  /* 0x0000020003037810 */ /* 0x000fe20007ffe0ff */
[----:B------:R-:W-:Y:S01]  /*0530*/  FADD R13, R26, R13 ;  /* 0x0000000d1a0d7221 */ /* 0x000fe20000000000 */
[----:B------:R-:W-:Y:S01]  /*0540*/  IMAD.U32 R26, R15, 0x10000, RZ ;  /* 0x000100000f1a7824 */ /* 0x000fe200078e00ff */
[----:B------:R-:W-:Y:S02]  /*0550*/  ISETP.NE.AND P1, PT, R16, RZ, PT ;  /* 0x000000ff1000720c */ /* 0x000fe40003f25270 */
[----:B------:R-:W-:Y:S01]  /*0560*/  FADD R13, R13, R14 ;  /* 0x0000000e0d0d7221 */ /* 0x000fe20000000000 */
[----:B0-----:R-:W-:-:S03]  /*0570*/  IADD3 R10, P2, PT, R10, 0x400, RZ ;  /* 0x000004000a0a7810 */ /* 0x001fc60007f5e0ff */
[----:B------:R-:W-:Y:S02]  /*0580*/  FADD R13, R13, R26 ;  /* 0x0000001a0d0d7221 */ /* 0x000fe40000000000 */
[----:B------:R-:W-:Y:S02]  /*0590*/  IMAD.X R11, RZ, RZ, R11, P2 ;  /* 0x000000ffff0b7224 */ /* 0x000fe400010e060b */
[----:B------:R-:W-:Y:S01]  /*05a0*/  FADD R13, R13, R18 ;  /* 0x000000120d0d7221 */ /* 0x000fe20000000000 */
[----:B--2---:R-:W-:-:S04]  /*05b0*/  IMAD.U32 R14, R19, 0x10000, RZ ;  /* 0x00010000130e7824 */ /* 0x004fc800078e00ff */
[----:B------:R-:W-:Y:S01]  /*05c0*/  FADD R13, R13, R14 ;  /* 0x0000000e0d0d7221 */ /* 0x000fe20000000000 */
[----:B---3--:R-:W-:Y:S01]  /*05d0*/  SHF.L.U32 R12, R12, 0x10, RZ ;  /* 0x000000100c0c7819 */ /* 0x008fe200000006ff */
[----:B----4-:R-:W-:-:S04]  /*05e0*/  IMAD.U32 R21, R21, 0x10000, RZ ;  /* 0x0001000015157824 */ /* 0x010fc800078e00ff */
[----:B------:R-:W-:Y:S01]  /*05f0*/  FADD R12, R13, R12 ;  /* 0x0000000c0d0c7221 */ /* 0x000fe20000000000 */
[----:B------:R-:W-:-:S03]  /*0600*/  SHF.L.U32 R13, R22, 0x10, RZ ;  /* 0x00000010160d7819 */ /* 0x000fc600000006ff */
[----:B------:R-:W-:Y:S01]  /*0610*/  FADD R12, R12, R21 ;  /* 0x000000150c0c7221 */ /* 0x000fe20000000000 */
[----:B-----5:R-:W-:-:S03]  /*0620*/  IMAD.U32 R15, R20, 0x10000, RZ ;  /* 0x00010000140f7824 */ /* 0x020fc600078e00ff */
[----:B------:R-:W-:Y:S01]  /*0630*/  FADD R12, R12, R13 ;  /* 0x0000000d0c0c7221 */ /* 0x000fe20000000000 */
[----:B------:R-:W-:-:S03]  /*0640*/  IMAD.U32 R23, R23, 0x10000, RZ ;  /* 0x0001000017177824 */ /* 0x000fc600078e00ff */
[----:B------:R-:W-:Y:S01]  /*0650*/  FADD R12, R12, R15 ;  /* 0x0000000f0c0c7221 */ /* 0x000fe20000000000 */
[----:B------:R-:W-:-:S03]  /*0660*/  SHF.L.U32 R13, R24, 0x10, RZ ;  /* 0x00000010180d7819 */ /* 0x000fc600000006ff */
[----:B------:R-:W-:-:S04]  /*0670*/  FADD R12, R12, R23 ;  /* 0x000000170c0c7221 */ /* 0x000fc80000000000 */
[----:B------:R-:W-:Y:S01]  /*0680*/  FADD R12, R12, R13 ;  /* 0x0000000d0c0c7221 */ /* 0x000fe20000000000 */
[----:B------:R-:W-:Y:S06]  /*0690*/  @P1 BRA `(.L_x_89) ;  /* 0xfffffffc00281947 */ /* 0x000fec000383ffff */
.L_x_88:
[----:B------:R-:W-:Y:S05]  /*06a0*/  BSYNC.RECONVERGENT B1 ;  /* 0x0000000000017941 */ /* 0x000fea0003800200 */
.L_x_87:
[----:B------:R-:W-:Y:S05]  /*06b0*/  @!P0 BRA `(.L_x_86) ;  /* 0x0000000400088947 */ /* 0x000fea0003800000 */
[----:B------:R-:W-:Y:S01]  /*06c0*/  ISETP.GE.U32.AND P0, PT, R25, 0x8, PT ;  /* 0x000000081900780c */ /* 0x000fe20003f06070 */
[----:B------:R-:W-:Y:S01]  /*06d0*/  BSSY.RECONVERGENT B1, `(.L_x_90) ;  /* 0x000001e000017945 */ /* 0x000fe20003800200 */
[----:B------:R-:W-:-:S04]  /*06e0*/  LOP3.LUT R21, R0, 0x7, RZ, 0xc0, !PT ;  /* 0x0000000700157812 */ /* 0x000fc800078ec0ff */
[----:B------:R-:W-:-:S07]  /*06f0*/  ISETP.NE.AND P1, PT, R21, RZ, PT ;  /* 0x000000ff1500720c */ /* 0x000fce0003f25270 */
[----:B------:R-:W-:Y:S06]  /*0700*/  @!P0 BRA `(.L_x_91) ;  /* 0x0000000000688947 */ /* 0x000fec0003800000 */
[----:B------:R-:W-:-:S05]  /*0710*/  IMAD.WIDE R10, R3, 0x2, R4 ;  /* 0x00000002030a7825 */ /* 0x000fca00078e0204 */
[----:B------:R-:W2:Y:S04]  /*0720*/  LDG.E.U16 R16, desc[UR4][R10.64] ;  /* 0x000000040a107981 */ /* 0x000ea8000c1e1500 */
[----:B------:R-:W3:Y:S04]  /*0730*/  LDG.E.U16 R18, desc[UR4][R10.64+0x40] ;  /* 0x000040040a127981 */ /* 0x000ee8000c1e1500 */
[----:B------:R-:W4:Y:S04]  /*0740*/  LDG.E.U16 R19, desc[UR4][R10.64+0x80] ;  /* 0x000080040a137981 */ /* 0x000f28000c1e1500 */
[----:B------:R-:W5:Y:S04]  /*0750*/  LDG.E.U16 R20, desc[UR4][R10.64+0xc0] ;  /* 0x0000c0040a147981 */ /* 0x000f68000c1e1500 */
[----:B------:R-:W5:Y:S04]  /*0760*/  LDG.E.U16 R22, desc[UR4][R10.64+0x100] ;  /* 0x000100040a167981 */ /* 0x000f68000c1e1500 */
[----:B------:R-:W5:Y:S04]  /*0770*/  LDG.E.U16 R14, desc[UR4][R10.64+0x140] ;  /* 0x000140040a0e7981 */ /* 0x000f68000c1e1500 */
[----:B------:R-:W5:Y:S04]  /*0780*/  LDG.E.U16 R13, desc[UR4][R10.64+0x180] ;  /* 0x000180040a0d7981 */ /* 0x000f68000c1e1500 */
[----:B------:R-:W5:Y:S01]  /*0790*/  LDG.E.U16 R15, desc[UR4][R10.64+0x1c0] ;  /* 0x0001c0040a0f7981 */ /* 0x000f62000c1e1500 */
[----:B------:R-:W-:-:S02]  /*07a0*/  VIADD R3, R3, 0x100 ;  /* 0x0000010003037836 */ /* 0x000fc40000000000 */
[----:B--2---:R-:W-:Y:S01]  /*07b0*/  IMAD.U32 R17, R16, 0x10000, RZ ;  /* 0x0001000010117824 */ /* 0x004fe200078e00ff */
[----:B---3--:R-:W-:-:S03]  /*07c0*/  SHF.L.U32 R18, R18, 0x10, RZ ;  /* 0x0000001012127819 */ /* 0x008fc600000006ff */
[----:B------:R-:W-:Y:S01]  /*07d0*/  FADD R17, R12, R17 ;  /* 0x000000110c117221 */ /* 0x000fe20000000000 */
[----:B----4-:R-:W-:-:S03]  /*07e0*/  IMAD.U32 R12, R19, 0x10000, RZ ;  /* 0x00010000130c7824 */ /* 0x010fc600078e00ff */
[----:B------:R-:W-:Y:S01]  /*07f0*/  FADD R17, R17, R18 ;  /* 0x0000001211117221 */ /* 0x000fe20000000000 */
[----:B-----5:R-:W-:-:S03]  /*0800*/  SHF.L.U32 R19, R20, 0x10, RZ ;  /* 0x0000001014137819 */ /* 0x020fc600000006ff */
[----:B------:R-:W-:Y:S01]  /*0810*/  FADD R12, R17, R12 ;  /* 0x0000000c110c7221 */ /* 0x000fe20000000000 */
[----:B------:R-:W-:-:S03]  /*0820*/  IMAD.U32 R17, R22, 0x10000, RZ ;  /* 0x0001000016117824 */ /* 0x000fc600078e00ff */
[----:B------:R-:W-:Y:S01]  /*0830*/  FADD R12, R12, R19 ;  /* 0x000000130c0c7221 */ /* 0x000fe20000000000 */
[----:B------:R-:W-:-:S03]  /*0840*/  SHF.L.U32 R19, R14, 0x10, RZ ;  /* 0x000000100e137819 */ /* 0x000fc600000006ff */
[----:B------:R-:W-:Y:S01]  /*0850*/  FADD R12, R12, R17 ;  /* 0x000000110c0c7221 */ /* 0x000fe20000000000 */
[----:B------:R-:W-:-:S03]  /*0860*/  IMAD.U32 R13, R13, 0x10000, RZ ;  /* 0x000100000d0d7824 */ /* 0x000fc600078e00ff */
[----:B------:R-:W-:Y:S01]  /*0870*/  FADD R12, R12, R19 ;  /* 0x000000130c0c7221 */ /* 0x000fe20000000000 */
[----:B------:R-:W-:-:S03]  /*0880*/  SHF.L.U32 R15, R15, 0x10, RZ ;  /* 0x000000100f0f7819 */ /* 0x000fc600000006ff */
[----:B------:R-:W-:-:S04]  /*0890*/  FADD R12, R12, R13 ;  /* 0x0000000d0c0c7221 */ /* 0x000fc80000000000 */
[----:B------:R-:W-:-:S07]  /*08a0*/  FADD R12, R12, R15 ;  /* 0x0000000f0c0c7221 */ /* 0x000fce0000000000 */
.L_x_91:
[----:B------:R-:W-:Y:S05]  /*08b0*/  BSYNC.RECONVERGENT B1 ;  /* 0x0000000000017941 */ /* 0x000fea0003800200 */
.L_x_90:
        /* <DEDUP_REMOVED lines=10> */
[----:B------:R-:W5:Y:S01]  /*0960*/  LDG.E.U16 R16, desc[UR4][R10.64+0xc0] ;  /* 0x0000c0040a107981 */ /* 0x000f62000c1e1500 */
[----:B------:R-:W-:-:S02]  /*0970*/  IADD3 R3, PT, PT, R3, 0x80, RZ ;  /* 0x0000008003037810 */ /* 0x000fc40007ffe0ff */
[----:B--2---:R-:W-:Y:S01]  /*0980*/  SHF.L.U32 R13, R13, 0x10, RZ ;  /* 0x000000100d0d7819 */ /* 0x004fe200000006ff */
[----:B---3--:R-:W-:-:S04]  /*0990*/  IMAD.U32 R14, R14, 0x10000, RZ ;  /* 0x000100000e0e7824 */ /* 0x008fc800078e00ff */
[----:B------:R-:W-:Y:S01]  /*09a0*/  FADD R13, R12, R13 ;  /* 0x0000000d0c0d7221 */ /* 0x000fe20000000000 */
[----:B----4-:R-:W-:-:S03]  /*09b0*/  SHF.L.U32 R12, R15, 0x10, RZ ;  /* 0x000000100f0c7819 */ /* 0x010fc600000006ff */
[----:B------:R-:W-:Y:S01]  /*09c0*/  FADD R13, R13, R14 ;  /* 0x0000000e0d0d7221 */ /* 0x000fe20000000000 */
[----:B-----5:R-:W-:-:S03]  /*09d0*/  IMAD.U32 R15, R16, 0x10000, RZ ;  /* 0x00010000100f7824 */ /* 0x020fc600078e00ff */
[----:B------:R-:W-:-:S04]  /*09e0*/  FADD R12, R13, R12 ;  /* 0x0000000c0d0c7221 */ /* 0x000fc80000000000 */
[----:B------:R-:W-:-:S07]  /*09f0*/  FADD R12, R12, R15 ;  /* 0x0000000f0c0c7221 */ /* 0x000fce0000000000 */
.L_x_93:
[----:B------:R-:W-:Y:S05]  /*0a00*/  BSYNC.RECONVERGENT B1 ;  /* 0x0000000000017941 */ /* 0x000fea0003800200 */
.L_x_92:
[----:B------:R-:W-:Y:S05]  /*0a10*/  @!P1 BRA `(.L_x_86) ;  /* 0x0000000000309947 */ /* 0x000fea0003800000 */
[----:B------:R-:W0:Y:S01]  /*0a20*/  LDCU.64 UR8, c[0x0][0x398] ;  /* 0x00007300ff0877ac */ /* 0x000e220008000a00 */
[----:B------:R-:W-:Y:S01]  /*0a30*/  IMAD.MOV R0, RZ, RZ, -R0 ;  /* 0x000000ffff007224 */ /* 0x000fe200078e0a00 */
[----:B0-----:R-:W-:-:S04]  /*0a40*/  LEA R14, P0, R6, UR8, 0x1 ;  /* 0x00000008060e7c11 */ /* 0x001fc8000f8008ff */
[----:B------:R-:W-:-:S09]  /*0a50*/  LEA.HI.X R15, R6, UR9, R9, 0x1, P0 ;  /* 0x00000009060f7c11 */ /* 0x000fd200080f0c09 */
.L_x_94:
[----:B------:R-:W-:-:S06]  /*0a60*/  IMAD.WIDE R10, R3, 0x2, R14 ;  /* 0x00000002030a7825 */ /* 0x000fcc00078e020e */
[----:B------:R-:W2:Y:S01]  /*0a70*/  LDG.E.U16 R10, desc[UR4][R10.64] ;  /* 0x000000040a0a7981 */ /* 0x000ea2000c1e1500 */
[----:B------:R-:W-:Y:S02]  /*0a80*/  IADD3 R0, PT, PT, R0, 0x1, RZ ;  /* 0x0000000100007810 */ /* 0x000fe40007ffe0ff */
[----:B------:R-:W-:Y:S02]  /*0a90*/  IADD3 R3, PT, PT, R3, 0x20, RZ ;  /* 0x0000002003037810 */ /* 0x000fe40007ffe0ff */
[----:B------:R-:W-:Y:S01]  /*0aa0*/  ISETP.NE.AND P0, PT, R0, RZ, PT ;  /* 0x000000ff0000720c */ /* 0x000fe20003f05270 */
[----:B--2---:R-:W-:-:S04]  /*0ab0*/  IMAD.U32 R13, R10, 0x10000, RZ ;  /* 0x000100000a0d7824 */ /* 0x004fc800078e00ff */
[----:B------:R-:W-:-:S08]  /*0ac0*/  FADD R12, R13, R12 ;  /* 0x0000000c0d0c7221 */ /* 0x000fd00000000000 */
[----:B------:R-:W-:Y:S05]  /*0ad0*/  @P0 BRA `(.L_x_94) ;  /* 0xfffffffc00e00947 */ /* 0x000fea000383ffff */
.L_x_86:
[----:B------:R-:W-:Y:S05]  /*0ae0*/  BSYNC.RECONVERGENT B0 ;  /* 0x0000000000007941 */ /* 0x000fea0003800200 */
.L_x_85:
[----:B------:R-:W0:Y:S01]  /*0af0*/  SHFL.BFLY PT, R3, R12, 0x10, 0x1f ;  /* 0x0e001f000c037f89 */ /* 0x000e2200000e0000 */
[----:B------:R-:W1:Y:S01]  /*0b00*/  LDCU UR6, c[0x0][0x3b4] ;  /* 0x00007680ff0677ac */ /* 0x000e620008000800 */
[----:B------:R-:W-:Y:S01]  /*0b10*/  BSSY.RECONVERGENT B0, `(.L_x_95) ;  /* 0x0000016000007945 */ /* 0x000fe20003800200 */
[----:B0-----:R-:W-:-:S05]  /*0b20*/  FADD R0, R3, R12 ;  /* 0x0000000c03007221 */ /* 0x001fca0000000000 */
[----:B------:R-:W0:Y:S02]  /*0b30*/  SHFL.BFLY PT, R3, R0, 0x8, 0x1f ;  /* 0x0d001f0000037f89 */ /* 0x000e2400000e0000 */
[----:B0-----:R-:W-:-:S05]  /*0b40*/  FADD R10, R0, R3 ;  /* 0x00000003000a7221 */ /* 0x001fca0000000000 */
[----:B------:R-:W0:Y:S02]  /*0b50*/  SHFL.BFLY PT, R3, R10, 0x4, 0x1f ;  /* 0x0c801f000a037f89 */ /* 0x000e2400000e0000 */
[----:B0-----:R-:W-:Y:S01]  /*0b60*/  FADD R11, R10, R3 ;  /* 0x000000030a0b7221 */ /* 0x001fe20000000000 */
[----:B-1----:R-:W-:-:S04]  /*0b70*/  I2FP.F32.S32 R3, UR6 ;  /* 0x0000000600037c45 */ /* 0x002fc80008201400 */
[----:B------:R-:W0:Y:S01]  /*0b80*/  SHFL.BFLY PT, R14, R11, 0x2, 0x1f ;  /* 0x0c401f000b0e7f89 */ /* 0x000e2200000e0000 */
[----:B------:R-:W1:Y:S02]  /*0b90*/  MUFU.RCP R12, R3 ;  /* 0x00000003000c7308 */ /* 0x000e640000001000 */
[----:B-1----:R-:W-:-:S04]  /*0ba0*/  FFMA R15, -R3, R12, 1 ;  /* 0x3f800000030f7423 */ /* 0x002fc8000000010c */
[----:B------:R-:W-:Y:S01]  /*0bb0*/  FFMA R15, R12, R15, R12 ;  /* 0x0000000f0c0f7223 */ /* 0x000fe2000000000c */
[----:B0-----:R-:W-:-:S05]  /*0bc0*/  FADD R14, R11, R14 ;  /* 0x0000000e0b0e7221 */ /* 0x001fca0000000000 */
[----:B------:R-:W0:Y:S02]  /*0bd0*/  SHFL.BFLY PT, R13, R14, 0x1, 0x1f ;  /* 0x0c201f000e0d7f89 */ /* 0x000e2400000e0000 */
[----:B0-----:R-:W-:-:S04]  /*0be0*/  FADD R0, R14, R13 ;  /* 0x0000000d0e007221 */ /* 0x001fc80000000000 */
[----:B------:R-:W0:Y:S01]  /*0bf0*/  FCHK P0, R0, R3 ;  /* 0x0000000300007302 */ /* 0x000e220000000000 */
[----:B------:R-:W-:-:S04]  /*0c00*/  FFMA R12, R0, R15, RZ ;  /* 0x0000000f000c7223 */ /* 0x000fc800000000ff */
[----:B------:R-:W-:-:S04]  /*0c10*/  FFMA R10, -R3, R12, R0 ;  /* 0x0000000c030a7223 */ /* 0x000fc80000000100 */
[----:B------:R-:W-:Y:S01]  /*0c20*/  FFMA R12, R15, R10, R12 ;  /* 0x0000000a0f0c7223 */ /* 0x000fe2000000000c */
[----:B0-----:R-:W-:Y:S06]  /*0c30*/  @!P0 BRA `(.L_x_96) ;  /* 0x00000000000c8947 */ /* 0x001fec0003800000 */
[----:B------:R-:W-:-:S07]  /*0c40*/  MOV R10, 0xc60 ;  /* 0x00000c60000a7802 */ /* 0x000fce0000000f00 */
[----:B------:R-:W-:Y:S05]  /*0c50*/  CALL.REL.NOINC `($__internal_2_$__cuda_sm3x_div_rn_noftz_f32_slowpath) ;  /* 0x0000001c00587944 */ /* 0x000fea0003c00000 */
[----:B------:R-:W-:-:S07]  /*0c60*/  IMAD.MOV.U32 R12, RZ, RZ, R0 ;  /* 0x000000ffff0c7224 */ /* 0x000fce00078e0000 */
.L_x_96:
[----:B------:R-:W-:Y:S05]  /*0c70*/  BSYNC.RECONVERGENT B0 ;  /* 0x0000000000007941 */ /* 0x000fea0003800200 */
.L_x_95:
[----:B------:R-:W0:Y:S01]  /*0c80*/  LDCU.64 UR6, c[0x0][0x388] ;  /* 0x00007100ff0677ac */ /* 0x000e220008000a00 */
[----:B------:R-:W-:Y:S01]  /*0c90*/  ISETP.NE.AND P0, PT, R7, RZ, PT ;  /* 0x000000ff0700720c */ /* 0x000fe20003f05270 */
[----:B------:R-:W-:Y:S01]  /*0ca0*/  BSSY.RECONVERGENT B0, `(.L_x_97) ;  /* 0x00000b8000007945 */ /* 0x000fe20003800200 */
[----:B------:R-:W-:Y:S01]  /*0cb0*/  HFMA2 R14, -RZ, RZ, 0, 0 ;  /* 0x00000000ff0e7431 */ /* 0x000fe200000001ff */
[----:B0-----:R-:W-:Y:S01]  /*0cc0*/  ISETP.EQ.U32.AND P1, PT, RZ, UR6, PT ;  /* 0x00000006ff007c0c */ /* 0x001fe2000bf22070 */
[----:B------:R-:W0:Y:S03]  /*0cd0*/  LDCU UR6, c[0x0][0x3b4] ;  /* 0x00007680ff0677ac */ /* 0x000e260008000800 */
[----:B------:R-:W-:-:S13]  /*0ce0*/  ISETP.EQ.OR.EX P0, PT, RZ, UR7, P0, P1 ;  /* 0x00000007ff007c0c */ /* 0x000fda0008702710 */
[----:B------:R-:W1:Y:S01]  /*0cf0*/  @!P0 LDC.64 R10, c[0x0][0x388] ;  /* 0x0000e200ff0a8b82 */ /* 0x000e620000000a00 */
[----:B------:R-:W-:Y:S01]  /*0d00*/  @!P0 F2FP.BF16.F32.PACK_AB R0, RZ, R12 ;  /* 0x0000000cff00823e */ /* 0x000fe200000010ff */
[----:B-1----:R-:W-:-:S05]  /*0d10*/  @!P0 IMAD.WIDE R10, R8, 0x2, R10 ;  /* 0x00000002080a8825 */ /* 0x002fca00078e020a */
[----:B------:R1:W-:Y:S01]  /*0d20*/  @!P0 STG.E.EF.U16 desc[UR4][R10.64], R0 ;  /* 0x000000000a008986 */ /* 0x0003e2000c001504 */
[----:B0-----:R-:W-:-:S13]  /*0d30*/  ISETP.GE.AND P0, PT, R7, UR6, PT ;  /* 0x0000000607007c0c */ /* 0x001fda000bf06270 */
[----:B-1----:R-:W-:Y:S05]  /*0d40*/  @P0 BRA `(.L_x_98) ;  /* 0x0000000800b40947 */ /* 0x002fea0003800000 */
[----:B------:R-:W-:Y:S01]  /*0d50*/  LOP3.LUT R0, RZ, R7, RZ, 0x33, !PT ;  /* 0x00000007ff007212 */ /* 0x000fe200078e33ff */
[----:B------:R-:W-:Y:S01]  /*0d60*/  BSSY.RECONVERGENT B1, `(.L_x_99) ;  /* 0x000005b000017945 */ /* 0x000fe20003800200 */
[----:B------:R-:W-:Y:S01]  /*0d70*/  MOV R14, RZ ;  /* 0x000000ff000e7202 */ /* 0x000fe20000000f00 */
[----:B------:R-:W-:Y:S02]  /*0d80*/  IMAD.MOV.U32 R13, RZ, RZ, R7 ;  /* 0x000000ffff0d7224 */ /* 0x000fe400078e0007 */
[----:B------:R-:W-:-:S05]  /*0d90*/  VIADD R10, R0, UR6 ;  /* 0x00000006000a7c36 */ /* 0x000fca0008000000 */
[C---:B------:R-:W-:Y:S02]  /*0da0*/  ISETP.GE.U32.AND P1, PT, R10.reuse, 0x1e0, PT ;  /* 0x000001e00a00780c */ /* 0x040fe40003f26070 */
[----:B------:R-:W-:-:S04]  /*0db0*/  LEA.HI R0, R10, 0x1, RZ, 0x1b ;  /* 0x000000010a007811 */ /* 0x000fc800078fd8ff */
        /* <DEDUP_REMOVED lines=8> */
[----:B------:R-:W-:-:S03]  /*0e40*/  LOP3.LUT R15, R0, 0xffffff0, RZ, 0xc0, !PT ;  /* 0x0ffffff0000f7812 */ /* 0x000fc600078ec0ff */
[----:B------:R-:W-:Y:S01]  /*0e50*/  IMAD.WIDE.U32 R10, R13, 0x2, R10 ;  /* 0x000000020d0a7825 */ /* 0x000fe200078e000a */
[----:B------:R-:W-:-:S03]  /*0e60*/  MOV R13, R7 ;  /* 0x00000007000d7202 */ /* 0x000fc60000000f00 */
[----:B------:R-:W-:Y:S01]  /*0e70*/  IMAD.MOV R15, RZ, RZ, -R15 ;  /* 0x000000ffff0f7224 */ /* 0x000fe200078e0a0f */
[----:B0-----:R-:W-:-:S04]  /*0e80*/  IADD3 R10, P1, PT, R10, UR8, RZ ;  /* 0x000000080a0a7c10 */ /* 0x001fc8000ff3e0ff */
[----:B------:R-:W-:-:S04]  /*0e90*/  IADD3 R10, P2, PT, R10, 0x200, RZ ;  /* 0x000002000a0a7810 */ /* 0x000fc80007f5e0ff */
[----:B------:R-:W-:-:S09]  /*0ea0*/  IADD3.X R11, PT, PT, RZ, UR9, R11, P2, P1 ;  /* 0x00000009ff0b7c10 */ /* 0x000fd200097e240b */
.L_x_101:
[----:B------:R-:W2:Y:S04]  /*0eb0*/  LDG.E.U16 R17, desc[UR4][R10.64+-0x200] ;  /* 0xfffe00040a117981 */ /* 0x000ea8000c1e1500 */
[----:B------:R-:W3:Y:S04]  /*0ec0*/  LDG.E.U16 R22, desc[UR4][R10.64+-0x1c0] ;  /* 0xfffe40040a167981 */ /* 0x000ee8000c1e1500 */
[----:B------:R-:W4:Y:S04]  /*0ed0*/  LDG.E.U16 R24, desc[UR4][R10.64+-0x180] ;  /* 0xfffe80040a187981 */ /* 0x000f28000c1e1500 */
[----:B------:R-:W5:Y:S04]  /*0ee0*/  LDG.E.U16 R20, desc[UR4][R10.64+-0x140] ;  /* 0xfffec0040a147981 */ /* 0x000f68000c1e1500 */
[----:B------:R-:W5:Y:S04]  /*0ef0*/  LDG.E.U16 R19, desc[UR4][R10.64+-0x100] ;  /* 0xffff00040a137981 */ /* 0x000f68000c1e1500 */
[----:B------:R-:W5:Y:S04]  /*0f00*/  LDG.E.U16 R18, desc[UR4][R10.64+-0xc0] ;  /* 0xffff40040a127981 */ /* 0x000f68000c1e1500 */
[----:B------:R-:W5:Y:S01]  /*0f10*/  LDG.E.U16 R16, desc[UR4][R10.64+-0x80] ;  /* 0xffff80040a107981 */ /* 0x000f62000c1e1500 */
[----:B--2---:R-:W-:-:S03]  /*0f20*/  SHF.L.U32 R21, R17, 0x10, RZ ;  /* 0x0000001011157819 */ /* 0x004fc600000006ff */
[----:B------:R-:W2:Y:S01]  /*0f30*/  LDG.E.U16 R17, desc[UR4][R10.64+-0x40] ;  /* 0xffffc0040a117981 */ /* 0x000ea2000c1e1500 */
[----:B---3--:R-:W-:Y:S02]  /*0f40*/  IMAD.U32 R23, R22, 0x10000, RZ ;  /* 0x0001000016177824 */ /* 0x008fe400078e00ff */
[----:B------:R-:W-:-:S04]  /*0f50*/  FADD R21, R21, -R12 ;  /* 0x8000000c15157221 */ /* 0x000fc80000000000 */
[----:B------:R-:W-:Y:S02]  /*0f60*/  FFMA R22, R21, R21, R14 ;  /* 0x0000001515167223 */ /* 0x000fe4000000000e */
[----:B------:R-:W3:Y:S01]  /*0f70*/  LDG.E.U16 R14, desc[UR4][R10.64] ;  /* 0x000000040a0e7981 */ /* 0x000ee2000c1e1500 */
[----:B------:R-:W-:Y:S01]  /*0f80*/  FADD R23, R23, -R12 ;  /* 0x8000000c17177221 */ /* 0x000fe20000000000 */
[----:B----4-:R-:W-:Y:S02]  /*0f90*/  SHF.L.U32 R27, R24, 0x10, RZ ;  /* 0x00000010181b7819 */ /* 0x010fe400000006ff */
[----:B------:R-:W4:Y:S01]  /*0fa0*/  LDG.E.U16 R21, desc[UR4][R10.64+0x40] ;  /* 0x000040040a157981 */ /* 0x000f22000c1e1500 */
[----:B------:R-:W-:Y:S01]  /*0fb0*/  FFMA R22, R23, R23, R22 ;  /* 0x0000001717167223 */ /* 0x000fe20000000016 */
[----:B-----5:R-:W-:Y:S02]  /*0fc0*/  IMAD.U32 R23, R20, 0x10000, RZ ;  /* 0x0001000014177824 */ /* 0x020fe400078e00ff */
[--C-:B------:R-:W-:Y:S01]  /*0fd0*/  FADD R27, R27, -R12.reuse ;  /* 0x8000000c1b1b7221 */ /* 0x100fe20000000000 */
[----:B------:R-:W5:Y:S01]  /*0fe0*/  LDG.E.U16 R20, desc[UR4][R10.64+0x80] ;  /* 0x000080040a147981 */ /* 0x000f62000c1e1500 */
[----:B------:R-:W-:-:S02]  /*0ff0*/  FADD R24, R23, -R12 ;  /* 0x8000000c17187221 */ /* 0x000fc40000000000 */
[----:B------:R-:W-:Y:S02]  /*1000*/  FFMA R27, R27, R27, R22 ;  /* 0x0000001b1b1b7223 */ /* 0x000fe40000000016 */
[----:B------:R-:W5:Y:S01]  /*1010*/  LDG.E.U16 R22, desc[UR4][R10.64+0xc0] ;  /* 0x0000c0040a167981 */ /* 0x000f62000c1e1500 */
[----:B------:R-:W-:Y:S01]  /*1020*/  SHF.L.U32 R23, R19, 0x10, RZ ;  /* 0x0000001013177819 */ /* 0x000fe200000006ff */
[----:B------:R-:W-:Y:S02]  /*1030*/  FFMA R27, R24, R24, R27 ;  /* 0x00000018181b7223 */ /* 0x000fe4000000001b */
[----:B------:R-:W5:Y:S01]  /*1040*/  LDG.E.U16 R19, desc[UR4][R10.64+0x100] ;  /* 0x000100040a137981 */ /* 0x000f62000c1e1500 */
[----:B------:R-:W-:Y:S02]  /*1050*/  IMAD.U32 R29, R18, 0x10000, RZ ;  /* 0x00010000121d7824 */ /* 0x000fe400078e00ff */
[--C-:B------:R-:W-:Y:S01]  /*1060*/  FADD R24, R23, -R12.reuse ;  /* 0x8000000c17187221 */ /* 0x100fe20000000000 */
[----:B------:R-:W5:Y:S03]  /*1070*/  LDG.E.U16 R18, desc[UR4][R10.64+0x140] ;  /* 0x000140040a127981 */ /* 0x000f66000c1e1500 */
[----:B------:R-:W-:Y:S01]  /*1080*/  FFMA R27, R24, R24, R27 ;  /* 0x00000018181b7223 */ /* 0x000fe2000000001b */
[----:B------:R-:W-:Y:S01]  /*1090*/  FADD R24, R29, -R12 ;  /* 0x8000000c1d187221 */ /* 0x000fe20000000000 */
[----:B------:R-:W5:Y:S03]  /*10a0*/  LDG.E.U16 R23, desc[UR4][R10.64+0x180] ;  /* 0x000180040a177981 */ /* 0x000f66000c1e1500 */
[----:B------:R-:W-:-:S02]  /*10b0*/  FFMA R27, R24, R24, R27 ;  /* 0x00000018181b7223 */ /* 0x000fc4000000001b */
[----:B------:R0:W5:Y:S01]  /*10c0*/  LDG.E.U16 R24, desc[UR4][R10.64+0x1c0] ;  /* 0x0001c0040a187981 */ /* 0x000162000c1e1500 */
[----:B------:R-:W-:Y:S01]  /*10d0*/  SHF.L.U32 R29, R16, 0x10, RZ ;  /* 0x00000010101d7819 */ /* 0x000fe200000006ff */
[----:B------:R-:W-:Y:S01]  /*10e0*/  VIADD R15, R15, 0x10 ;  /* 0x000000100f0f7836 */ /* 0x000fe20000000000 */
[----:B------:R-:W-:-:S03]  /*10f0*/  IADD3 R13, PT, PT, R13, 0x200, RZ ;  /* 0x000002000d0d7810 */ /* 0x000fc60007ffe0ff */
[----:B------:R-:W-:Y:S01]  /*1100*/  FADD R16, R29, -R12 ;  /* 0x8000000c1d107221 */ /* 0x000fe20000000000 */
[----:B------:R-:W-:-:S03]  /*1110*/  ISETP.NE.AND P1, PT, R15, RZ, PT ;  /* 0x000000ff0f00720c */ /* 0x000fc60003f25270 */
[----:B------:R-:W-:Y:S01]  /*1120*/  FFMA R27, R16, R16, R27 ;  /* 0x00000010101b7223 */ /* 0x000fe2000000001b */
[----:B0-----:R-:W-:-:S05]  /*1130*/  IADD3 R10, P2, PT, R10, 0x400, RZ ;  /* 0x000004000a0a7810 */ /* 0x001fca0007f5e0ff */
[----:B------:R-:W-:Y:S02]  /*1140*/  IMAD.X R11, RZ, RZ, R11, P2 ;  /* 0x000000ffff0b7224 */ /* 0x000fe400010e060b */
[----:B--2---:R-:W-:-:S04]  /*1150*/  IMAD.U32 R17, R17, 0x10000, RZ ;  /* 0x0001000011117824 */ /* 0x004fc800078e00ff */
[----:B------:R-:W-:-:S04]  /*1160*/  FADD R16, R17, -R12 ;  /* 0x8000000c11107221 */ /* 0x000fc80000000000 */
[----:B------:R-:W-:Y:S01]  /*1170*/  FFMA R27, R16, R16, R27 ;  /* 0x00000010101b7223 */ /* 0x000fe2000000001b */
[----:B---3--:R-:W-:Y:S01]  /*1180*/  SHF.L.U32 R17, R14, 0x10, RZ ;  /* 0x000000100e117819 */ /* 0x008fe200000006ff */
[----:B----4-:R-:W-:-:S04]  /*1190*/  IMAD.U32 R21, R21, 0x10000, RZ ;  /* 0x0001000015157824 */ /* 0x010fc800078e00ff */
[----:B------:R-:W-:Y:S01]  /*11a0*/  FADD R14, R17, -R12 ;  /* 0x8000000c110e7221 */ /* 0x000fe20000000000 */
[----:B-----5:R-:W-:-:S03]  /*11b0*/  SHF.L.U32 R17, R20, 0x10, RZ ;  /* 0x0000001014117819 */ /* 0x020fc600000006ff */
[----:B------:R-:W-:Y:S01]  /*11c0*/  FFMA R27, R14, R14, R27 ;  /* 0x0000000e0e1b7223 */ /* 0x000fe2000000001b */
[----:B------:R-:W-:Y:S01]  /*11d0*/  FADD R14, R21, -R12 ;  /* 0x8000000c150e7221 */ /* 0x000fe20000000000 */
[----:B------:R-:W-:-:S03]  /*11e0*/  IMAD.U32 R21, R22, 0x10000, RZ ;  /* 0x0001000016157824 */ /* 0x000fc600078e00ff */
[----:B------:R-:W-:Y:S01]  /*11f0*/  FFMA R27, R14, R14, R27 ;  /* 0x0000000e0e1b7223 */ /* 0x000fe2000000001b */
[----:B------:R-:W-:Y:S01]  /*1200*/  FADD R14, R17, -R12 ;  /* 0x8000000c110e7221 */ /* 0x000fe20000000000 */
[----:B------:R-:W-:-:S03]  /*1210*/  SHF.L.U32 R19, R19, 0x10, RZ ;  /* 0x0000001013137819 */ /* 0x000fc600000006ff */
        /* <DEDUP_REMOVED lines=8> */
[----:B------:R-:W-:-:S03]  /*12a0*/  SHF.L.U32 R17, R24, 0x10, RZ ;  /* 0x0000001018117819 */ /* 0x000fc600000006ff */
[----:B------:R-:W-:Y:S01]  /*12b0*/  FFMA R27, R14, R14, R27 ;  /* 0x0000000e0e1b7223 */ /* 0x000fe2000000001b */
[--C-:B------:R-:W-:Y:S01]  /*12c0*/  FADD R14, R23, -R12.reuse ;  /* 0x8000000c170e7221 */ /* 0x100fe20000000000 */
[----:B------:R-:W-:-:S03]  /*12d0*/  FADD R17, R17, -R12 ;  /* 0x8000000c11117221 */ /* 0x000fc60000000000 */
[----:B------:R-:W-:-:S04]  /*12e0*/  FFMA R14, R14, R14, R27 ;  /* 0x0000000e0e0e7223 */ /* 0x000fc8000000001b */
[----:B------:R-:W-:Y:S01]  /*12f0*/  FFMA R14, R17, R17, R14 ;  /* 0x00000011110e7223 */ /* 0x000fe2000000000e */
[----:B------:R-:W-:Y:S06]  /*1300*/  @P1 BRA `(.L_x_101) ;  /* 0xfffffff800e81947 */ /* 0x000fec000383ffff */
.L_x_100:
[----:B------:R-:W-:Y:S05]  /*1310*/  BSYNC.RECONVERGENT B1 ;  /* 0x0000000000017941 */ /* 0x000fea0003800200 */
.L_x_99:
        /* <DEDUP_REMOVED lines=14> */
[----:B------:R0:W5:Y:S01]  /*1400*/  LDG.E.U16 R19, desc[UR4][R10.64+0x1c0] ;  /* 0x0001c0040a137981 */ /* 0x000162000c1e1500 */
[----:B------:R-:W-:-:S02]  /*1410*/  VIADD R13, R13, 0x100 ;  /* 0x000001000d0d7836 */ /* 0x000fc40000000000 */
[----:B--2---:R-:W-:Y:S01]  /*1420*/  IMAD.U32 R21, R20, 0x10000, RZ ;  /* 0x0001000014157824 */ /* 0x004fe200078e00ff */
[----:B---3--:R-:W-:-:S03]  /*1430*/  SHF.L.U32 R23, R22, 0x10, RZ ;  /* 0x0000001016177819 */ /* 0x008fc600000006ff */
[----:B------:R-:W-:Y:S01]  /*1440*/  FADD R21, R21, -R12 ;  /* 0x8000000c15157221 */ /* 0x000fe20000000000 */
[----:B----4-:R-:W-:-:S03]  /*1450*/  IMAD.U32 R25, R25, 0x10000, RZ ;  /* 0x0001000019197824 */ /* 0x010fc600078e00ff */
[----:B------:R-:W-:Y:S01]  /*1460*/  FFMA R14, R21, R21, R14 ;  /* 0x00000015150e7223 */ /* 0x000fe2000000000e */
[--C-:B------:R-:W-:Y:S01]  /*1470*/  FADD R23, R23, -R12.reuse ;  /* 0x8000000c17177221 */ /* 0x100fe20000000000 */
[----:B-----5:R-:W-:Y:S01]  /*1480*/  SHF.L.U32 R21, R18, 0x10, RZ ;  /* 0x0000001012157819 */ /* 0x020fe200000006ff */
[----:B------:R-:W-:Y:S02]  /*1490*/  FADD R25, R25, -R12 ;  /* 0x8000000c19197221 */ /* 0x000fe40000000000 */
[----:B------:R-:W-:Y:S01]  /*14a0*/  FFMA R14, R23, R23, R14 ;  /* 0x00000017170e7223 */ /* 0x000fe2000000000e */
[----:B------:R-:W-:Y:S02]  /*14b0*/  IMAD.U32 R17, R17, 0x10000, RZ ;  /* 0x0001000011117824 */ /* 0x000fe400078e00ff */
[----:B------:R-:W-:Y:S01]  /*14c0*/  FADD R21, R21, -R12 ;  /* 0x8000000c15157221 */ /* 0x000fe20000000000 */
[----:B------:R-:W-:Y:S01]  /*14d0*/  FFMA R14, R25, R25, R14 ;  /* 0x00000019190e7223 */ /* 0x000fe2000000000e */
[----:B------:R-:W-:Y:S01]  /*14e0*/  SHF.L.U32 R15, R15, 0x10, RZ ;  /* 0x000000100f0f7819 */ /* 0x000fe200000006ff */
[----:B------:R-:W-:-:S02]  /*14f0*/  FADD R17, R17, -R12 ;  /* 0x8000000c11117221 */ /* 0x000fc40000000000 */
[----:B------:R-:W-:Y:S01]  /*1500*/  FFMA R14, R21, R21, R14 ;  /* 0x00000015150e7223 */ /* 0x000fe2000000000e */
[----:B0-----:R-:W-:Y:S02]  /*1510*/  IMAD.U32 R11, R16, 0x10000, RZ ;  /* 0x00010000100b7824 */ /* 0x001fe400078e00ff */
[----:B------:R-:W-:Y:S01]  /*1520*/  FADD R15, R15, -R12 ;  /* 0x8000000c0f0f7221 */ /* 0x000fe20000000000 */
[----:B------:R-:W-:Y:S01]  /*1530*/  FFMA R14, R17, R17, R14 ;  /* 0x00000011110e7223 */ /* 0x000fe2000000000e */
[----:B------:R-:W-:Y:S01]  /*1540*/  SHF.L.U32 R19, R19, 0x10, RZ ;  /* 0x0000001013137819 */ /* 0x000fe200000006ff */
[----:B------:R-:W-:Y:S02]  /*1550*/  FADD R11, R11, -R12 ;  /* 0x8000000c0b0b7221 */ /* 0x000fe40000000000 */
[----:B------:R-:W-:Y:S02]  /*1560*/  FFMA R14, R15, R15, R14 ;  /* 0x0000000f0f0e7223 */ /* 0x000fe4000000000e */
[----:B------:R-:W-:-:S02]  /*1570*/  FADD R19, R19, -R12 ;  /* 0x8000000c13137221 */ /* 0x000fc40000000000 */
[----:B------:R-:W-:-:S04]  /*1580*/  FFMA R14, R11, R11, R14 ;  /* 0x0000000b0b0e7223 */ /* 0x000fc8000000000e */
[----:B------:R-:W-:-:S07]  /*1590*/  FFMA R14, R19, R19, R14 ;  /* 0x00000013130e7223 */ /* 0x000fce000000000e */
.L_x_103:
[----:B------:R-:W-:Y:S05]  /*15a0*/  BSYNC.RECONVERGENT B1 ;  /* 0x0000000000017941 */ /* 0x000fea0003800200 */
.L_x_102:
        /* <DEDUP_REMOVED lines=14> */
[----:B------:R-:W-:Y:S01]  /*1690*/  FADD R11, R11, -R12 ;  /* 0x8000000c0b0b7221 */ /* 0x000fe20000000000 */
[----:B----4-:R-:W-:-:S03]  /*16a0*/  SHF.L.U32 R17, R16, 0x10, RZ ;  /* 0x0000001010117819 */ /* 0x010fc600000006ff */
[----:B------:R-:W-:Y:S01]  /*16b0*/  FFMA R11, R11, R11, R14 ;  /* 0x0000000b0b0b7223 */ /* 0x000fe2000000000e */
[--C-:B------:R-:W-:Y:S01]  /*16c0*/  FADD R10, R15, -R12.reuse ;  /* 0x8000000c0f0a7221 */ /* 0x100fe20000000000 */
[----:B-----5:R-:W-:Y:S02]  /*16d0*/  IMAD.U32 R15, R18, 0x10000, RZ ;  /* 0x00010000120f7824 */ /* 0x020fe400078e00ff */
[--C-:B------:R-:W-:Y:S01]  /*16e0*/  FADD R14, R17, -R12.reuse ;  /* 0x8000000c110e7221 */ /* 0x100fe20000000000 */
[----:B------:R-:W-:Y:S01]  /*16f0*/  FFMA R11, R10, R10, R11 ;  /* 0x0000000a0a0b7223 */ /* 0x000fe2000000000b */
[----:B------:R-:W-:-:S03]  /*1700*/  FADD R10, R15, -R12 ;  /* 0x8000000c0f0a7221 */ /* 0x000fc60000000000 */
[----:B------:R-:W-:-:S04]  /*1710*/  FFMA R11, R14, R14, R11 ;  /* 0x0000000e0e0b7223 */ /* 0x000fc8000000000b */
[----:B------:R-:W-:-:S07]  /*1720*/  FFMA R14, R10, R10, R11 ;  /* 0x0000000a0a0e7223 */ /* 0x000fce000000000b */
.L_x_105:
[----:B------:R-:W-:Y:S05]  /*1730*/  BSYNC.RECONVERGENT B1 ;  /* 0x0000000000017941 */ /* 0x000fea0003800200 */
.L_x_104:
[----:B------:R-:W-:Y:S05]  /*1740*/  @!P1 BRA `(.L_x_98) ;  /* 0x0000000000349947 */ /* 0x000fea0003800000 */
[----:B------:R-:W0:Y:S01]  /*1750*/  LDCU.64 UR8, c[0x0][0x398] ;  /* 0x00007300ff0877ac */ /* 0x000e220008000a00 */
[----:B------:R-:W-:Y:S01]  /*1760*/  IMAD.MOV R0, RZ, RZ, -R0 ;  /* 0x000000ffff007224 */ /* 0x000fe200078e0a00 */
[----:B0-----:R-:W-:-:S04]  /*1770*/  LEA R4, P0, R6, UR8, 0x1 ;  /* 0x0000000806047c11 */ /* 0x001fc8000f8008ff */
[----:B------:R-:W-:-:S09]  /*1780*/  LEA.HI.X R5, R6, UR9, R9, 0x1, P0 ;  /* 0x0000000906057c11 */ /* 0x000fd200080f0c09 */
.L_x_106:
[----:B------:R-:W-:-:S06]  /*1790*/  IMAD.WIDE R10, R13, 0x2, R4 ;  /* 0x000000020d0a7825 */ /* 0x000fcc00078e0204 */
[----:B------:R-:W2:Y:S01]  /*17a0*/  LDG.E.U16 R10, desc[UR4][R10.64] ;  /* 0x000000040a0a7981 */ /* 0x000ea2000c1e1500 */
[----:B------:R-:W-:Y:S02]  /*17b0*/  IADD3 R0, PT, PT, R0, 0x1, RZ ;  /* 0x0000000100007810 */ /* 0x000fe40007ffe0ff */
[----:B------:R-:W-:Y:S02]  /*17c0*/  IADD3 R13, PT, PT, R13, 0x20, RZ ;  /* 0x000000200d0d7810 */ /* 0x000fe40007ffe0ff */
[----:B------:R-:W-:Y:S01]  /*17d0*/  ISETP.NE.AND P0, PT, R0, RZ, PT ;  /* 0x000000ff0000720c */ /* 0x000fe20003f05270 */
[----:B--2---:R-:W-:-:S04]  /*17e0*/  IMAD.U32 R15, R10, 0x10000, RZ ;  /* 0x000100000a0f7824 */ /* 0x004fc800078e00ff */
[----:B------:R-:W-:-:S04]  /*17f0*/  FADD R15, R15, -R12 ;  /* 0x8000000c0f0f7221 */ /* 0x000fc80000000000 */
[----:B------:R-:W-:-:S04]  /*1800*/  FFMA R14, R15, R15, R14 ;  /* 0x0000000f0f0e7223 */ /* 0x000fc8000000000e */
[----:B------:R-:W-:Y:S05]  /*1810*/  @P0 BRA `(.L_x_106) ;  /* 0xfffffffc00dc0947 */ /* 0x000fea000383ffff */
.L_x_98:
[----:B------:R-:W-:Y:S05]  /*1820*/  BSYNC.RECONVERGENT B0 ;  /* 0x0000000000007941 */ /* 0x000fea0003800200 */
.L_x_97:
[----:B------:R-:W0:Y:S01]  /*1830*/  SHFL.BFLY PT, R5, R14, 0x10, 0x1f ;  /* 0x0e001f000e057f89 */ /* 0x000e2200000e0000 */
[----:B------:R-:W-:Y:S01]  /*1840*/  BSSY.RECONVERGENT B0, `(.L_x_107) ;  /* 0x0000016000007945 */ /* 0x000fe20003800200 */
[----:B------:R-:W-:Y:S01]  /*1850*/  ISETP.NE.AND P0, PT, R7, RZ, PT ;  /* 0x000000ff0700720c */ /* 0x000fe20003f05270 */
[----:B0-----:R-:W-:-:S05]  /*1860*/  FADD R5, R5, R14 ;  /* 0x0000000e05057221 */ /* 0x001fca0000000000 */
[----:B------:R-:W0:Y:S02]  /*1870*/  SHFL.BFLY PT, R0, R5, 0x8, 0x1f ;  /* 0x0d001f0005007f89 */ /* 0x000e2400000e0000 */
[----:B0-----:R-:W-:-:S05]  /*1880*/  FADD R4, R5, R0 ;  /* 0x0000000005047221 */ /* 0x001fca0000000000 */
[----:B------:R-:W0:Y:S02]  /*1890*/  SHFL.BFLY PT, R11, R4, 0x4, 0x1f ;  /* 0x0c801f00040b7f89 */ /* 0x000e2400000e0000 */
[----:B0-----:R-:W-:-:S05]  /*18a0*/  FADD R11, R4, R11 ;  /* 0x0000000b040b7221 */ /* 0x001fca0000000000 */
[----:B------:R-:W0:Y:S02]  /*18b0*/  SHFL.BFLY PT, R0, R11, 0x2, 0x1f ;  /* 0x0c401f000b007f89 */ /* 0x000e2400000e0000 */
[----:B0-----:R-:W-:Y:S02]  /*18c0*/  FADD R10, R11, R0 ;  /* 0x000000000b0a7221 */ /* 0x001fe40000000000 */
[----:B------:R-:W0:Y:S03]  /*18d0*/  MUFU.RCP R0, R3 ;  /* 0x0000000300007308 */ /* 0x000e260000001000 */
[----:B------:R-:W1:Y:S01]  /*18e0*/  SHFL.BFLY PT, R13, R10, 0x1, 0x1f ;  /* 0x0c201f000a0d7f89 */ /* 0x000e6200000e0000 */
[----:B0-----:R-:W-:-:S04]  /*18f0*/  FFMA R15, -R3, R0, 1 ;  /* 0x3f800000030f7423 */ /* 0x001fc80000000100 */
[----:B------:R-:W-:Y:S01]  /*1900*/  FFMA R0, R0, R15, R0 ;  /* 0x0000000f00007223 */ /* 0x000fe20000000000 */
[----:B-1----:R-:W-:-:S04]  /*1910*/  FADD R14, R10, R13 ;  /* 0x0000000d0a0e7221 */ /* 0x002fc80000000000 */
[----:B------:R-:W0:Y:S01]  /*1920*/  FCHK P1, R14, R3 ;  /* 0x000000030e007302 */ /* 0x000e220000020000 */
[----:B------:R-:W-:-:S04]  /*1930*/  FFMA R5, R0, R14, RZ ;  /* 0x0000000e00057223 */ /* 0x000fc800000000ff */
[----:B------:R-:W-:-:S04]  /*1940*/  FFMA R4, -R3, R5, R14 ;  /* 0x0000000503047223 */ /* 0x000fc8000000010e */
[----:B------:R-:W-:Y:S01]  /*1950*/  FFMA R0, R0, R4, R5 ;  /* 0x0000000400007223 */ /* 0x000fe20000000005 */
[----:B0-----:R-:W-:Y:S06]  /*1960*/  @!P1 BRA `(.L_x_108) ;  /* 0x00000000000c9947 */ /* 0x001fec0003800000 */
[----:B------:R-:W-:Y:S01]  /*1970*/  IMAD.MOV.U32 R0, RZ, RZ, R14 ;  /* 0x000000ffff007224 */ /* 0x000fe200078e000e */
[----:B------:R-:W-:-:S07]  /*1980*/  MOV R10, 0x19a0 ;  /* 0x000019a0000a7802 */ /* 0x000fce0000000f00 */
[----:B------:R-:W-:Y:S05]  /*1990*/  CALL.REL.NOINC `($__internal_2_$__cuda_sm3x_div_rn_noftz_f32_slowpath) ;  /* 0x0000001000087944 */ /* 0x000fea0003c00000 */
.L_x_108:
[----:B------:R-:W-:Y:S05]  /*19a0*/  BSYNC.RECONVERGENT B0 ;  /* 0x0000000000007941 */ /* 0x000fea0003800200 */
.L_x_107:
[----:B------:R-:W0:Y:S01]  /*19b0*/  LDCU.64 UR6, c[0x0][0x390] ;  /* 0x00007200ff0677ac */ /* 0x000e220008000a00 */
[----:B------:R-:W-:-:S05]  /*19c0*/  FADD R3, R0, 9.9999997473787516356e-06 ;  /* 0x3727c5ac00037421 */ /* 0x000fca0000000000 */
[----:B------:R-:W-:Y:S02]  /*19d0*/  FSETP.GEU.AND P2, PT, |R3|, 1.175494350822287508e-38, PT ;  /* 0x008000000300780b */ /* 0x000fe40003f4e200 */
[----:B0-----:R-:W-:-:S11]  /*19e0*/  ISETP.EQ.U32.AND P1, PT, RZ, UR6, PT ;  /* 0x00000006ff007c0c */ /* 0x001fd6000bf22070 */
[----:B------:R-:W-:Y:S01]  /*19f0*/  @!P2 FMUL R3, R3, 16777216 ;  /* 0x4b8000000303a820 */ /* 0x000fe20000400000 */
[----:B------:R-:W0:Y:S01]  /*1a00*/  LDCU UR6, c[0x0][0x3b4] ;  /* 0x00007680ff0677ac */ /* 0x000e220008000800 */
[----:B------:R-:W-:Y:S02]  /*1a10*/  ISETP.EQ.OR.EX P0, PT, RZ, UR7, P0, P1 ;  /* 0x00000007ff007c0c */ /* 0x000fe40008702710 */
[----:B------:R-:W1:Y:S11]  /*1a20*/  MUFU.RSQ R0, R3 ;  /* 0x0000000300007308 */ /* 0x000e760000001400 */
[----:B------:R-:W2:Y:S01]  /*1a30*/  @!P0 LDC.64 R4, c[0x0][0x390] ;  /* 0x0000e400ff048b82 */ /* 0x000ea20000000a00 */
[----:B0-----:R-:W-:Y:S01]  /*1a40*/  ISETP.GE.AND P1, PT, R7, UR6, PT ;  /* 0x0000000607007c0c */ /* 0x001fe2000bf26270 */
[----:B-1----:R-:W-:-:S05]  /*1a50*/  @!P2 FMUL R0, R0, 4096 ;  /* 0x458000000000a820 */ /* 0x002fca0000400000 */
[----:B------:R-:W-:Y:S01]  /*1a60*/  @!P0 F2FP.BF16.F32.PACK_AB R10, RZ, R0 ;  /* 0x00000000ff0a823e */ /* 0x000fe200000010ff */
[----:B--2---:R-:W-:-:S05]  /*1a70*/  @!P0 IMAD.WIDE R4, R8, 0x2, R4 ;  /* 0x0000000208048825 */ /* 0x004fca00078e0204 */
[----:B------:R0:W-:Y:S01]  /*1a80*/  @!P0 STG.E.EF.U16 desc[UR4][R4.64], R10 ;  /* 0x0000000a04008986 */ /* 0x0001e2000c001504 */
[----:B------:R-:W-:Y:S05]  /*1a90*/  @P1 EXIT ;  /* 0x000000000000194d */ /* 0x000fea0003800000 */
[----:B------:R-:W-:Y:S01]  /*1aa0*/  LOP3.LUT R3, RZ, R7, RZ, 0x33, !PT ;  /* 0x00000007ff037212 */ /* 0x000fe200078e33ff */
[----:B------:R-:W1:Y:S01]  /*1ab0*/  LDCU.64 UR12, c[0x0][0x398] ;  /* 0x00007300ff0c77ac */ /* 0x000e620008000a00 */
[----:B------:R-:W-:Y:S02]  /*1ac0*/  BSSY.RECONVERGENT B0, `(.L_x_109) ;  /* 0x0000071000007945 */ /* 0x000fe40003800200 */
[----:B------:R-:W-:Y:S01]  /*1ad0*/  IADD3 R3, PT, PT, R3, UR6, RZ ;  /* 0x0000000603037c10 */ /* 0x000fe2000fffe0ff */
[----:B------:R-:W2:Y:S03]  /*1ae0*/  LDCU.64 UR6, c[0x0][0x380] ;  /* 0x00007000ff0677ac */ /* 0x000ea60008000a00 */
[C---:B------:R-:W-:Y:S02]  /*1af0*/  ISETP.GE.U32.AND P0, PT, R3.reuse, 0xe0, PT ;  /* 0x000000e00300780c */ /* 0x040fe40003f06070 */
[----:B------:R-:W-:-:S11]  /*1b00*/  LEA.HI R8, R3, 0x1, RZ, 0x1b ;  /* 0x0000000103087811 */ /* 0x000fd600078fd8ff */
[----:B-1----:R-:W-:Y:S05]  /*1b10*/  @!P0 BRA `(.L_x_110) ;  /* 0x0000000400ac8947 */ /* 0x002fea0003800000 */
[----:B------:R-:W1:Y:S01]  /*1b20*/  LDCU.128 UR8, c[0x0][0x3a0] ;  /* 0x00007400ff0877ac */ /* 0x000e620008000c00 */
[----:B------:R-:W-:Y:S02]  /*1b30*/  LOP3.LUT R13, R2, 0x1f, RZ, 0xc0, !PT ;  /* 0x0000001f020d7812 */ /* 0x000fe400078ec0ff */
[----:B------:R-:W-:-:S03]  /*1b40*/  LOP3.LUT R18, R8, 0xffffff8, RZ, 0xc0, !PT ;  /* 0x0ffffff808127812 */ /* 0x000fc600078ec0ff */
[----:B0-----:R-:W-:Y:S01]  /*1b50*/  IMAD.WIDE.U32 R4, R13, 0x4, RZ ;  /* 0x000000040d047825 */ /* 0x001fe200078e00ff */
[----:B------:R-:W-:Y:S02]  /*1b60*/  IADD3 R13, P0, PT, R6, R13, RZ ;  /* 0x0000000d060d7210 */ /* 0x000fe40007f1e0ff */
[----:B------:R-:W-:Y:S02]  /*1b70*/  IADD3 R18, PT, PT, -R18, RZ, RZ ;  /* 0x000000ff12127210 */ /* 0x000fe40007ffe1ff */
[----:B------:R-:W-:Y:S01]  /*1b80*/  LOP3.LUT R14, R4, 0x200, RZ, 0xfc, !PT ;  /* 0x00000200040e7812 */ /* 0x000fe200078efcff */
[----:B------:R-:W-:-:S05]  /*1b90*/  IMAD.X R2, RZ, RZ, R9, P0 ;  /* 0x000000ffff027224 */ /* 0x000fca00000e0609 */
[C---:B------:R-:W-:Y:S01]  /*1ba0*/  SHF.L.U64.HI R2, R13.reuse, 0x1, R2 ;  /* 0x000000010d027819 */ /* 0x040fe20000010202 */
[----:B------:R-:W-:Y:S01]  /*1bb0*/  IMAD.SHL.U32 R13, R13, 0x2, RZ ;  /* 0x000000020d0d7824 */ /* 0x000fe200078e00ff */
[C---:B-1----:R-:W-:Y:S02]  /*1bc0*/  IADD3 R10, P1, PT, R14.reuse, UR10, RZ ;  /* 0x0000000a0e0a7c10 */ /* 0x042fe4000ff3e0ff */
[----:B------:R-:W-:Y:S02]  /*1bd0*/  IADD3 R14, P2, PT, R14, UR8, RZ ;  /* 0x000000080e0e7c10 */ /* 0x000fe4000ff5e0ff */
[C---:B------:R-:W-:Y:S02]  /*1be0*/  IADD3.X R11, PT, PT, R5.reuse, UR11, RZ, P1, !PT ;  /* 0x0000000b050b7c10 */ /* 0x040fe40008ffe4ff */
[----:B------:R-:W-:-:S09]  /*1bf0*/  IADD3.X R15, PT, PT, R5, UR9, RZ, P2, !PT ;  /* 0x00000009050f7c10 */ /* 0x000fd200097fe4ff */
.L_x_111:
[----:B------:R-:W-:Y:S01]  /*1c00*/  IADD3 R4, P0, PT, R13, UR12, RZ ;  /* 0x0000000c0d047c10 */ /* 0x000fe2000ff1e0ff */
[----:B------:R-:W3:Y:S03]  /*1c10*/  LDG.E.CONSTANT R20, desc[UR4][R14.64+-0x200] ;  /* 0xfffe00040e147981 */ /* 0x000ee6000c1e9900 */
[----:B------:R-:W-:Y:S01]  /*1c20*/  IADD3.X R5, PT, PT, R2, UR13, RZ, P0, !PT ;  /* 0x0000000d02057c10 */ /* 0x000fe200087fe4ff */
[----:B------:R-:W3:Y:S04]  /*1c30*/  LDG.E.CONSTANT R22, desc[UR4][R10.64+-0x200] ;  /* 0xfffe00040a167981 */ /* 0x000ee8000c1e9900 */
[----:B-1----:R-:W4:Y:S02]  /*1c40*/  LDG.E.EF.U16 R16, desc[UR4][R4.64] ;  /* 0x0000000404107981 */ /* 0x002f24000c0e1500 */
[----:B----4-:R-:W-:-:S05]  /*1c50*/  SHF.L.U32 R17, R16, 0x10, RZ ;  /* 0x0000001010117819 */ /* 0x010fca00000006ff */
[----:B------:R-:W-:-:S04]  /*1c60*/  FADD R17, R17, -R12 ;  /* 0x8000000c11117221 */ /* 0x000fc80000000000 */
[----:B------:R-:W-:-:S04]  /*1c70*/  FMUL R17, R0, R17 ;  /* 0x0000001100117220 */ /* 0x000fc80000400000 */
[----:B---3--:R-:W-:Y:S01]  /*1c80*/  FFMA R17, R17, R20, R22 ;  /* 0x0000001411117223 */ /* 0x008fe20000000016 */
[----:B--2---:R-:W-:Y:S01]  /*1c90*/  IADD3 R16, P0, PT, R13, UR6, RZ ;  /* 0x000000060d107c10 */ /* 0x004fe2000ff1e0ff */
[----:B------:R-:W2:Y:S03]  /*1ca0*/  LDG.E.CONSTANT R20, desc[UR4][R14.64+-0x180] ;  /* 0xfffe80040e147981 */ /* 0x000ea6000c1e9900 */
[----:B------:R-:W-:Y:S01]  /*1cb0*/  F2FP.BF16.F32.PACK_AB R19, RZ, R17 ;  /* 0x00000011ff13723e */ /* 0x000fe200000010ff */
[----:B------:R-:W2:Y:S01]  /*1cc0*/  LDG.E.CONSTANT R22, desc[UR4][R10.64+-0x180] ;  /* 0xfffe80040a167981 */ /* 0x000ea2000c1e9900 */
[----:B------:R-:W-:Y:S02]  /*1cd0*/  IADD3.X R17, PT, PT, R2, UR7, RZ, P0, !PT ;  /* 0x0000000702117c10 */ /* 0x000fe400087fe4ff */
[----:B------:R-:W-:-:S05]  /*1ce0*/  PRMT R21, R19, 0x7610, R21 ;  /* 0x0000761013157816 */ /* 0x000fca0000000015 */
[----:B------:R0:W-:Y:S04]  /*1cf0*/  STG.E.EF.U16 desc[UR4][R16.64], R21 ;  /* 0x0000001510007986 */ /* 0x0001e8000c001504 */
[----:B------:R-:W3:Y:S02]  /*1d00*/  LDG.E.EF.U16 R19, desc[UR4][R4.64+0x40] ;  /* 0x0000400404137981 */ /* 0x000ee4000c0e1500 */
[----:B---3--:R-:W-:-:S04]  /*1d10*/  IMAD.U32 R19, R19, 0x10000, RZ ;  /* 0x0001000013137824 */ /* 0x008fc800078e00ff */
[----:B------:R-:W-:-:S04]  /*1d20*/  FADD R19, R19, -R12 ;  /* 0x8000000c13137221 */ /* 0x000fc80000000000 */
[----:B------:R-:W-:-:S04]  /*1d30*/  FMUL R19, R0, R19 ;  /* 0x0000001300137220 */ /* 0x000fc80000400000 */
[----:B--2---:R-:W-:Y:S02]  /*1d40*/  FFMA R19, R19, R20, R22 ;  /* 0x0000001413137223 */ /* 0x004fe40000000016 */
[----:B------:R-:W2:Y:S03]  /*1d50*/  LDG.E.CONSTANT R20, desc[UR4][R14.64+-0x100] ;  /* 0xffff00040e147981 */ /* 0x000ea6000c1e9900 */
[----:B------:R-:W-:Y:S01]  /*1d60*/  F2FP.BF16.F32.PACK_AB R19, RZ, R19 ;  /* 0x00000013ff13723e */ /* 0x000fe200000010ff */
[----:B------:R-:W2:Y:S03]  /*1d70*/  LDG.E.CONSTANT R22, desc[UR4][R10.64+-0x100] ;  /* 0xffff00040a167981 */ /* 0x000ea6000c1e9900 */
[----:B------:R-:W-:-:S05]  /*1d80*/  PRMT R23, R19, 0x7610, R23 ;  /* 0x0000761013177816 */ /* 0x000fca0000000017 */
[----:B------:R1:W-:Y:S04]  /*1d90*/  STG.E.EF.U16 desc[UR4][R16.64+0x40], R23 ;  /* 0x0000401710007986 */ /* 0x0003e8000c001504 */
[----:B------:R-:W3:Y:S02]  /*1da0*/  LDG.E.EF.U16 R19, desc[UR4][R4.64+0x80] ;  /* 0x0000800404137981 */ /* 0x000ee4000c0e1500 */
[----:B---3--:R-:W-:-:S05]  /*1db0*/  SHF.L.U32 R19, R19, 0x10, RZ ;  /* 0x0000001013137819 */ /* 0x008fca00000006ff */
[----:B------:R-:W-:-:S04]  /*1dc0*/  FADD R19, R19, -R12 ;  /* 0x8000000c13137221 */ /* 0x000fc80000000000 */
[----:B------:R-:W-:-:S04]  /*1dd0*/  FMUL R19, R0, R19 ;  /* 0x0000001300137220 */ /* 0x000fc80000400000 */
[----:B--2---:R-:W-:Y:S02]  /*1de0*/  FFMA R19, R19, R20, R22 ;  /* 0x0000001413137223 */ /* 0x004fe40000000016 */
[----:B------:R-:W2:Y:S03]  /*1df0*/  LDG.E.CONSTANT R20, desc[UR4][R14.64+-0x80] ;  /* 0xffff80040e147981 */ /* 0x000ea6000c1e9900 */
[----:B------:R-:W-:Y:S01]  /*1e00*/  F2FP.BF16.F32.PACK_AB R19, RZ, R19 ;  /* 0x00000013ff13723e */ /* 0x000fe200000010ff */
[----:B------:R-:W2:Y:S03]  /*1e10*/  LDG.E.CONSTANT R22, desc[UR4][R10.64+-0x80] ;  /* 0xffff80040a167981 */ /* 0x000ea6000c1e9900 */
[----:B0-----:R-:W-:-:S05]  /*1e20*/  PRMT R21, R19, 0x7610, R21 ;  /* 0x0000761013157816 */ /* 0x001fca0000000015 */
        /* <DEDUP_REMOVED lines=9> */
[----:B-1----:R-:W-:-:S05]  /*1ec0*/  PRMT R23, R19, 0x7610, R23 ;  /* 0x0000761013177816 */ /* 0x002fca0000000017 */
        /* <DEDUP_REMOVED lines=28> */
[----:B------:R3:W2:Y:S03]  /*2090*/  LDG.E.CONSTANT R22, desc[UR4][R10.64+0x180] ;  /* 0x000180040a167981 */ /* 0x0006a6000c1e9900 */
[----:B0-----:R-:W-:-:S05]  /*20a0*/  PRMT R21, R19, 0x7610, R21 ;  /* 0x0000761013157816 */ /* 0x001fca0000000015 */
[----:B------:R1:W-:Y:S04]  /*20b0*/  STG.E.EF.U16 desc[UR4][R16.64+0x180], R21 ;  /* 0x0001801510007986 */ /* 0x0003e8000c001504 */
[----:B------:R-:W4:Y:S01]  /*20c0*/  LDG.E.EF.U16 R19, desc[UR4][R4.64+0x1c0] ;  /* 0x0001c00404137981 */ /* 0x000f22000c0e1500 */
[----:B------:R-:W-:-:S04]  /*20d0*/  IADD3 R18, PT, PT, R18, 0x8, RZ ;  /* 0x0000000812127810 */ /* 0x000fc80007ffe0ff */
[----:B------:R-:W-:Y:S02]  /*20e0*/  ISETP.NE.AND P0, PT, R18, RZ, PT ;  /* 0x000000ff1200720c */ /* 0x000fe40003f05270 */
[----:B---3--:R-:W-:Y:S02]  /*20f0*/  IADD3 R10, P2, PT, R10, 0x400, RZ ;  /* 0x000004000a0a7810 */ /* 0x008fe40007f5e0ff */
[----:B------:R-:W-:Y:S02]  /*2100*/  IADD3 R13, P1, PT, R13, 0x200, RZ ;  /* 0x000002000d0d7810 */ /* 0x000fe40007f3e0ff */
[----:B------:R-:W-:Y:S01]  /*2110*/  IADD3 R14, P3, PT, R14, 0x400, RZ ;  /* 0x000004000e0e7810 */ /* 0x000fe20007f7e0ff */
[----:B------:R-:W-:Y:S01]  /*2120*/  IMAD.X R11, RZ, RZ, R11, P2 ;  /* 0x000000ffff0b7224 */ /* 0x000fe200010e060b */
[----:B------:R-:W-:Y:S01]  /*2130*/  IADD3.X R2, PT, PT, RZ, R2, RZ, P1, !PT ;  /* 0x00000002ff027210 */ /* 0x000fe20000ffe4ff */
[----:B------:R-:W-:Y:S01]  /*2140*/  VIADD R7, R7, 0x100 ;  /* 0x0000010007077836 */ /* 0x000fe20000000000 */
[----:B------:R-:W-:Y:S01]  /*2150*/  IADD3.X R15, PT, PT, RZ, R15, RZ, P3, !PT ;  /* 0x0000000fff0f7210 */ /* 0x000fe20001ffe4ff */
[----:B----4-:R-:W-:-:S04]  /*2160*/  IMAD.U32 R19, R19, 0x10000, RZ ;  /* 0x0001000013137824 */ /* 0x010fc800078e00ff */
[----:B------:R-:W-:-:S04]  /*2170*/  FADD R19, R19, -R12 ;  /* 0x8000000c13137221 */ /* 0x000fc80000000000 */
[----:B------:R-:W-:-:S04]  /*2180*/  FMUL R19, R0, R19 ;  /* 0x0000001300137220 */ /* 0x000fc80000400000 */
[----:B--2---:R-:W-:-:S05]  /*2190*/  FFMA R19, R19, R20, R22 ;  /* 0x0000001413137223 */ /* 0x004fca0000000016 */
[----:B------:R-:W-:-:S05]  /*21a0*/  F2FP.BF16.F32.PACK_AB R19, RZ, R19 ;  /* 0x00000013ff13723e */ /* 0x000fca00000010ff */
[----:B------:R1:W-:Y:S01]  /*21b0*/  STG.E.EF.U16 desc[UR4][R16.64+0x1c0], R19 ;  /* 0x0001c01310007986 */ /* 0x0003e2000c001504 */
[----:B------:R-:W-:Y:S05]  /*21c0*/  @P0 BRA `(.L_x_111) ;  /* 0xfffffff8008c0947 */ /* 0x000fea000383ffff */
.L_x_110:
[----:B--2---:R-:W-:Y:S05]  /*21d0*/  BSYNC.RECONVERGENT B0 ;  /* 0x0000000000007941 */ /* 0x004fea0003800200 */
.L_x_109:
[----:B------:R-:W-:-:S13]  /*21e0*/  LOP3.LUT P0, R2, R8, 0x7, RZ, 0xc0, !PT ;  /* 0x0000000708027812 */ /* 0x000fda000780c0ff */
[----:B------:R-:W-:Y:S05]  /*21f0*/  @!P0 EXIT ;  /* 0x000000000000894d */ /* 0x000fea0003800000 */
[----:B------:R-:W-:Y:S01]  /*2200*/  ISETP.GE.U32.AND P1, PT, R2, 0x4, PT ;  /* 0x000000040200780c */ /* 0x000fe20003f26070 */
[----:B------:R-:W-:Y:S01]  /*2210*/  BSSY.RECONVERGENT B0, `(.L_x_112) ;  /* 0x0000039000007945 */ /* 0x000fe20003800200 */
[----:B------:R-:W-:-:S11]  /*2220*/  LOP3.LUT P0, R8, R8, 0x3, RZ, 0xc0, !PT ;  /* 0x0000000308087812 */ /* 0x000fd6000780c0ff */
[----:B------:R-:W-:Y:S05]  /*2230*/  @!P1 BRA `(.L_x_113) ;  /* 0x0000000000d89947 */ /* 0x000fea0003800000 */
[----:B------:R-:W2:Y:S01]  /*2240*/  LDCU.64 UR6, c[0x0][0x398] ;  /* 0x00007300ff0677ac */ /* 0x000ea20008000a00 */
[----:B-1----:R-:W-:Y:S01]  /*2250*/  IADD3 R19, P1, PT, R6, R7, RZ ;  /* 0x0000000706137210 */ /* 0x002fe20007f3e0ff */
[----:B0-----:R-:W0:Y:S03]  /*2260*/  LDC.64 R10, c[0x0][0x3a0] ;  /* 0x0000e800ff0a7b82 */ /* 0x001e260000000a00 */
[----:B------:R-:W-:Y:S01]  /*2270*/  LEA.HI.X.SX32 R2, R7, R9, 0x1, P1 ;  /* 0x0000000907027211 */ /* 0x000fe200008f0eff */
[----:B------:R-:W-:-:S03]  /*2280*/  IMAD.SHL.U32 R17, R19, 0x2, RZ ;  /* 0x0000000213117824 */ /* 0x000fc600078e00ff */
[----:B------:R-:W-:Y:S01]  /*2290*/  SHF.L.U64.HI R19, R19, 0x1, R2 ;  /* 0x0000000113137819 */ /* 0x000fe20000010202 */
[----:B------:R-:W1:Y:S01]  /*22a0*/  LDC.64 R14, c[0x0][0x3a8] ;  /* 0x0000ea00ff0e7b82 */ /* 0x000e620000000a00 */
[----:B--2---:R-:W-:-:S04]  /*22b0*/  IADD3 R4, P1, PT, R17, UR6, RZ ;  /* 0x0000000611047c10 */ /* 0x004fc8000ff3e0ff */
[----:B------:R-:W-:Y:S01]  /*22c0*/  IADD3.X R5, PT, PT, R19, UR7, RZ, P1, !PT ;  /* 0x0000000713057c10 */ /* 0x000fe20008ffe4ff */
[----:B------:R-:W2:Y:S04]  /*22d0*/  LDCU.64 UR6, c[0x0][0x380] ;  /* 0x00007000ff0677ac */ /* 0x000ea80008000a00 */
[----:B------:R-:W3:Y:S01]  /*22e0*/  LDG.E.EF.U16 R2, desc[UR4][R4.64] ;  /* 0x0000000404027981 */ /* 0x000ee2000c0e1500 */
[----:B0-----:R-:W-:-:S05]  /*22f0*/  IMAD.WIDE R10, R7, 0x4, R10 ;  /* 0x00000004070a7825 */ /* 0x001fca00078e020a */
[----:B------:R-:W4:Y:S01]  /*2300*/  LDG.E.CONSTANT R16, desc[UR4][R10.64] ;  /* 0x000000040a107981 */ /* 0x000f22000c1e9900 */
[----:B-1----:R-:W-:-:S05]  /*2310*/  IMAD.WIDE R14, R7, 0x4, R14 ;  /* 0x00000004070e7825 */ /* 0x002fca00078e020e */
[----:B------:R-:W4:Y:S04]  /*2320*/  LDG.E.CONSTANT R18, desc[UR4][R14.64] ;  /* 0x000000040e127981 */ /* 0x000f28000c1e9900 */
[----:B------:R-:W5:Y:S01]  /*2330*/  LDG.E.CONSTANT R20, desc[UR4][R14.64+0x80] ;  /* 0x000080040e147981 */ /* 0x000f62000c1e9900 */
[----:B---3--:R-:W-:-:S05]  /*2340*/  SHF.L.U32 R13, R2, 0x10, RZ ;  /* 0x00000010020d7819 */ /* 0x008fca00000006ff */
[----:B------:R-:W-:-:S04]  /*2350*/  FADD R13, R13, -R12 ;  /* 0x8000000c0d0d7221 */ /* 0x000fc80000000000 */
[----:B------:R-:W-:-:S04]  /*2360*/  FMUL R13, R0, R13 ;  /* 0x0000000d000d7220 */ /* 0x000fc80000400000 */
[----:B----4-:R-:W-:Y:S01]  /*2370*/  FFMA R13, R13, R16, R18 ;  /* 0x000000100d0d7223 */ /* 0x010fe20000000012 */
[----:B--2---:R-:W-:Y:S01]  /*2380*/  IADD3 R16, P1, PT, R17, UR6, RZ ;  /* 0x0000000611107c10 */ /* 0x004fe2000ff3e0ff */
[----:B------:R-:W5:Y:S03]  /*2390*/  LDG.E.CONSTANT R18, desc[UR4][R10.64+0x80] ;  /* 0x000080040a127981 */ /* 0x000f66000c1e9900 */
[----:B------:R-:W-:Y:S02]  /*23a0*/  F2FP.BF16.F32.PACK_AB R13, RZ, R13 ;  /* 0x0000000dff0d723e */ /* 0x000fe400000010ff */
[----:B------:R-:W-:Y:S02]  /*23b0*/  IADD3.X R17, PT, PT, R19, UR7, RZ, P1, !PT ;  /* 0x0000000713117c10 */ /* 0x000fe40008ffe4ff */
[----:B------:R-:W-:-:S05]  /*23c0*/  PRMT R19, R13, 0x7610, R19 ;  /* 0x000076100d137816 */ /* 0x000fca0000000013 */
[----:B------:R0:W-:Y:S04]  /*23d0*/  STG.E.EF.U16 desc[UR4][R16.64], R19 ;  /* 0x0000001310007986 */ /* 0x0001e8000c001504 */
[----:B------:R-:W2:Y:S02]  /*23e0*/  LDG.E.EF.U16 R2, desc[UR4][R4.64+0x40] ;  /* 0x0000400404027981 */ /* 0x000ea4000c0e1500 */
[----:B--2---:R-:W-:-:S04]  /*23f0*/  IMAD.U32 R13, R2, 0x10000, RZ ;  /* 0x00010000020d7824 */ /* 0x004fc800078e00ff */
[----:B------:R-:W-:-:S04]  /*2400*/  FADD R13, R13, -R12 ;  /* 0x8000000c0d0d7221 */ /* 0x000fc80000000000 */
[----:B------:R-:W-:-:S04]  /*2410*/  FMUL R13, R0, R13 ;  /* 0x0000000d000d7220 */ /* 0x000fc80000400000 */
[----:B-----5:R-:W-:Y:S02]  /*2420*/  FFMA R13, R13, R18, R20 ;  /* 0x000000120d0d7223 */ /* 0x020fe40000000014 */
[----:B------:R-:W2:Y:S03]  /*2430*/  LDG.E.CONSTANT R18, desc[UR4][R10.64+0x100] ;  /* 0x000100040a127981 */ /* 0x000ea6000c1e9900 */
[----:B------:R-:W-:Y:S01]  /*2440*/  F2FP.BF16.F32.PACK_AB R13, RZ, R13 ;  /* 0x0000000dff0d723e */ /* 0x000fe200000010ff */
[----:B------:R-:W2:Y:S03]  /*2450*/  LDG.E.CONSTANT R20, desc[UR4][R14.64+0x100] ;  /* 0x000100040e147981 */ /* 0x000ea6000c1e9900 */
[----:B------:R-:W-:-:S05]  /*2460*/  PRMT R21, R13, 0x7610, R21 ;  /* 0x000076100d157816 */ /* 0x000fca0000000015 */
[----:B------:R3:W-:Y:S04]  /*2470*/  STG.E.EF.U16 desc[UR4][R16.64+0x40], R21 ;  /* 0x0000401510007986 */ /* 0x0007e8000c001504 */
[----:B------:R-:W4:Y:S02]  /*2480*/  LDG.E.EF.U16 R2, desc[UR4][R4.64+0x80] ;  /* 0x0000800404027981 */ /* 0x000f24000c0e1500 */
[----:B----4-:R-:W-:-:S05]  /*2490*/  SHF.L.U32 R13, R2, 0x10, RZ ;  /* 0x00000010020d7819 */ /* 0x010fca00000006ff */
        /* <DEDUP_REMOVED lines=8> */
[----:B------:R-:W4:Y:S01]  /*2520*/  LDG.E.EF.U16 R2, desc[UR4][R4.64+0xc0] ;  /* 0x0000c00404027981 */ /* 0x000f22000c0e1500 */
[----:B------:R-:W-:Y:S01]  /*2530*/  VIADD R7, R7, 0x80 ;  /* 0x0000008007077836 */ /* 0x000fe20000000000 */
[----:B----4-:R-:W-:-:S05]  /*2540*/  SHF.L.U32 R13, R2, 0x10, RZ ;  /* 0x00000010020d7819 */ /* 0x010fca00000006ff */
[----:B------:R-:W-:-:S04]  /*2550*/  FADD R13, R13, -R12 ;  /* 0x8000000c0d0d7221 */ /* 0x000fc80000000000 */
[----:B------:R-:W-:-:S04]  /*2560*/  FMUL R13, R0, R13 ;  /* 0x0000000d000d7220 */ /* 0x000fc80000400000 */
[----:B--2---:R-:W-:-:S05]  /*2570*/  FFMA R13, R13, R18, R20 ;  /* 0x000000120d0d7223 */ /* 0x004fca0000000014 */
[----:B------:R-:W-:-:S05]  /*2580*/  F2FP.BF16.F32.PACK_AB R13, RZ, R13 ;  /* 0x0000000dff0d723e */ /* 0x000fca00000010ff */
[----:B------:R3:W-:Y:S02]  /*2590*/  STG.E.EF.U16 desc[UR4][R16.64+0xc0], R13 ;  /* 0x0000c00d10007986 */ /* 0x0007e4000c001504 */
.L_x_113:
[----:B------:R-:W-:Y:S05]  /*25a0*/  BSYNC.RECONVERGENT B0 ;  /* 0x0000000000007941 */ /* 0x000fea0003800200 */
.L_x_112:
[----:B------:R-:W-:Y:S05]  /*25b0*/  @!P0 EXIT ;  /* 0x000000000000894d */ /* 0x000fea0003800000 */
[----:B------:R-:W-:Y:S01]  /*25c0*/  ISETP.NE.AND P1, PT, R8, 0x1, PT ;  /* 0x000000010800780c */ /* 0x000fe20003f25270 */
[----:B------:R-:W-:Y:S01]  /*25d0*/  BSSY.RECONVERGENT B0, `(.L_x_114) ;  /* 0x0000025000007945 */ /* 0x000fe20003800200 */
[----:B------:R-:W-:-:S11]  /*25e0*/  LOP3.LUT P0, RZ, R3, 0x20, RZ, 0xc0, !PT ;  /* 0x0000002003ff7812 */ /* 0x000fd6000780c0ff */
[----:B------:R-:W-:Y:S05]  /*25f0*/  @!P1 BRA `(.L_x_115) ;  /* 0x0000000000889947 */ /* 0x000fea0003800000 */
[----:B------:R-:W2:Y:S01]  /*2600*/  LDCU.64 UR6, c[0x0][0x398] ;  /* 0x00007300ff0677ac */ /* 0x000ea20008000a00 */
[----:B------:R-:W-:Y:S01]  /*2610*/  IADD3 R2, P1, PT, R6, R7, RZ ;  /* 0x0000000706027210 */ /* 0x000fe20007f3e0ff */
[----:B0-----:R-:W0:Y:S03]  /*2620*/  LDC.64 R4, c[0x0][0x3a0] ;  /* 0x0000e800ff047b82 */ /* 0x001e260000000a00 */
[----:B------:R-:W-:Y:S02]  /*2630*/  LEA.HI.X.SX32 R3, R7, R9, 0x1, P1 ;  /* 0x0000000907037211 */ /* 0x000fe400008f0eff */
[C---:B------:R-:W-:Y:S02]  /*2640*/  SHF.L.U32 R14, R2.reuse, 0x1, RZ ;  /* 0x00000001020e7819 */ /* 0x040fe400000006ff */
[----:B------:R-:W-:Y:S01]  /*2650*/  SHF.L.U64.HI R15, R2, 0x1, R3 ;  /* 0x00000001020f7819 */ /* 0x000fe20000010203 */
[----:B------:R-:W4:Y:S01]  /*2660*/  LDC.64 R10, c[0x0][0x3a8] ;  /* 0x0000ea00ff0a7b82 */ /* 0x000f220000000a00 */
[----:B--2---:R-:W-:-:S04]  /*2670*/  IADD3 R2, P1, PT, R14, UR6, RZ ;  /* 0x000000060e027c10 */ /* 0x004fc8000ff3e0ff */
[----:B------:R-:W-:Y:S01]  /*2680*/  IADD3.X R3, PT, PT, R15, UR7, RZ, P1, !PT ;  /* 0x000000070f037c10 */ /* 0x000fe20008ffe4ff */
[----:B------:R-:W2:Y:S04]  /*2690*/  LDCU.64 UR6, c[0x0][0x380] ;  /* 0x00007000ff0677ac */ /* 0x000ea80008000a00 */
[----:B------:R-:W5:Y:S01]  /*26a0*/  LDG.E.EF.U16 R8, desc[UR4][R2.64] ;  /* 0x0000000402087981 */ /* 0x000f62000c0e1500 */
[----:B0-----:R-:W-:-:S05]  /*26b0*/  IMAD.WIDE R4, R7, 0x4, R4 ;  /* 0x0000000407047825 */ /* 0x001fca00078e0204 */
[----:B-1-3--:R-:W3:Y:S01]  /*26c0*/  LDG.E.CONSTANT R16, desc[UR4][R4.64] ;  /* 0x0000000404107981 */ /* 0x00aee2000c1e9900 */
[----:B----4-:R-:W-:-:S05]  /*26d0*/  IMAD.WIDE R10, R7, 0x4, R10 ;  /* 0x00000004070a7825 */ /* 0x010fca00078e020a */
[----:B------:R-:W3:Y:S01]  /*26e0*/  LDG.E.CONSTANT R17, desc[UR4][R10.64] ;  /* 0x000000040a117981 */ /* 0x000ee2000c1e9900 */
[----:B--2---:R-:W-:-:S03]  /*26f0*/  IADD3 R14, P1, PT, R14, UR6, RZ ;  /* 0x000000060e0e7c10 */ /* 0x004fc6000ff3e0ff */
[----:B------:R-:W2:Y:S01]  /*2700*/  LDG.E.CONSTANT R4, desc[UR4][R4.64+0x80] ;  /* 0x0000800404047981 */ /* 0x000ea2000c1e9900 */
[----:B------:R-:W-:-:S03]  /*2710*/  IADD3.X R15, PT, PT, R15, UR7, RZ, P1, !PT ;  /* 0x000000070f0f7c10 */ /* 0x000fc60008ffe4ff */
[----:B------:R-:W2:Y:S01]  /*2720*/  LDG.E.CONSTANT R11, desc[UR4][R10.64+0x80] ;  /* 0x000080040a0b7981 */ /* 0x000ea2000c1e9900 */
[----:B-----5:R-:W-:-:S05]  /*2730*/  SHF.L.U32 R13, R8, 0x10, RZ ;  /* 0x00000010080d7819 */ /* 0x020fca00000006ff */
[----:B------:R-:W-:-:S04]  /*2740*/  FADD R13, R13, -R12 ;  /* 0x8000000c0d0d7221 */ /* 0x000fc80000000000 */
[----:B------:R-:W-:-:S04]  /*2750*/  FMUL R13, R0, R13 ;  /* 0x0000000d000d7220 */ /* 0x000fc80000400000 */
[----:B---3--:R-:W-:-:S05]  /*2760*/  FFMA R13, R16, R13, R17 ;  /* 0x0000000d100d7223 */ /* 0x008fca0000000011 */
[----:B------:R-:W-:-:S04]  /*2770*/  F2FP.BF16.F32.PACK_AB R13, RZ, R13 ;  /* 0x0000000dff0d723e */ /* 0x000fc800000010ff */
[----:B------:R-:W-:-:S05]  /*2780*/  PRMT R8, R13, 0x7610, R8 ;  /* 0x000076100d087816 */ /* 0x000fca0000000008 */
[----:B------:R4:W-:Y:S04]  /*2790*/  STG.E.EF.U16 desc[UR4][R14.64], R8 ;  /* 0x000000080e007986 */ /* 0x0009e8000c001504 */
[----:B------:R-:W3:Y:S01]  /*27a0*/  LDG.E.EF.U16 R2, desc[UR4][R2.64+0x40] ;  /* 0x0000400402027981 */ /* 0x000ee2000c0e1500 */
[----:B------:R-:W-:Y:S01]  /*27b0*/  IADD3 R7, PT, PT, R7, 0x40, RZ ;  /* 0x0000004007077810 */ /* 0x000fe20007ffe0ff */
[----:B---3--:R-:W-:-:S04]  /*27c0*/  IMAD.U32 R13, R2, 0x10000, RZ ;  /* 0x00010000020d7824 */ /* 0x008fc800078e00ff */
[----:B------:R-:W-:-:S04]  /*27d0*/  FADD R13, R13, -R12 ;  /* 0x8000000c0d0d7221 */ /* 0x000fc80000000000 */
[----:B------:R-:W-:-:S04]  /*27e0*/  FMUL R13, R0, R13 ;  /* 0x0000000d000d7220 */ /* 0x000fc80000400000 */
[----:B--2---:R-:W-:-:S05]  /*27f0*/  FFMA R13, R4, R13, R11 ;  /* 0x0000000d040d7223 */ /* 0x004fca000000000b */
[----:B------:R-:W-:-:S05]  /*2800*/  F2FP.BF16.F32.PACK_AB R13, RZ, R13 ;  /* 0x0000000dff0d723e */ /* 0x000fca00000010ff */
[----:B------:R4:W-:Y:S02]  /*2810*/  STG.E.EF.U16 desc[UR4][R14.64+0x40], R13 ;  /* 0x0000400d0e007986 */ /* 0x0009e4000c001504 */
.L_x_115:
[----:B------:R-:W-:Y:S05]  /*2820*/  BSYNC.RECONVERGENT B0 ;  /* 0x0000000000007941 */ /* 0x000fea0003800200 */
.L_x_114:
[----:B------:R-:W-:Y:S05]  /*2830*/  @P0 EXIT ;  /* 0x000000000000094d */ /* 0x000fea0003800000 */
[----:B------:R-:W4:Y:S01]  /*2840*/  LDCU.64 UR6, c[0x0][0x398] ;  /* 0x00007300ff0677ac */ /* 0x000f220008000a00 */
[----:B------:R-:W2:Y:S01]  /*2850*/  LDC.64 R2, c[0x0][0x3a0] ;  /* 0x0000e800ff027b82 */ /* 0x000ea20000000a00 */
[----:B0-----:R-:W-:-:S04]  /*2860*/  IADD3 R10, P0, PT, R6, R7, RZ ;  /* 0x00000007060a7210 */ /* 0x001fc80007f1e0ff */
[----:B------:R-:W-:Y:S02]  /*2870*/  LEA.HI.X.SX32 R9, R7, R9, 0x1, P0 ;  /* 0x0000000907097211 */ /* 0x000fe400000f0eff */
[C---:B------:R-:W-:Y:S01]  /*2880*/  SHF.L.U32 R6, R10.reuse, 0x1, RZ ;  /* 0x000000010a067819 */ /* 0x040fe200000006ff */
[----:B------:R-:W0:Y:S01]  /*2890*/  LDC.64 R4, c[0x0][0x3a8] ;  /* 0x0000ea00ff047b82 */ /* 0x000e220000000a00 */
[----:B------:R-:W-:Y:S02]  /*28a0*/  SHF.L.U64.HI R10, R10, 0x1, R9 ;  /* 0x000000010a0a7819 */ /* 0x000fe40000010209 */
[----:B----4-:R-:W-:-:S04]  /*28b0*/  IADD3 R8, P0, PT, R6, UR6, RZ ;  /* 0x0000000606087c10 */ /* 0x010fc8000ff1e0ff */
[----:B------:R-:W-:Y:S01]  /*28c0*/  IADD3.X R9, PT, PT, R10, UR7, RZ, P0, !PT ;  /* 0x000000070a097c10 */ /* 0x000fe200087fe4ff */
[----:B------:R-:W4:Y:S04]  /*28d0*/  LDCU.64 UR6, c[0x0][0x380] ;  /* 0x00007000ff0677ac */ /* 0x000f280008000a00 */
[----:B------:R-:W5:Y:S01]  /*28e0*/  LDG.E.EF.U16 R8, desc[UR4][R8.64] ;  /* 0x0000000408087981 */ /* 0x000f62000c0e1500 */
[----:B--2---:R-:W-:-:S04]  /*28f0*/  IMAD.WIDE R2, R7, 0x4, R2 ;  /* 0x0000000407027825 */ /* 0x004fc800078e0202 */
[----:B0-----:R-:W-:Y:S02]  /*2900*/  IMAD.WIDE R4, R7, 0x4, R4 ;  /* 0x0000000407047825 */ /* 0x001fe400078e0204 */
[----:B------:R-:W2:Y:S04]  /*2910*/  LDG.E.CONSTANT R2, desc[UR4][R2.64] ;  /* 0x0000000402027981 */ /* 0x000ea8000c1e9900 */
[----:B------:R-:W2:Y:S01]  /*2920*/  LDG.E.CONSTANT R4, desc[UR4][R4.64] ;  /* 0x0000000404047981 */ /* 0x000ea2000c1e9900 */
[----:B----4-:R-:W-:Y:S01]  /*2930*/  IADD3 R6, P0, PT, R6, UR6, RZ ;  /* 0x0000000606067c10 */ /* 0x010fe2000ff1e0ff */
[----:B-----5:R-:W-:-:S04]  /*2940*/  IMAD.U32 R7, R8, 0x10000, RZ ;  /* 0x0001000008077824 */ /* 0x020fc800078e00ff */
[----:B------:R-:W-:-:S04]  /*2950*/  FADD R7, R7, -R12 ;  /* 0x8000000c07077221 */ /* 0x000fc80000000000 */
[----:B------:R-:W-:-:S04]  /*2960*/  FMUL R7, R0, R7 ;  /* 0x0000000700077220 */ /* 0x000fc80000400000 */
[----:B--2---:R-:W-:-:S05]  /*2970*/  FFMA R7, R7, R2, R4 ;  /* 0x0000000207077223 */ /* 0x004fca0000000004 */
[----:B------:R-:W-:Y:S02]  /*2980*/  F2FP.BF16.F32.PACK_AB R0, RZ, R7 ;  /* 0x00000007ff00723e */ /* 0x000fe400000010ff */
[----:B------:R-:W-:-:S05]  /*2990*/  IADD3.X R7, PT, PT, R10, UR7, RZ, P0, !PT ;  /* 0x000000070a077c10 */ /* 0x000fca00087fe4ff */
[----:B------:R-:W-:Y:S01]  /*29a0*/  STG.E.EF.U16 desc[UR4][R6.64], R0 ;  /* 0x0000000006007986 */ /* 0x000fe2000c001504 */
[----:B------:R-:W-:Y:S05]  /*29b0*/  EXIT ;  /* 0x000000000000794d */ /* 0x000fea0003800000 */
        .weak           $__internal_2_$__cuda_sm3x_div_rn_noftz_f32_slowpath
        .type           $__internal_2_$__cuda_sm3x_div_rn_noftz_f32_slowpath,@function
        .size           $__internal_2_$__cuda_sm3x_div_rn_noftz_f32_slowpath,(.L_x_338 - $__internal_2_$__cuda_sm3x_div_rn_noftz_f32_slowpath)
$__internal_2_$__cuda_sm3x_div_rn_noftz_f32_slowpath:
[--C-:B------:R-:W-:Y:S01]  /*29c0*/  SHF.R.U32.HI R13, RZ, 0x17, R3.reuse ;  /* 0x00000017ff0d7819 */ /* 0x100fe20000011603 */
[----:B------:R-:W-:Y:S01]  /*29d0*/  BSSY.RECONVERGENT B1, `(.L_x_116) ;  /* 0x0000063000017945 */ /* 0x000fe20003800200 */
[----:B------:R-:W-:Y:S01]  /*29e0*/  SHF.R.U32.HI R11, RZ, 0x17, R0 ;  /* 0x00000017ff0b7819 */ /* 0x000fe20000011600 */
[----:B------:R-:W-:Y:S01]  /*29f0*/  IMAD.MOV.U32 R15, RZ, RZ, R3 ;  /* 0x000000ffff0f7224 */ /* 0x000fe200078e0003 */
[----:B------:R-:W-:Y:S02]  /*2a00*/  LOP3.LUT R13, R13, 0xff, RZ, 0xc0, !PT ;  /* 0x000000ff0d0d7812 */ /* 0x000fe400078ec0ff */
[----:B------:R-:W-:Y:S02]  /*2a10*/  LOP3.LUT R18, R11, 0xff, RZ, 0xc0, !PT ;  /* 0x000000ff0b127812 */ /* 0x000fe400078ec0ff */
[----:B------:R-:W-:Y:S02]  /*2a20*/  IADD3 R16, PT, PT, R13, -0x1, RZ ;  /* 0xffffffff0d107810 */ /* 0x000fe40007ffe0ff */
[----:B------:R-:W-:-:S02]  /*2a30*/  IADD3 R14, PT, PT, R18, -0x1, RZ ;  /* 0xffffffff120e7810 */ /* 0x000fc40007ffe0ff */
[----:B------:R-:W-:-:S04]  /*2a40*/  ISETP.GT.U32.AND P1, PT, R16, 0xfd, PT ;  /* 0x000000fd1000780c */ /* 0x000fc80003f24070 */
[----:B------:R-:W-:-:S13]  /*2a50*/  ISETP.GT.U32.OR P1, PT, R14, 0xfd, P1 ;  /* 0x000000fd0e00780c */ /* 0x000fda0000f24470 */
[----:B------:R-:W-:Y:S01]  /*2a60*/  @!P1 MOV R11, RZ ;  /* 0x000000ff000b9202 */ /* 0x000fe20000000f00 */
        /* <DEDUP_REMOVED lines=20> */
[----:B------:R-:W-:Y:S02]  /*2bb0*/  @!P1 IMAD.MOV.U32 R11, RZ, RZ, -0x40 ;  /* 0xffffffc0ff0b9424 */ /* 0x000fe400078e00ff */
[----:B------:R-:W-:Y:S01]  /*2bc0*/  @!P1 FFMA R0, R0, 1.84467440737095516160e+19, RZ ;  /* 0x5f80000000009823 */ /* 0x000fe200000000ff */
[----:B------:R-:W-:Y:S02]  /*2bd0*/  @!P2 FFMA R15, R3, 1.84467440737095516160e+19, RZ ;  /* 0x5f800000030fa823 */ /* 0x000fe400000000ff */
[----:B------:R-:W-:-:S07]  /*2be0*/  @!P2 IADD3 R11, PT, PT, R11, 0x40, RZ ;  /* 0x000000400b0ba810 */ /* 0x000fce0007ffe0ff */
.L_x_117:
[----:B------:R-:W-:Y:S01]  /*2bf0*/  LEA R14, R13, 0xc0800000, 0x17 ;  /* 0xc08000000d0e7811 */ /* 0x000fe200078eb8ff */
[----:B------:R-:W-:Y:S03]  /*2c00*/  BSSY.RECONVERGENT B2, `(.L_x_122) ;  /* 0x0000036000027945 */ /* 0x000fe60003800200 */
[----:B------:R-:W-:Y:S01]  /*2c10*/  IADD3 R16, PT, PT, -R14, R15, RZ ;  /* 0x0000000f0e107210 */ /* 0x000fe20007ffe1ff */
[----:B------:R-:W-:-:S03]  /*2c20*/  VIADD R14, R18, 0xffffff81 ;  /* 0xffffff81120e7836 */ /* 0x000fc60000000000 */
[----:B------:R-:W0:Y:S01]  /*2c30*/  MUFU.RCP R15, R16 ;  /* 0x00000010000f7308 */ /* 0x000e220000001000 */
[----:B------:R-:W-:Y:S01]  /*2c40*/  FADD.FTZ R17, -R16, -RZ ;  /* 0x800000ff10117221 */ /* 0x000fe20000010100 */
[C---:B------:R-:W-:Y:S01]  /*2c50*/  IMAD R0, R14.reuse, -0x800000, R0 ;  /* 0xff8000000e007824 */ /* 0x040fe200078e0200 */
[----:B------:R-:W-:-:S04]  /*2c60*/  IADD3 R14, PT, PT, R14, 0x7f, -R13 ;  /* 0x0000007f0e0e7810 */ /* 0x000fc80007ffe80d */
[----:B------:R-:W-:Y:S01]  /*2c70*/  IADD3 R14, PT, PT, R14, R11, RZ ;  /* 0x0000000b0e0e7210 */ /* 0x000fe20007ffe0ff */
[----:B0-----:R-:W-:-:S04]  /*2c80*/  FFMA R18, R15, R17, 1 ;  /* 0x3f8000000f127423 */ /* 0x001fc80000000011 */
[----:B------:R-:W-:-:S04]  /*2c90*/  FFMA R15, R15, R18, R15 ;  /* 0x000000120f0f7223 */ /* 0x000fc8000000000f */
[----:B------:R-:W-:-:S04]  /*2ca0*/  FFMA R18, R0, R15, RZ ;  /* 0x0000000f00127223 */ /* 0x000fc800000000ff */
[----:B------:R-:W-:-:S04]  /*2cb0*/  FFMA R19, R17, R18, R0 ;  /* 0x0000001211137223 */ /* 0x000fc80000000000 */
[----:B------:R-:W-:-:S04]  /*2cc0*/  FFMA R18, R15, R19, R18 ;  /* 0x000000130f127223 */ /* 0x000fc80000000012 */
[----:B------:R-:W-:-:S04]  /*2cd0*/  FFMA R17, R17, R18, R0 ;  /* 0x0000001211117223 */ /* 0x000fc80000000000 */
[----:B------:R-:W-:-:S05]  /*2ce0*/  FFMA R0, R15, R17, R18 ;  /* 0x000000110f007223 */ /* 0x000fca0000000012 */
[----:B------:R-:W-:-:S04]  /*2cf0*/  SHF.R.U32.HI R13, RZ, 0x17, R0 ;  /* 0x00000017ff0d7819 */ /* 0x000fc80000011600 */
[----:B------:R-:W-:-:S04]  /*2d00*/  LOP3.LUT R13, R13, 0xff, RZ, 0xc0, !PT ;  /* 0x000000ff0d0d7812 */ /* 0x000fc800078ec0ff */
[----:B------:R-:W-:-:S05]  /*2d10*/  IADD3 R19, PT, PT, R13, R14, RZ ;  /* 0x0000000e0d137210 */ /* 0x000fca0007ffe0ff */
[----:B------:R-:W-:-:S05]  /*2d20*/  VIADD R11, R19, 0xffffffff ;  /* 0xffffffff130b7836 */ /* 0x000fca0000000000 */
        /* <DEDUP_REMOVED lines=9> */
[-CC-:B------:R-:W-:Y:S01]  /*2dc0*/  FFMA.RZ R11, R15, R17.reuse, R18.reuse ;  /* 0x000000110f0b7223 */ /* 0x180fe2000000c012 */
[----:B------:R-:W-:Y:S01]  /*2dd0*/  IADD3 R16, PT, PT, R19, 0x20, RZ ;  /* 0x0000002013107810 */ /* 0x000fe20007ffe0ff */
[-CC-:B------:R-:W-:Y:S01]  /*2de0*/  FFMA.RM R14, R15, R17.reuse, R18.reuse ;  /* 0x000000110f0e7223 */ /* 0x180fe20000004012 */
[----:B------:R-:W-:Y:S02]  /*2df0*/  ISETP.NE.AND P3, PT, R19, RZ, PT ;  /* 0x000000ff1300720c */ /* 0x000fe40003f65270 */
[----:B------:R-:W-:Y:S01]  /*2e00*/  LOP3.LUT R13, R11, 0x7fffff, RZ, 0xc0, !PT ;  /* 0x007fffff0b0d7812 */ /* 0x000fe200078ec0ff */
[----:B------:R-:W-:Y:S01]  /*2e10*/  FFMA.RP R11, R15, R17, R18 ;  /* 0x000000110f0b7223 */ /* 0x000fe20000008012 */
[----:B------:R-:W-:Y:S02]  /*2e20*/  ISETP.NE.AND P2, PT, R19, RZ, PT ;  /* 0x000000ff1300720c */ /* 0x000fe40003f45270 */
[----:B------:R-:W-:Y:S02]  /*2e30*/  LOP3.LUT R13, R13, 0x800000, RZ, 0xfc, !PT ;  /* 0x008000000d0d7812 */ /* 0x000fe400078efcff */
[----:B------:R-:W-:-:S02]  /*2e40*/  IADD3 R15, PT, PT, -R19, RZ, RZ ;  /* 0x000000ff130f7210 */ /* 0x000fc40007ffe1ff */
[----:B------:R-:W-:Y:S02]  /*2e50*/  SHF.L.U32 R16, R13, R16, RZ ;  /* 0x000000100d107219 */ /* 0x000fe400000006ff */
[----:B------:R-:W-:Y:S02]  /*2e60*/  FSETP.NEU.FTZ.AND P1, PT, R11, R14, PT ;  /* 0x0000000e0b00720b */ /* 0x000fe40003f3d000 */
[----:B------:R-:W-:Y:S02]  /*2e70*/  SEL R14, R15, RZ, P3 ;  /* 0x000000ff0f0e7207 */ /* 0x000fe40001800000 */
[----:B------:R-:W-:Y:S02]  /*2e80*/  ISETP.NE.AND P2, PT, R16, RZ, P2 ;  /* 0x000000ff1000720c */ /* 0x000fe40001745270 */
[----:B------:R-:W-:Y:S02]  /*2e90*/  SHF.R.U32.HI R14, RZ, R14, R13 ;  /* 0x0000000eff0e7219 */ /* 0x000fe4000001160d */
[----:B------:R-:W-:-:S02]  /*2ea0*/  PLOP3.LUT P1, PT, P1, P2, PT, 0xf8, 0x8f ;  /* 0x00000000008f781c */ /* 0x000fc40000f25f70 */
[----:B------:R-:W-:Y:S02]  /*2eb0*/  SHF.R.U32.HI R16, RZ, 0x1, R14 ;  /* 0x00000001ff107819 */ /* 0x000fe4000001160e */
[----:B------:R-:W-:-:S04]  /*2ec0*/  SEL R11, RZ, 0x1, !P1 ;  /* 0x00000001ff0b7807 */ /* 0x000fc80004800000 */
[----:B------:R-:W-:-:S04]  /*2ed0*/  LOP3.LUT R11, R11, 0x1, R16, 0xf8, !PT ;  /* 0x000000010b0b7812 */ /* 0x000fc800078ef810 */
[----:B------:R-:W-:-:S05]  /*2ee0*/  LOP3.LUT R11, R11, R14, RZ, 0xc0, !PT ;  /* 0x0000000e0b0b7212 */ /* 0x000fca00078ec0ff */
[----:B------:R-:W-:-:S05]  /*2ef0*/  IMAD.IADD R11, R16, 0x1, R11 ;  /* 0x00000001100b7824 */ /* 0x000fca00078e020b */
[----:B------:R-:W-:Y:S01]  /*2f00*/  LOP3.LUT R0, R11, R0, RZ, 0xfc, !PT ;  /* 0x000000000b007212 */ /* 0x000fe200078efcff */
[----:B------:R-:W-:Y:S06]  /*2f10*/  BRA `(.L_x_125) ;  /* 0x0000000000107947 */ /* 0x000fec0003800000 */
.L_x_124:
[----:B------:R-:W-:-:S04]  /*2f20*/  LOP3.LUT R0, R0, 0x80000000, RZ, 0xc0, !PT ;  /* 0x8000000000007812 */ /* 0x000fc800078ec0ff */
[----:B------:R-:W-:Y:S01]  /*2f30*/  LOP3.LUT R0, R0, 0x7f800000, RZ, 0xfc, !PT ;  /* 0x7f80000000007812 */ /* 0x000fe200078efcff */
[----:B------:R-:W-:Y:S06]  /*2f40*/  BRA `(.L_x_125) ;  /* 0x0000000000047947 */ /* 0x000fec0003800000 */
.L_x_123:
[----:B------:R-:W-:-:S07]  /*2f50*/  LEA R0, R14, R0, 0x17 ;  /* 0x000000000e007211 */ /* 0x000fce00078eb8ff */
.L_x_125:
[----:B------:R-:W-:Y:S05]  /*2f60*/  BSYNC.RECONVERGENT B2 ;  /* 0x0000000000027941 */ /* 0x000fea0003800200 */
.L_x_122:
[----:B------:R-:W-:Y:S05]  /*2f70*/  BRA `(.L_x_126) ;  /* 0x0000000000207947 */ /* 0x000fea0003800000 */
.L_x_121:
[----:B------:R-:W-:-:S04]  /*2f80*/  LOP3.LUT R0, R15, 0x80000000, R0, 0x48, !PT ;  /* 0x800000000f007812 */ /* 0x000fc800078e4800 */
[----:B------:R-:W-:Y:S01]  /*2f90*/  LOP3.LUT R0, R0, 0x7f800000, RZ, 0xfc, !PT ;  /* 0x7f80000000007812 */ /* 0x000fe200078efcff */
[----:B------:R-:W-:Y:S06]  /*2fa0*/  BRA `(.L_x_126) ;  /* 0x0000000000147947 */ /* 0x000fec0003800000 */
.L_x_120:
[----:B------:R-:W-:Y:S01]  /*2fb0*/  LOP3.LUT R0, R15, 0x80000000, R0, 0x48, !PT ;  /* 0x800000000f007812 */ /* 0x000fe200078e4800 */
[----:B------:R-:W-:Y:S06]  /*2fc0*/  BRA `(.L_x_126) ;  /* 0x00000000000c7947 */ /* 0x000fec0003800000 */
.L_x_119:
[----:B------:R-:W0:Y:S01]  /*2fd0*/  MUFU.RSQ R0, -QNAN ;  /* 0xffc0000000007908 */ /* 0x000e220000001400 */
[----:B------:R-:W-:Y:S05]  /*2fe0*/  BRA `(.L_x_126) ;  /* 0x0000000000047947 */ /* 0x000fea0003800000 */
.L_x_118:
[----:B------:R-:W-:-:S07]  /*2ff0*/  FADD.FTZ R0, R0, R3 ;  /* 0x0000000300007221 */ /* 0x000fce0000010000 */
.L_x_126:
[----:B------:R-:W-:Y:S05]  /*3000*/  BSYNC.RECONVERGENT B1 ;  /* 0x0000000000017941 */ /* 0x000fea0003800200 */
.L_x_116:
[----:B------:R-:W-:-:S04]  /*3010*/  HFMA2 R11, -RZ, RZ, 0, 0 ;  /* 0x00000000ff0b7431 */ /* 0x000fc800000001ff */
[----:B0-----:R-:W-:Y:S05]  /*3020*/  RET.REL.NODEC R10 `(_Z25layernorm_forward_kernel3I13__nv_bfloat16S0_fEvPT0_PT_S4_PKS3_PKT1_S9_ii) ;  /* 0xffffffcc0af47950 */ /* 0x001fea0003c3ffff */
.L_x_127:
        /* <DEDUP_REMOVED lines=13> */
.L_x_338:


//--------------------- .text._Z23encoder_forward_kernel2I13__nv_bfloat16S0_EvPT_PiPT0_S5_iii --------------------------
	.section	.text._Z23encoder_forward_kernel2I13__nv_bfloat16S0_EvPT_PiPT0_S5_iii,"ax",@progbits
	.align	128
        .global         _Z23encoder_forward_kernel2I13__nv_bfloat16S0_EvPT_PiPT0_S5_iii
        .type           _Z23encoder_forward_kernel2I13__nv_bfloat16S0_EvPT_PiPT0_S5_iii,@function
        .size           _Z23encoder_forward_kernel2I13__nv_bfloat16S0_EvPT_PiPT0_S5_iii,(.L_x_349 - _Z23encoder_forward_kernel2I13__nv_bfloat16S0_EvPT_PiPT0_S5_iii)
        .other          _Z23encoder_forward_kernel2I13__nv_bfloat16S0_EvPT_PiPT0_S5_iii,@"STO_CUDA_ENTRY STV_DEFAULT"
_Z23encoder_forward_kernel2I13__nv_bfloat16S0_EvPT_PiPT0_S5_iii:
.text._Z23encoder_forward_kernel2I13__nv_bfloat16S0_EvPT_PiPT0_S5_iii:
        /* <DEDUP_REMOVED lines=12> */
[----:B------:R-:W0:Y:S03]  /*00c0*/  LDCU.64 UR4, c[0x0][0x358] ;  /* 0x00006b00ff0477ac */ /* 0x000e260008000a00 */
[----:B------:R-:W1:Y:S01]  /*00d0*/  I2F.RP R2, R9 ;  /* 0x0000000900027306 */ /* 0x000e620000209400 */
[----:B------:R-:W2:Y:S01]  /*00e0*/  LDCU.128 UR8, c[0x0][0x390] ;  /* 0x00007200ff0877ac */ /* 0x000ea20008000c00 */
[----:B------:R-:W3:Y:S06]  /*00f0*/  LDCU.64 UR6, c[0x0][0x380] ;  /* 0x00007000ff0677ac */ /* 0x000eec0008000a00 */
[----:B-1----:R-:W1:Y:S02]  /*0100*/  MUFU.RCP R2, R2 ;  /* 0x0000000200027308 */ /* 0x002e640000001000 */
[----:B-1----:R-:W-:-:S06]  /*0110*/  VIADD R6, R2, 0xffffffe ;  /* 0x0ffffffe02067836 */ /* 0x002fcc0000000000 */
[----:B------:R1:W4:Y:S02]  /*0120*/  F2I.FTZ.U32.TRUNC.NTZ R7, R6 ;  /* 0x0000000600077305 */ /* 0x000324000021f000 */
[----:B-1----:R-:W-:Y:S02]  /*0130*/  IMAD.MOV.U32 R6, RZ, RZ, RZ ;  /* 0x000000ffff067224 */ /* 0x002fe400078e00ff */
[----:B----4-:R-:W-:-:S04]  /*0140*/  IMAD.MOV R4, RZ, RZ, -R7 ;  /* 0x000000ffff047224 */ /* 0x010fc800078e0a07 */
[----:B------:R-:W-:Y:S01]  /*0150*/  IMAD R11, R4, R9, RZ ;  /* 0x00000009040b7224 */ /* 0x000fe200078e02ff */
[----:B------:R-:W-:-:S03]  /*0160*/  IABS R4, R5 ;  /* 0x0000000500047213 */ /* 0x000fc60000000000 */
[----:B------:R-:W-:-:S06]  /*0170*/  IMAD.HI.U32 R7, R7, R11, R6 ;  /* 0x0000000b07077227 */ /* 0x000fcc00078e0006 */
[----:B------:R-:W-:-:S04]  /*0180*/  IMAD.HI.U32 R2, R7, R4, RZ ;  /* 0x0000000407027227 */ /* 0x000fc800078e00ff */
[----:B------:R-:W-:-:S04]  /*0190*/  IMAD.MOV R7, RZ, RZ, -R2 ;  /* 0x000000ffff077224 */ /* 0x000fc800078e0a02 */
[C---:B------:R-:W-:Y:S02]  /*01a0*/  IMAD R4, R9.reuse, R7, R4 ;  /* 0x0000000709047224 */ /* 0x040fe400078e0204 */
[----:B------:R-:W1:Y:S03]  /*01b0*/  LDC.64 R6, c[0x0][0x388] ;  /* 0x0000e200ff067b82 */ /* 0x000e660000000a00 */
[----:B------:R-:W-:-:S13]  /*01c0*/  ISETP.GT.U32.AND P2, PT, R9, R4, PT ;  /* 0x000000040900720c */ /* 0x000fda0003f44070 */
[-C--:B------:R-:W-:Y:S01]  /*01d0*/  @!P2 IADD3 R4, PT, PT, R4, -R9.reuse, RZ ;  /* 0x800000090404a210 */ /* 0x080fe20007ffe0ff */
[----:B------:R-:W-:Y:S01]  /*01e0*/  @!P2 VIADD R2, R2, 0x1 ;  /* 0x000000010202a836 */ /* 0x000fe20000000000 */
[----:B------:R-:W-:Y:S02]  /*01f0*/  ISETP.NE.AND P2, PT, R0, RZ, PT ;  /* 0x000000ff0000720c */ /* 0x000fe40003f45270 */
[----:B------:R-:W-:Y:S02]  /*0200*/  ISETP.GE.U32.AND P0, PT, R4, R9, PT ;  /* 0x000000090400720c */ /* 0x000fe40003f06070 */
[----:B------:R-:W-:-:S04]  /*0210*/  LOP3.LUT R4, R5, R0, RZ, 0x3c, !PT ;  /* 0x0000000005047212 */ /* 0x000fc800078e3cff */
[----:B------:R-:W-:-:S07]  /*0220*/  ISETP.GE.AND P1, PT, R4, RZ, PT ;  /* 0x000000ff0400720c */ /* 0x000fce0003f26270 */
[----:B------:R-:W-:-:S06]  /*0230*/  @P0 VIADD R2, R2, 0x1 ;  /* 0x0000000102020836 */ /* 0x000fcc0000000000 */
[----:B------:R-:W-:Y:S01]  /*0240*/  @!P1 IMAD.MOV R2, RZ, RZ, -R2 ;  /* 0x000000ffff029224 */ /* 0x000fe200078e0a02 */
[----:B------:R-:W-:-:S05]  /*0250*/  @!P2 LOP3.LUT R2, RZ, R0, RZ, 0x33, !PT ;  /* 0x00000000ff02a212 */ /* 0x000fca00078e33ff */
[----:B-1----:R-:W-:-:S06]  /*0260*/  IMAD.WIDE R6, R2, 0x4, R6 ;  /* 0x0000000402067825 */ /* 0x002fcc00078e0206 */
[----:B0-----:R0:W4:Y:S01]  /*0270*/  LDG.E R7, desc[UR4][R6.64] ;  /* 0x0000000406077981 */ /* 0x001122000c1e1900 */
[----:B------:R-:W-:Y:S02]  /*0280*/  IABS R11, R3 ;  /* 0x00000003000b7213 */ /* 0x000fe40000000000 */
[----:B------:R-:W-:Y:S02]  /*0290*/  ISETP.GE.AND P2, PT, R2, RZ, PT ;  /* 0x000000ff0200720c */ /* 0x000fe40003f46270 */
[----:B------:R-:W1:Y:S01]  /*02a0*/  I2F.RP R4, R11 ;  /* 0x0000000b00047306 */ /* 0x000e620000209400 */
[----:B0-----:R-:W-:-:S07]  /*02b0*/  IABS R6, R2 ;  /* 0x0000000200067213 */ /* 0x001fce0000000000 */
[----:B-1----:R-:W0:Y:S02]  /*02c0*/  MUFU.RCP R4, R4 ;  /* 0x0000000400047308 */ /* 0x002e240000001000 */
[----:B0-----:R-:W-:-:S06]  /*02d0*/  IADD3 R8, PT, PT, R4, 0xffffffe, RZ ;  /* 0x0ffffffe04087810 */ /* 0x001fcc0007ffe0ff */
[----:B------:R0:W1:Y:S02]  /*02e0*/  F2I.FTZ.U32.TRUNC.NTZ R9, R8 ;  /* 0x0000000800097305 */ /* 0x000064000021f000 */
[----:B0-----:R-:W-:Y:S02]  /*02f0*/  IMAD.MOV.U32 R8, RZ, RZ, RZ ;  /* 0x000000ffff087224 */ /* 0x001fe400078e00ff */
[----:B-1----:R-:W-:-:S04]  /*0300*/  IMAD.MOV R10, RZ, RZ, -R9 ;  /* 0x000000ffff0a7224 */ /* 0x002fc800078e0a09 */
[----:B------:R-:W-:-:S04]  /*0310*/  IMAD R13, R10, R11, RZ ;  /* 0x0000000b0a0d7224 */ /* 0x000fc800078e02ff */
[----:B------:R-:W-:-:S06]  /*0320*/  IMAD.HI.U32 R9, R9, R13, R8 ;  /* 0x0000000d09097227 */ /* 0x000fcc00078e0008 */
[----:B------:R-:W-:-:S04]  /*0330*/  IMAD.HI.U32 R9, R9, R6, RZ ;  /* 0x0000000609097227 */ /* 0x000fc800078e00ff */
[----:B------:R-:W-:-:S04]  /*0340*/  IMAD.MOV R9, RZ, RZ, -R9 ;  /* 0x000000ffff097224 */ /* 0x000fc800078e0a09 */
[----:B------:R-:W-:-:S05]  /*0350*/  IMAD R4, R11, R9, R6 ;  /* 0x000000090b047224 */ /* 0x000fca00078e0206 */
[----:B------:R-:W-:-:S13]  /*0360*/  ISETP.GT.U32.AND P0, PT, R11, R4, PT ;  /* 0x000000040b00720c */ /* 0x000fda0003f04070 */
[----:B------:R-:W-:Y:S02]  /*0370*/  @!P0 IADD3 R4, PT, PT, R4, -R11, RZ ;  /* 0x8000000b04048210 */ /* 0x000fe40007ffe0ff */
[----:B------:R-:W-:Y:S02]  /*0380*/  ISETP.NE.AND P0, PT, R3, RZ, PT ;  /* 0x000000ff0300720c */ /* 0x000fe40003f05270 */
[----:B------:R-:W-:-:S13]  /*0390*/  ISETP.GT.U32.AND P1, PT, R11, R4, PT ;  /* 0x000000040b00720c */ /* 0x000fda0003f24070 */
[----:B------:R-:W-:-:S04]  /*03a0*/  @!P1 IMAD.IADD R4, R4, 0x1, -R11 ;  /* 0x0000000104049824 */ /* 0x000fc800078e0a0b */
[----:B------:R-:W-:Y:S02]  /*03b0*/  IMAD.MOV.U32 R9, RZ, RZ, R4 ;  /* 0x000000ffff097224 */ /* 0x000fe400078e0004 */
[----:B------:R-:W-:-:S03]  /*03c0*/  IMAD.MOV R4, RZ, RZ, -R2 ;  /* 0x000000ffff047224 */ /* 0x000fc600078e0a02 */
[----:B------:R-:W-:Y:S01]  /*03d0*/  @!P2 IADD3 R9, PT, PT, -R9, RZ, RZ ;  /* 0x000000ff0909a210 */ /* 0x000fe20007ffe1ff */
[----:B------:R-:W-:Y:S01]  /*03e0*/  IMAD R5, R0, R4, R5 ;  /* 0x0000000400057224 */ /* 0x000fe200078e0205 */
[----:B------:R-:W-:-:S04]  /*03f0*/  @!P0 LOP3.LUT R9, RZ, R3, RZ, 0x33, !PT ;  /* 0x00000003ff098212 */ /* 0x000fc800078e33ff */
[----:B------:R-:W-:Y:S01]  /*0400*/  SHF.R.S32.HI R3, RZ, 0x1f, R5 ;  /* 0x0000001fff037819 */ /* 0x000fe20000011405 */
[----:B------:R-:W-:-:S05]  /*0410*/  IMAD R6, R9, R0, RZ ;  /* 0x0000000009067224 */ /* 0x000fca00078e02ff */
[----:B------:R-:W-:-:S04]  /*0420*/  IADD3 R10, P1, PT, R5, R6, RZ ;  /* 0x00000006050a7210 */ /* 0x000fc80007f3e0ff */
[----:B------:R-:W-:Y:S02]  /*0430*/  LEA.HI.X.SX32 R11, R6, R3, 0x1, P1 ;  /* 0x00000003060b7211 */ /* 0x000fe400008f0eff */
[----:B--2---:R-:W-:Y:S01]  /*0440*/  LEA R6, P1, R10, UR10, 0x1 ;  /* 0x0000000a0a067c11 */ /* 0x004fe2000f8208ff */
[----:B----4-:R-:W-:-:S05]  /*0450*/  IMAD R8, R7, R0, RZ ;  /* 0x0000000007087224 */ /* 0x010fca00078e02ff */
[----:B------:R-:W-:-:S04]  /*0460*/  IADD3 R7, P2, PT, R5, R8, RZ ;  /* 0x0000000805077210 */ /* 0x000fc80007f5e0ff */
[----:B------:R-:W-:Y:S02]  /*0470*/  LEA R4, P0, R7, UR8, 0x1 ;  /* 0x0000000807047c11 */ /* 0x000fe4000f8008ff */
[----:B------:R-:W-:-:S04]  /*0480*/  LEA.HI.X.SX32 R8, R8, R3, 0x1, P2 ;  /* 0x0000000308087211 */ /* 0x000fc800010f0eff */
[----:B------:R-:W-:Y:S02]  /*0490*/  LEA.HI.X R5, R7, UR9, R8, 0x1, P0 ;  /* 0x0000000907057c11 */ /* 0x000fe400080f0c08 */
[----:B------:R-:W-:-:S03]  /*04a0*/  LEA.HI.X R7, R10, UR11, R11, 0x1, P1 ;  /* 0x0000000b0a077c11 */ /* 0x000fc600088f0c0b */
[----:B------:R-:W2:Y:S04]  /*04b0*/  LDG.E.U16 R4, desc[UR4][R4.64] ;  /* 0x0000000404047981 */ /* 0x000ea8000c1e1500 */
[----:B------:R-:W4:Y:S01]  /*04c0*/  LDG.E.U16 R6, desc[UR4][R6.64] ;  /* 0x0000000406067981 */ /* 0x000f22000c1e1500 */
[----:B------:R-:W-:-:S04]  /*04d0*/  IMAD.IADD R9, R2, 0x1, -R9 ;  /* 0x0000000102097824 */ /* 0x000fc800078e0a09 */
[----:B------:R-:W-:-:S05]  /*04e0*/  IMAD R9, R9, R0, RZ ;  /* 0x0000000009097224 */ /* 0x000fca00078e02ff */
[----:B------:R-:W-:-:S04]  /*04f0*/  IADD3 R8, P0, PT, R9, R10, RZ ;  /* 0x0000000a09087210 */ /* 0x000fc80007f1e0ff */
[----:B------:R-:W-:Y:S02]  /*0500*/  LEA.HI.X.SX32 R9, R9, R11, 0x1, P0 ;  /* 0x0000000b09097211 */ /* 0x000fe400000f0eff */
[----:B---3--:R-:W-:Y:S02]  /*0510*/  LEA R2, P0, R8, UR6, 0x1 ;  /* 0x0000000608027c11 */ /* 0x008fe4000f8008ff */
[----:B--2---:R-:W-:Y:S01]  /*0520*/  SHF.L.U32 R0, R4, 0x10, RZ ;  /* 0x0000001004007819 */ /* 0x004fe200000006ff */
[----:B----4-:R-:W-:-:S04]  /*0530*/  IMAD.U32 R3, R6, 0x10000, RZ ;  /* 0x0001000006037824 */ /* 0x010fc800078e00ff */
[----:B------:R-:W-:Y:S01]  /*0540*/  FADD R0, R0, R3 ;  /* 0x0000000300007221 */ /* 0x000fe20000000000 */
[----:B------:R-:W-:-:S04]  /*0550*/  LEA.HI.X R3, R8, UR7, R9, 0x1, P0 ;  /* 0x0000000708037c11 */ /* 0x000fc800080f0c09 */
[----:B------:R-:W-:-:S05]  /*0560*/  F2FP.BF16.F32.PACK_AB R0, RZ, R0 ;  /* 0x00000000ff00723e */ /* 0x000fca00000010ff */
[----:B------:R-:W-:Y:S01]  /*0570*/  STG.E.U16 desc[UR4][R2.64], R0 ;  /* 0x0000000002007986 */ /* 0x000fe2000c101504 */
[----:B------:R-:W-:Y:S05]  /*0580*/  EXIT ;  /* 0x000000000000794d */ /* 0x000fea0003800000 */
.L_x_128:
        /* <DEDUP_REMOVED lines=15> */
.L_x_349:


//--------------------- .text._Z28matmul_backward_bias_kernel4I13__nv_bfloat16EvPT_PKS1_iii --------------------------
	.section	.text._Z28matmul_backward_bias_kernel4I13__nv_bfloat16EvPT_PKS1_iii,"ax",@progbits
	.align	128
        .global         _Z28matmul_backward_bias_kernel4I13__nv_bfloat16EvPT_PKS1_iii
        .type           _Z28matmul_backward_bias_kernel4I13__nv_bfloat16EvPT_PKS1_iii,@function
        .size           _Z28matmul_backward_bias_kernel4I13__nv_bfloat16EvPT_PKS1_iii,(.L_x_350 - _Z28matmul_backward_bias_kernel4I13__nv_bfloat16EvPT_PKS1_iii)
        .other          _Z28matmul_backward_bias_kernel4I13__nv_bfloat16EvPT_PKS1_iii,@"STO_CUDA_ENTRY STV_DEFAULT"
_Z28matmul_backward_bias_kernel4I13__nv_bfloat16EvPT_PKS1_iii:
.text._Z28matmul_backward_bias_kernel4I13__nv_bfloat16EvPT_PKS1_iii:
[----:B------:R-:W-:Y:S01]  /*0000*/  LDC R1, c[0x0][0x37c] ;  /* 0x0000df00ff017b82 */ /* 0x000fe20000000800 */
[----:B------:R-:W0:Y:S01]  /*0010*/  S2R R4, SR_TID.X ;  /* 0x0000000000047919 */ /* 0x000e220000002100 */
[----:B------:R-:W1:Y:S06]  /*0020*/  LDCU.64 UR4, c[0x0][0x390] ;  /* 0x00007200ff0477ac */ /* 0x000e6c0008000a00 */
[----:B------:R-:W2:Y:S01]  /*0030*/  LDC R16, c[0x0][0x360] ;  /* 0x0000d800ff107b82 */ /* 0x000ea20000000800 */
[----:B------:R-:W-:Y:S01]  /*0040*/  BSSY.RECONVERGENT B0, `(.L_x_129) ;  /* 0x0000068000007945 */ /* 0x000fe20003800200 */
[----:B------:R-:W3:Y:S01]  /*0050*/  S2R R0, SR_CTAID.X ;  /* 0x0000000000007919 */ /* 0x000ee20000002500 */
[----:B------:R-:W4:Y:S01]  /*0060*/  LDCU.64 UR8, c[0x0][0x358] ;  /* 0x00006b00ff0877ac */ /* 0x000f220008000a00 */
[----:B------:R-:W-:Y:S01]  /*0070*/  IMAD.MOV.U32 R7, RZ, RZ, RZ ;  /* 0x000000ffff077224 */ /* 0x000fe200078e00ff */
[----:B------:R-:W0:Y:S01]  /*0080*/  LDCU UR7, c[0x0][0x398] ;  /* 0x00007300ff0777ac */ /* 0x000e220008000800 */
[----:B------:R-:W0:Y:S01]  /*0090*/  LDCU.64 UR10, c[0x0][0x388] ;  /* 0x00007100ff0a77ac */ /* 0x000e220008000a00 */
[----:B------:R-:W0:Y:S01]  /*00a0*/  LDCU.64 UR12, c[0x0][0x388] ;  /* 0x00007100ff0c77ac */ /* 0x000e220008000a00 */
[----:B-1----:R-:W-:Y:S01]  /*00b0*/  UIMAD UR4, UR5, UR4, URZ ;  /* 0x00000004050472a4 */ /* 0x002fe2000f8e02ff */
[----:B--2---:R-:W-:-:S02]  /*00c0*/  SHF.R.U32.HI R2, RZ, 0x5, R16 ;  /* 0x00000005ff027819 */ /* 0x004fc40000011610 */
[----:B0-----:R-:W-:Y:S02]  /*00d0*/  SHF.R.U32.HI R11, RZ, 0x5, R4 ;  /* 0x00000005ff0b7819 */ /* 0x001fe40000011604 */
[----:B------:R-:W-:Y:S02]  /*00e0*/  LOP3.LUT R3, R4, 0x1f, RZ, 0xc0, !PT ;  /* 0x0000001f04037812 */ /* 0x000fe400078ec0ff */
[----:B------:R-:W-:Y:S01]  /*00f0*/  ISETP.GE.AND P0, PT, R11, UR4, PT ;  /* 0x000000040b007c0c */ /* 0x000fe2000bf06270 */
[----:B---3--:R-:W-:-:S12]  /*0100*/  IMAD.SHL.U32 R0, R0, 0x20, RZ ;  /* 0x0000002000007824 */ /* 0x008fd800078e00ff */
[----:B----4-:R-:W-:Y:S05]  /*0110*/  @P0 BRA `(.L_x_130) ;  /* 0x0000000400680947 */ /* 0x010fea0003800000 */
[----:B------:R-:W0:Y:S01]  /*0120*/  I2F.U32.RP R10, R2 ;  /* 0x00000002000a7306 */ /* 0x000e220000209000 */
[C---:B------:R-:W-:Y:S01]  /*0130*/  IMAD.IADD R5, R2.reuse, 0x1, R11 ;  /* 0x0000000102057824 */ /* 0x040fe200078e020b */
[----:B------:R-:W-:Y:S01]  /*0140*/  ISETP.NE.U32.AND P2, PT, R2, RZ, PT ;  /* 0x000000ff0200720c */ /* 0x000fe20003f45070 */
[----:B------:R-:W-:Y:S01]  /*0150*/  IMAD.MOV R13, RZ, RZ, -R2 ;  /* 0x000000ffff0d7224 */ /* 0x000fe200078e0a02 */
[----:B------:R-:W-:Y:S02]  /*0160*/  BSSY.RECONVERGENT B1, `(.L_x_131) ;  /* 0x000002e000017945 */ /* 0x000fe40003800200 */
[C---:B------:R-:W-:Y:S02]  /*0170*/  ISETP.GE.U32.AND P0, PT, R5.reuse, UR4, PT ;  /* 0x0000000405007c0c */ /* 0x040fe4000bf06070 */
[----:B------:R-:W-:Y:S02]  /*0180*/  VIMNMX.U32 R8, PT, PT, R5, UR4, !PT ;  /* 0x0000000405087c48 */ /* 0x000fe4000ffe0000 */
[----:B------:R-:W-:-:S04]  /*0190*/  SEL R9, RZ, 0x1, P0 ;  /* 0x00000001ff097807 */ /* 0x000fc80000000000 */
[----:B------:R-:W-:Y:S01]  /*01a0*/  IADD3 R5, PT, PT, R8, -R5, -R9 ;  /* 0x8000000508057210 */ /* 0x000fe20007ffe809 */
[----:B0-----:R-:W0:Y:S02]  /*01b0*/  MUFU.RCP R10, R10 ;  /* 0x0000000a000a7308 */ /* 0x001e240000001000 */
[----:B0-----:R-:W-:-:S06]  /*01c0*/  VIADD R6, R10, 0xffffffe ;  /* 0x0ffffffe0a067836 */ /* 0x001fcc0000000000 */
[----:B------:R0:W1:Y:S02]  /*01d0*/  F2I.FTZ.U32.TRUNC.NTZ R7, R6 ;  /* 0x0000000600077305 */ /* 0x000064000021f000 */
[----:B0-----:R-:W-:Y:S02]  /*01e0*/  IMAD.MOV.U32 R6, RZ, RZ, RZ ;  /* 0x000000ffff067224 */ /* 0x001fe400078e00ff */
[----:B-1----:R-:W-:-:S04]  /*01f0*/  IMAD R13, R13, R7, RZ ;  /* 0x000000070d0d7224 */ /* 0x002fc800078e02ff */
[----:B------:R-:W-:-:S04]  /*0200*/  IMAD.HI.U32 R10, R7, R13, R6 ;  /* 0x0000000d070a7227 */ /* 0x000fc800078e0006 */
[----:B------:R-:W-:Y:S02]  /*0210*/  IMAD.MOV.U32 R7, RZ, RZ, RZ ;  /* 0x000000ffff077224 */ /* 0x000fe400078e00ff */
[----:B------:R-:W-:-:S05]  /*0220*/  IMAD.HI.U32 R10, R10, R5, RZ ;  /* 0x000000050a0a7227 */ /* 0x000fca00078e00ff */
[----:B------:R-:W-:-:S05]  /*0230*/  IADD3 R6, PT, PT, -R10, RZ, RZ ;  /* 0x000000ff0a067210 */ /* 0x000fca0007ffe1ff */
[----:B------:R-:W-:Y:S01]  /*0240*/  IMAD R5, R2, R6, R5 ;  /* 0x0000000602057224 */ /* 0x000fe200078e0205 */
[----:B------:R-:W-:-:S04]  /*0250*/  SHF.R.S32.HI R6, RZ, 0x1f, R0 ;  /* 0x0000001fff067819 */ /* 0x000fc80000011400 */
[----:B------:R-:W-:-:S13]  /*0260*/  ISETP.GE.U32.AND P0, PT, R5, R2, PT ;  /* 0x000000020500720c */ /* 0x000fda0003f06070 */
[----:B------:R-:W-:Y:S02]  /*0270*/  @P0 IMAD.IADD R5, R5, 0x1, -R2 ;  /* 0x0000000105050824 */ /* 0x000fe400078e0a02 */
[----:B------:R-:W-:-:S03]  /*0280*/  @P0 VIADD R10, R10, 0x1 ;  /* 0x000000010a0a0836 */ /* 0x000fc60000000000 */
[----:B------:R-:W-:-:S13]  /*0290*/  ISETP.GE.U32.AND P1, PT, R5, R2, PT ;  /* 0x000000020500720c */ /* 0x000fda0003f26070 */
[----:B------:R-:W-:Y:S01]  /*02a0*/  @P1 VIADD R10, R10, 0x1 ;  /* 0x000000010a0a1836 */ /* 0x000fe20000000000 */
[----:B------:R-:W-:-:S05]  /*02b0*/  @!P2 LOP3.LUT R10, RZ, R2, RZ, 0x33, !PT ;  /* 0x00000002ff0aa212 */ /* 0x000fca00078e33ff */
[----:B------:R-:W-:-:S05]  /*02c0*/  IMAD.IADD R9, R9, 0x1, R10 ;  /* 0x0000000109097824 */ /* 0x000fca00078e020a */
[C---:B------:R-:W-:Y:S02]  /*02d0*/  LOP3.LUT R5, R9.reuse, 0x3, RZ, 0xc0, !PT ;  /* 0x0000000309057812 */ /* 0x040fe400078ec0ff */
[----:B------:R-:W-:Y:S02]  /*02e0*/  ISETP.GE.U32.AND P0, PT, R9, 0x3, PT ;  /* 0x000000030900780c */ /* 0x000fe40003f06070 */
[----:B------:R-:W-:Y:S02]  /*02f0*/  ISETP.NE.AND P1, PT, R5, 0x3, PT ;  /* 0x000000030500780c */ /* 0x000fe40003f25270 */
[----:B------:R-:W-:-:S11]  /*0300*/  LOP3.LUT R5, R0, 0x1f, R4, 0xf8, !PT ;  /* 0x0000001f00057812 */ /* 0x000fd600078ef804 */
[----:B------:R-:W-:Y:S05]  /*0310*/  @!P1 BRA `(.L_x_132) ;  /* 0x0000000000489947 */ /* 0x000fea0003800000 */
[----:B------:R-:W0:Y:S01]  /*0320*/  LDC R14, c[0x0][0x398] ;  /* 0x0000e600ff0e7b82 */ /* 0x000e220000000800 */
[----:B------:R-:W-:-:S04]  /*0330*/  IADD3 R7, PT, PT, R9, 0x1, RZ ;  /* 0x0000000109077810 */ /* 0x000fc80007ffe0ff */
[----:B------:R-:W-:Y:S01]  /*0340*/  LOP3.LUT R8, R7, 0x3, RZ, 0xc0, !PT ;  /* 0x0000000307087812 */ /* 0x000fe200078ec0ff */
[----:B------:R-:W-:-:S04]  /*0350*/  IMAD.MOV.U32 R7, RZ, RZ, RZ ;  /* 0x000000ffff077224 */ /* 0x000fc800078e00ff */
[----:B------:R-:W-:Y:S02]  /*0360*/  IMAD.MOV R10, RZ, RZ, -R8 ;  /* 0x000000ffff0a7224 */ /* 0x000fe400078e0a08 */
[----:B0-----:R-:W-:-:S07]  /*0370*/  IMAD R13, R11, R14, RZ ;  /* 0x0000000e0b0d7224 */ /* 0x001fce00078e02ff */
.L_x_133:
[----:B------:R-:W-:-:S04]  /*0380*/  IADD3 R9, P1, PT, R13, R5, RZ ;  /* 0x000000050d097210 */ /* 0x000fc80007f3e0ff */
[----:B------:R-:W-:Y:S02]  /*0390*/  LEA.HI.X.SX32 R12, R13, R6, 0x1, P1 ;  /* 0x000000060d0c7211 */ /* 0x000fe400008f0eff */
[----:B------:R-:W-:-:S04]  /*03a0*/  LEA R8, P1, R9, UR10, 0x1 ;  /* 0x0000000a09087c11 */ /* 0x000fc8000f8208ff */
[----:B------:R-:W-:-:S05]  /*03b0*/  LEA.HI.X R9, R9, UR11, R12, 0x1, P1 ;  /* 0x0000000b09097c11 */ /* 0x000fca00088f0c0c */
[----:B------:R-:W2:Y:S01]  /*03c0*/  LDG.E.U16 R8, desc[UR8][R8.64] ;  /* 0x0000000808087981 */ /* 0x000ea2000c1e1500 */
[----:B------:R-:W-:Y:S02]  /*03d0*/  VIADD R10, R10, 0x1 ;  /* 0x000000010a0a7836 */ /* 0x000fe40000000000 */
[C---:B------:R-:W-:Y:S02]  /*03e0*/  IMAD.IADD R11, R2.reuse, 0x1, R11 ;  /* 0x00000001020b7824 */ /* 0x040fe400078e020b */
[----:B------:R-:W-:Y:S01]  /*03f0*/  IMAD R13, R2, R14, R13 ;  /* 0x0000000e020d7224 */ /* 0x000fe200078e020d */
[----:B------:R-:W-:Y:S01]  /*0400*/  ISETP.NE.AND P1, PT, R10, RZ, PT ;  /* 0x000000ff0a00720c */ /* 0x000fe20003f25270 */
[----:B--2---:R-:W-:-:S04]  /*0410*/  IMAD.U32 R12, R8, 0x10000, RZ ;  /* 0x00010000080c7824 */ /* 0x004fc800078e00ff */
[----:B------:R-:W-:-:S08]  /*0420*/  FADD R7, R12, R7 ;  /* 0x000000070c077221 */ /* 0x000fd00000000000 */
[----:B------:R-:W-:Y:S05]  /*0430*/  @P1 BRA `(.L_x_133) ;  /* 0xfffffffc00d01947 */ /* 0x000fea000383ffff */
.L_x_132:
[----:B------:R-:W-:Y:S05]  /*0440*/  BSYNC.RECONVERGENT B1 ;  /* 0x0000000000017941 */ /* 0x000fea0003800200 */
.L_x_131:
[----:B------:R-:W-:Y:S05]  /*0450*/  @!P0 BRA `(.L_x_130) ;  /* 0x0000000000988947 */ /* 0x000fea0003800000 */
.L_x_134:
[----:B------:R-:W-:Y:S01]  /*0460*/  IADD3 R17, PT, PT, R2, R11, RZ ;  /* 0x0000000b02117210 */ /* 0x000fe20007ffe0ff */
[----:B------:R-:W-:-:S04]  /*0470*/  IMAD R8, R11, UR7, RZ ;  /* 0x000000070b087c24 */ /* 0x000fc8000f8e02ff */
[----:B------:R-:W-:Y:S01]  /*0480*/  IMAD R9, R17, UR7, RZ ;  /* 0x0000000711097c24 */ /* 0x000fe2000f8e02ff */
[----:B------:R-:W-:Y:S01]  /*0490*/  IADD3 R11, P0, PT, R8, R5, RZ ;  /* 0x00000005080b7210 */ /* 0x000fe20007f1e0ff */
[----:B------:R-:W-:-:S03]  /*04a0*/  IMAD.IADD R17, R2, 0x1, R17 ;  /* 0x0000000102117824 */ /* 0x000fc600078e0211 */
[-C--:B------:R-:W-:Y:S01]  /*04b0*/  LEA.HI.X.SX32 R20, R8, R6.reuse, 0x1, P0 ;  /* 0x0000000608147211 */ /* 0x080fe200000f0eff */
[----:B------:R-:W-:Y:S01]  /*04c0*/  IMAD R8, R17, UR7, RZ ;  /* 0x0000000711087c24 */ /* 0x000fe2000f8e02ff */
[-C--:B------:R-:W-:Y:S01]  /*04d0*/  IADD3 R13, P1, PT, R9, R5.reuse, RZ ;  /* 0x00000005090d7210 */ /* 0x080fe20007f3e0ff */
[----:B------:R-:W-:Y:S01]  /*04e0*/  IMAD.IADD R17, R2, 0x1, R17 ;  /* 0x0000000102117824 */ /* 0x000fe200078e0211 */
[----:B------:R-:W-:Y:S02]  /*04f0*/  LEA R10, P0, R11, UR12, 0x1 ;  /* 0x0000000c0b0a7c11 */ /* 0x000fe4000f8008ff */
[----:B------:R-:W-:Y:S01]  /*0500*/  LEA.HI.X.SX32 R18, R9, R6, 0x1, P1 ;  /* 0x0000000609127211 */ /* 0x000fe200008f0eff */
[----:B------:R-:W-:Y:S01]  /*0510*/  IMAD R14, R17, UR7, RZ ;  /* 0x00000007110e7c24 */ /* 0x000fe2000f8e02ff */
[----:B------:R-:W-:Y:S02]  /*0520*/  LEA R12, P1, R13, UR12, 0x1 ;  /* 0x0000000c0d0c7c11 */ /* 0x000fe4000f8208ff */
[----:B------:R-:W-:-:S02]  /*0530*/  IADD3 R9, P2, PT, R8, R5, RZ ;  /* 0x0000000508097210 */ /* 0x000fc40007f5e0ff */
[----:B------:R-:W-:Y:S02]  /*0540*/  LEA.HI.X R11, R11, UR13, R20, 0x1, P0 ;  /* 0x0000000d0b0b7c11 */ /* 0x000fe400080f0c14 */
[----:B------:R-:W-:Y:S02]  /*0550*/  LEA.HI.X R13, R13, UR13, R18, 0x1, P1 ;  /* 0x0000000d0d0d7c11 */ /* 0x000fe400088f0c12 */
[----:B------:R-:W-:Y:S01]  /*0560*/  LEA.HI.X.SX32 R18, R8, R6, 0x1, P2 ;  /* 0x0000000608127211 */ /* 0x000fe200010f0eff */
[----:B------:R0:W2:Y:S01]  /*0570*/  LDG.E.U16 R10, desc[UR8][R10.64] ;  /* 0x000000080a0a7981 */ /* 0x0000a2000c1e1500 */
[C---:B------:R-:W-:Y:S02]  /*0580*/  LEA R8, P0, R9.reuse, UR12, 0x1 ;  /* 0x0000000c09087c11 */ /* 0x040fe4000f8008ff */
[----:B------:R-:W-:Y:S01]  /*0590*/  IADD3 R15, P1, PT, R14, R5, RZ ;  /* 0x000000050e0f7210 */ /* 0x000fe20007f3e0ff */
[----:B------:R-:W3:Y:S01]  /*05a0*/  LDG.E.U16 R12, desc[UR8][R12.64] ;  /* 0x000000080c0c7981 */ /* 0x000ee2000c1e1500 */
[----:B------:R-:W-:-:S02]  /*05b0*/  LEA.HI.X R9, R9, UR13, R18, 0x1, P0 ;  /* 0x0000000d09097c11 */ /* 0x000fc400080f0c12 */
[----:B------:R-:W-:Y:S02]  /*05c0*/  LEA.HI.X.SX32 R18, R14, R6, 0x1, P1 ;  /* 0x000000060e127211 */ /* 0x000fe400008f0eff */
[C---:B------:R-:W-:Y:S01]  /*05d0*/  LEA R14, P0, R15.reuse, UR12, 0x1 ;  /* 0x0000000c0f0e7c11 */ /* 0x040fe2000f8008ff */
[----:B------:R-:W4:Y:S03]  /*05e0*/  LDG.E.U16 R8, desc[UR8][R8.64] ;  /* 0x0000000808087981 */ /* 0x000f26000c1e1500 */
[----:B------:R-:W-:-:S05]  /*05f0*/  LEA.HI.X R15, R15, UR13, R18, 0x1, P0 ;  /* 0x0000000d0f0f7c11 */ /* 0x000fca00080f0c12 */
[----:B------:R-:W5:Y:S01]  /*0600*/  LDG.E.U16 R14, desc[UR8][R14.64] ;  /* 0x000000080e0e7981 */ /* 0x000f62000c1e1500 */
[----:B0-----:R-:W-:-:S05]  /*0610*/  IMAD.IADD R11, R2, 0x1, R17 ;  /* 0x00000001020b7824 */ /* 0x001fca00078e0211 */
[----:B------:R-:W-:Y:S01]  /*0620*/  ISETP.GE.AND P0, PT, R11, UR4, PT ;  /* 0x000000040b007c0c */ /* 0x000fe2000bf06270 */
[----:B--2---:R-:W-:Y:S02]  /*0630*/  IMAD.U32 R18, R10, 0x10000, RZ ;  /* 0x000100000a127824 */ /* 0x004fe400078e00ff */
[----:B---3--:R-:W-:Y:S02]  /*0640*/  IMAD.U32 R19, R12, 0x10000, RZ ;  /* 0x000100000c137824 */ /* 0x008fe400078e00ff */
[----:B------:R-:W-:-:S04]  /*0650*/  FADD R18, R18, R7 ;  /* 0x0000000712127221 */ /* 0x000fc80000000000 */
[----:B------:R-:W-:Y:S01]  /*0660*/  FADD R18, R18, R19 ;  /* 0x0000001312127221 */ /* 0x000fe20000000000 */
[----:B----4-:R-:W-:-:S05]  /*0670*/  SHF.L.U32 R7, R8, 0x10, RZ ;  /* 0x0000001008077819 */ /* 0x010fca00000006ff */
[----:B------:R-:W-:Y:S01]  /*0680*/  FADD R7, R18, R7 ;  /* 0x0000000712077221 */ /* 0x000fe20000000000 */
[----:B-----5:R-:W-:-:S04]  /*0690*/  IMAD.U32 R10, R14, 0x10000, RZ ;  /* 0x000100000e0a7824 */ /* 0x020fc800078e00ff */
[----:B------:R-:W-:Y:S01]  /*06a0*/  FADD R7, R7, R10 ;  /* 0x0000000a07077221 */ /* 0x000fe20000000000 */
[----:B------:R-:W-:Y:S06]  /*06b0*/  @!P0 BRA `(.L_x_134) ;  /* 0xfffffffc00688947 */ /* 0x000fec000383ffff */
.L_x_130:
[----:B------:R-:W-:Y:S05]  /*06c0*/  BSYNC.RECONVERGENT B0 ;  /* 0x0000000000007941 */ /* 0x000fea0003800200 */
.L_x_129:
[----:B------:R-:W0:Y:S01]  /*06d0*/  S2UR UR6, SR_CgaCtaId ;  /* 0x00000000000679c3 */ /* 0x000e220000008800 */
[----:B------:R-:W-:Y:S01]  /*06e0*/  UMOV UR5, 0x400 ;  /* 0x0000040000057882 */ /* 0x000fe20000000000 */
[----:B------:R-:W-:Y:S02]  /*06f0*/  LOP3.LUT R5, R3, 0x3e0, R4, 0xf8, !PT ;  /* 0x000003e003057812 */ /* 0x000fe400078ef804 */
[----:B------:R-:W-:Y:S01]  /*0700*/  ISETP.GT.U32.AND P0, PT, R4, 0x1f, PT ;  /* 0x0000001f0400780c */ /* 0x000fe20003f04070 */
[----:B0-----:R-:W-:-:S06]  /*0710*/  ULEA UR5, UR6, UR5, 0x18 ;  /* 0x0000000506057291 */ /* 0x001fcc000f8ec0ff */
[----:B------:R-:W-:-:S05]  /*0720*/  LEA R6, R5, UR5, 0x2 ;  /* 0x0000000505067c11 */ /* 0x000fca000f8e10ff */
[----:B------:R0:W-:Y:S01]  /*0730*/  STS [R6], R7 ;  /* 0x0000000706007388 */ /* 0x0001e20000000800 */
[----:B------:R-:W-:Y:S06]  /*0740*/  BAR.SYNC.DEFER_BLOCKING 0x0 ;  /* 0x0000000000007b1d */ /* 0x000fec0000010000 */
[----:B------:R-:W-:Y:S05]  /*0750*/  @P0 EXIT ;  /* 0x000000000000094d */ /* 0x000fea0003800000 */
[----:B------:R-:W-:Y:S01]  /*0760*/  ISETP.GE.U32.AND P0, PT, R16, 0x20, PT ;  /* 0x000000201000780c */ /* 0x000fe20003f06070 */
[----:B------:R-:W-:-:S12]  /*0770*/  IMAD.MOV.U32 R5, RZ, RZ, RZ ;  /* 0x000000ffff057224 */ /* 0x000fd800078e00ff */
[----:B------:R-:W-:Y:S05]  /*0780*/  @!P0 BRA `(.L_x_135) ;  /* 0x0000000000f88947 */ /* 0x000fea0003800000 */
[C---:B------:R-:W-:Y:S01]  /*0790*/  VIADD R4, R2.reuse, 0xffffffff ;  /* 0xffffffff02047836 */ /* 0x040fe20000000000 */
[----:B------:R-:W-:-:S04]  /*07a0*/  LOP3.LUT R10, R2, 0x7, RZ, 0xc0, !PT ;  /* 0x00000007020a7812 */ /* 0x000fc800078ec0ff */
[----:B------:R-:W-:Y:S02]  /*07b0*/  ISETP.GE.U32.AND P0, PT, R4, 0x7, PT ;  /* 0x000000070400780c */ /* 0x000fe40003f06070 */
[----:B------:R-:W-:Y:S02]  /*07c0*/  CS2R R4, SRZ ;  /* 0x0000000000047805 */ /* 0x000fe4000001ff00 */
[----:B------:R-:W-:-:S09]  /*07d0*/  ISETP.NE.AND P1, PT, R10, RZ, PT ;  /* 0x000000ff0a00720c */ /* 0x000fd20003f25270 */
[----:B------:R-:W-:Y:S05]  /*07e0*/  @!P0 BRA `(.L_x_136) ;  /* 0x0000000000688947 */ /* 0x000fea0003800000 */
[----:B0-----:R-:W-:Y:S01]  /*07f0*/  LEA R7, R3, UR5, 0x2 ;  /* 0x0000000503077c11 */ /* 0x001fe2000f8e10ff */
[----:B------:R-:W-:Y:S01]  /*0800*/  IMAD.MOV.U32 R5, RZ, RZ, RZ ;  /* 0x000000ffff057224 */ /* 0x000fe200078e00ff */
[C---:B------:R-:W-:Y:S02]  /*0810*/  LOP3.LUT R6, R2.reuse, 0x7fffff8, RZ, 0xc0, !PT ;  /* 0x07fffff802067812 */ /* 0x040fe400078ec0ff */
[----:B------:R-:W-:Y:S01]  /*0820*/  LOP3.LUT R4, R2, 0x38, RZ, 0xc0, !PT ;  /* 0x0000003802047812 */ /* 0x000fe200078ec0ff */
[----:B------:R-:W-:Y:S01]  /*0830*/  VIADD R7, R7, 0x200 ;  /* 0x0000020007077836 */ /* 0x000fe20000000000 */
[----:B------:R-:W-:-:S07]  /*0840*/  IADD3 R6, PT, PT, -R6, RZ, RZ ;  /* 0x000000ff06067210 */ /* 0x000fce0007ffe1ff */
.L_x_137:
[----:B------:R-:W0:Y:S01]  /*0850*/  LDS R8, [R7+-0x200] ;  /* 0xfffe000007087984 */ /* 0x000e220000000800 */
[----:B------:R-:W-:-:S03]  /*0860*/  VIADD R6, R6, 0x8 ;  /* 0x0000000806067836 */ /* 0x000fc60000000000 */
[----:B------:R-:W1:Y:S02]  /*0870*/  LDS R9, [R7+-0x180] ;  /* 0xfffe800007097984 */ /* 0x000e640000000800 */
[----:B------:R-:W-:Y:S02]  /*0880*/  ISETP.NE.AND P0, PT, R6, RZ, PT ;  /* 0x000000ff0600720c */ /* 0x000fe40003f05270 */
[----:B------:R-:W2:Y:S04]  /*0890*/  LDS R11, [R7+-0x100] ;  /* 0xffff0000070b7984 */ /* 0x000ea80000000800 */
[----:B------:R-:W3:Y:S04]  /*08a0*/  LDS R13, [R7+-0x80] ;  /* 0xffff8000070d7984 */ /* 0x000ee80000000800 */
[----:B------:R-:W4:Y:S04]  /*08b0*/  LDS R15, [R7] ;  /* 0x00000000070f7984 */ /* 0x000f280000000800 */
[----:B------:R-:W5:Y:S04]  /*08c0*/  LDS R17, [R7+0x80] ;  /* 0x0000800007117984 */ /* 0x000f680000000800 */
[----:B------:R-:W5:Y:S04]  /*08d0*/  LDS R19, [R7+0x100] ;  /* 0x0001000007137984 */ /* 0x000f680000000800 */
[----:B------:R0:W5:Y:S02]  /*08e0*/  LDS R21, [R7+0x180] ;  /* 0x0001800007157984 */ /* 0x0001640000000800 */
[----:B0-----:R-:W-:-:S02]  /*08f0*/  VIADD R7, R7, 0x400 ;  /* 0x0000040007077836 */ /* 0x001fc40000000000 */
[----:B------:R-:W-:-:S04]  /*0900*/  FADD R8, R8, R5 ;  /* 0x0000000508087221 */ /* 0x000fc80000000000 */
[----:B-1----:R-:W-:-:S04]  /*0910*/  FADD R8, R8, R9 ;  /* 0x0000000908087221 */ /* 0x002fc80000000000 */
[----:B--2---:R-:W-:-:S04]  /*0920*/  FADD R8, R8, R11 ;  /* 0x0000000b08087221 */ /* 0x004fc80000000000 */
[----:B---3--:R-:W-:-:S04]  /*0930*/  FADD R8, R8, R13 ;  /* 0x0000000d08087221 */ /* 0x008fc80000000000 */
[----:B----4-:R-:W-:-:S04]  /*0940*/  FADD R8, R8, R15 ;  /* 0x0000000f08087221 */ /* 0x010fc80000000000 */
[----:B-----5:R-:W-:-:S04]  /*0950*/  FADD R8, R8, R17 ;  /* 0x0000001108087221 */ /* 0x020fc80000000000 */
[----:B------:R-:W-:-:S04]  /*0960*/  FADD R8, R8, R19 ;  /* 0x0000001308087221 */ /* 0x000fc80000000000 */
[----:B------:R-:W-:Y:S01]  /*0970*/  FADD R5, R8, R21 ;  /* 0x0000001508057221 */ /* 0x000fe20000000000 */
[----:B------:R-:W-:Y:S06]  /*0980*/  @P0 BRA `(.L_x_137) ;  /* 0xfffffffc00b00947 */ /* 0x000fec000383ffff */
.L_x_136:
[----:B------:R-:W-:Y:S05]  /*0990*/  @!P1 BRA `(.L_x_135) ;  /* 0x0000000000749947 */ /* 0x000fea0003800000 */
[----:B------:R-:W-:Y:S02]  /*09a0*/  ISETP.GE.U32.AND P0, PT, R10, 0x4, PT ;  /* 0x000000040a00780c */ /* 0x000fe40003f06070 */
[----:B------:R-:W-:-:S11]  /*09b0*/  LOP3.LUT P1, R8, R2, 0x3, RZ, 0xc0, !PT ;  /* 0x0000000302087812 */ /* 0x000fd6000782c0ff */
[----:B------:R-:W-:Y:S05]  /*09c0*/  @!P0 BRA `(.L_x_138) ;  /* 0x00000000002c8947 */ /* 0x000fea0003800000 */
[C---:B------:R-:W-:Y:S02]  /*09d0*/  IMAD R2, R4.reuse, 0x20, R3 ;  /* 0x0000002004027824 */ /* 0x040fe400078e0203 */
[----:B------:R-:W-:-:S03]  /*09e0*/  VIADD R4, R4, 0x4 ;  /* 0x0000000404047836 */ /* 0x000fc60000000000 */
[----:B------:R-:W-:-:S05]  /*09f0*/  LEA R2, R2, UR5, 0x2 ;  /* 0x0000000502027c11 */ /* 0x000fca000f8e10ff */
[----:B0-----:R-:W0:Y:S04]  /*0a00*/  LDS R6, [R2] ;  /* 0x0000000002067984 */ /* 0x001e280000000800 */
[----:B------:R-:W1:Y:S04]  /*0a10*/  LDS R7, [R2+0x80] ;  /* 0x0000800002077984 */ /* 0x000e680000000800 */
[----:B------:R-:W2:Y:S04]  /*0a20*/  LDS R9, [R2+0x100] ;  /* 0x0001000002097984 */ /* 0x000ea80000000800 */
[----:B------:R-:W3:Y:S01]  /*0a30*/  LDS R11, [R2+0x180] ;  /* 0x00018000020b7984 */ /* 0x000ee20000000800 */
[----:B0-----:R-:W-:-:S04]  /*0a40*/  FADD R6, R5, R6 ;  /* 0x0000000605067221 */ /* 0x001fc80000000000 */
[----:B-1----:R-:W-:-:S04]  /*0a50*/  FADD R6, R6, R7 ;  /* 0x0000000706067221 */ /* 0x002fc80000000000 */
[----:B--2---:R-:W-:-:S04]  /*0a60*/  FADD R6, R6, R9 ;  /* 0x0000000906067221 */ /* 0x004fc80000000000 */
[----:B---3--:R-:W-:-:S07]  /*0a70*/  FADD R5, R6, R11 ;  /* 0x0000000b06057221 */ /* 0x008fce0000000000 */
.L_x_138:
[----:B------:R-:W-:Y:S05]  /*0a80*/  @!P1 BRA `(.L_x_135) ;  /* 0x0000000000389947 */ /* 0x000fea0003800000 */
[----:B------:R-:W-:Y:S02]  /*0a90*/  ISETP.NE.AND P0, PT, R8, 0x1, PT ;  /* 0x000000010800780c */ /* 0x000fe40003f05270 */
[----:B------:R-:W-:-:S11]  /*0aa0*/  LOP3.LUT P1, RZ, R16, 0x20, RZ, 0xc0, !PT ;  /* 0x0000002010ff7812 */ /* 0x000fd6000782c0ff */
[----:B------:R-:W-:Y:S05]  /*0ab0*/  @!P0 BRA `(.L_x_139) ;  /* 0x00000000001c8947 */ /* 0x000fea0003800000 */
[C---:B------:R-:W-:Y:S01]  /*0ac0*/  LEA R2, R4.reuse, R3, 0x5 ;  /* 0x0000000304027211 */ /* 0x040fe200078e28ff */
[----:B------:R-:W-:-:S03]  /*0ad0*/  VIADD R4, R4, 0x2 ;  /* 0x0000000204047836 */ /* 0x000fc60000000000 */
[----:B------:R-:W-:-:S05]  /*0ae0*/  LEA R2, R2, UR5, 0x2 ;  /* 0x0000000502027c11 */ /* 0x000fca000f8e10ff */
[----:B0-----:R-:W0:Y:S04]  /*0af0*/  LDS R6, [R2] ;  /* 0x0000000002067984 */ /* 0x001e280000000800 */
[----:B------:R-:W1:Y:S01]  /*0b00*/  LDS R8, [R2+0x80] ;  /* 0x0000800002087984 */ /* 0x000e620000000800 */
[----:B0-----:R-:W-:-:S04]  /*0b10*/  FADD R5, R5, R6 ;  /* 0x0000000605057221 */ /* 0x001fc80000000000 */
[----:B-1----:R-:W-:-:S07]  /*0b20*/  FADD R5, R5, R8 ;  /* 0x0000000805057221 */ /* 0x002fce0000000000 */
.L_x_139:
[----:B------:R-:W-:-:S05]  /*0b30*/  @P1 IMAD R2, R4, 0x20, R3 ;  /* 0x0000002004021824 */ /* 0x000fca00078e0203 */
[----:B------:R-:W-:-:S06]  /*0b40*/  @P1 LEA R2, R2, UR5, 0x2 ;  /* 0x0000000502021c11 */ /* 0x000fcc000f8e10ff */
[----:B------:R-:W1:Y:S02]  /*0b50*/  @P1 LDS R2, [R2] ;  /* 0x0000000002021984 */ /* 0x000e640000000800 */
[----:B-1----:R-:W-:-:S07]  /*0b60*/  @P1 FADD R5, R5, R2 ;  /* 0x0000000205051221 */ /* 0x002fce0000000000 */
.L_x_135:
[----:B0-----:R-:W0:Y:S01]  /*0b70*/  LDC.64 R6, c[0x0][0x380] ;  /* 0x0000e000ff067b82 */ /* 0x001e220000000a00 */
[----:B------:R-:W-:Y:S01]  /*0b80*/  IMAD.IADD R3, R3, 0x1, R0 ;  /* 0x0000000103037824 */ /* 0x000fe200078e0200 */
[----:B------:R-:W-:-:S03]  /*0b90*/  F2FP.BF16.F32.PACK_AB R5, RZ, R5 ;  /* 0x00000005ff05723e */ /* 0x000fc600000010ff */
[----:B0-----:R-:W-:-:S05]  /*0ba0*/  IMAD.WIDE R2, R3, 0x2, R6 ;  /* 0x0000000203027825 */ /* 0x001fca00078e0206 */
[----:B------:R-:W-:Y:S01]  /*0bb0*/  STG.E.U16 desc[UR8][R2.64], R5 ;  /* 0x0000000502007986 */ /* 0x000fe2000c101508 */
[----:B------:R-:W-:Y:S05]  /*0bc0*/  EXIT ;  /* 0x000000000000794d */ /* 0x000fea0003800000 */
.L_x_140:
        /* <DEDUP_REMOVED lines=11> */
.L_x_350:


//--------------------- .text._Z23softmax_forward_kernel5I13__nv_bfloat16EvPT_fPKS1_ii --------------------------
	.section	.text._Z23softmax_forward_kernel5I13__nv_bfloat16EvPT_fPKS1_ii,"ax",@progbits
	.align	128
        .global         _Z23softmax_forward_kernel5I13__nv_bfloat16EvPT_fPKS1_ii
        .type           _Z23softmax_forward_kernel5I13__nv_bfloat16EvPT_fPKS1_ii,@function
        .size           _Z23softmax_forward_kernel5I13__nv_bfloat16EvPT_fPKS1_ii,(.L_x_339 - _Z23softmax_forward_kernel5I13__nv_bfloat16EvPT_fPKS1_ii)
        .other          _Z23softmax_forward_kernel5I13__nv_bfloat16EvPT_fPKS1_ii,@"STO_CUDA_ENTRY STV_DEFAULT"
_Z23softmax_forward_kernel5I13__nv_bfloat16EvPT_fPKS1_ii:
.text._Z23softmax_forward_kernel5I13__nv_bfloat16EvPT_fPKS1_ii:
[----:B------:R-:W0:Y:S01]  /*0000*/  LDC R1, c[0x0][0x37c] ;  /* 0x0000df00ff017b82 */ /* 0x000e220000000800 */
[----:B------:R-:W1:Y:S01]  /*0010*/  LDCU UR4, c[0x0][0x39c] ;  /* 0x00007380ff0477ac */ /* 0x000e620008000800 */
[----:B------:R-:W2:Y:S01]  /*0020*/  LDCU UR36, c[0x0][0x388] ;  /* 0x00007100ff2477ac */ /* 0x000ea20008000800 */
[----:B-1----:R-:W-:-:S09]  /*0030*/  ULOP3.LUT UP0, URZ, UR4, 0x3, URZ, 0xc0, !UPT ;  /* 0x0000000304ff7892 */ /* 0x002fd2000f80c0ff */
[----:B--2---:R-:W-:Y:S05]  /*0040*/  BRA.U !UP0, `(.L_x_141) ;  /* 0x0000000108407547 */ /* 0x004fea000b800000 */
[----:B------:R-:W-:Y:S01]  /*0050*/  MOV R0, 0x68 ;  /* 0x0000006800007802 */ /* 0x000fe20000000f00 */
[----:B------:R-:W1:Y:S01]  /*0060*/  LDCU.64 UR4, c[0x4][0x58] ;  /* 0x01000b00ff0477ac */ /* 0x000e620008000a00 */
[----:B------:R-:W-:Y:S02]  /*0070*/  HFMA2 R8, -RZ, RZ, 0, 4.1067600250244140625e-05 ;  /* 0x000002b1ff087431 */ /* 0x000fe400000001ff */
[----:B------:R-:W-:Y:S01]  /*0080*/  IMAD.MOV.U32 R12, RZ, RZ, 0x1 ;  /* 0x00000001ff0c7424 */ /* 0x000fe200078e00ff */
[----:B------:R2:W3:Y:S01]  /*0090*/  LDC.64 R2, c[0x4][R0] ;  /* 0x0100000000027b82 */ /* 0x0004e20000000a00 */
[----:B------:R-:W4:Y:S01]  /*00a0*/  LDCU.64 UR6, c[0x4][0x60] ;  /* 0x01000c00ff0677ac */ /* 0x000f220008000a00 */
[----:B------:R-:W-:Y:S01]  /*00b0*/  MOV R13, RZ ;  /* 0x000000ff000d7202 */ /* 0x000fe20000000f00 */
[----:B------:R-:W5:Y:S01]  /*00c0*/  LDCU.64 UR8, c[0x4][URZ] ;  /* 0x01000000ff0877ac */ /* 0x000f620008000a00 */
[----:B-1----:R-:W-:Y:S01]  /*00d0*/  MOV R4, UR4 ;  /* 0x0000000400047c02 */ /* 0x002fe20008000f00 */
[----:B------:R-:W-:Y:S01]  /*00e0*/  IMAD.U32 R5, RZ, RZ, UR5 ;  /* 0x00000005ff057e24 */ /* 0x000fe2000f8e00ff */
[----:B----4-:R-:W-:Y:S01]  /*00f0*/  MOV R6, UR6 ;  /* 0x0000000600067c02 */ /* 0x010fe20008000f00 */
[----:B------:R-:W-:Y:S01]  /*0100*/  IMAD.U32 R7, RZ, RZ, UR7 ;  /* 0x00000007ff077e24 */ /* 0x000fe2000f8e00ff */
[----:B-----5:R-:W-:Y:S01]  /*0110*/  MOV R10, UR8 ;  /* 0x00000008000a7c02 */ /* 0x020fe20008000f00 */
[----:B--2---:R-:W-:-:S07]  /*0120*/  IMAD.U32 R11, RZ, RZ, UR9 ;  /* 0x00000009ff0b7e24 */ /* 0x004fce000f8e00ff */
[----:B------:R-:W-:-:S07]  /*0130*/  LEPC R20, `(.L_x_141) ;  /* 0x000000001014794e */ /* 0x000fce0000000000 */
[----:B0--3--:R-:W-:Y:S05]  /*0140*/  CALL.ABS.NOINC R2 ;  /* 0x0000000002007343 */ /* 0x009fea0003c00000 */
.L_x_141:
[----:B------:R-:W1:Y:S01]  /*0150*/  S2R R0, SR_TID.Y ;  /* 0x0000000000007919 */ /* 0x000e620000002200 */
[----:B------:R-:W2:Y:S01]  /*0160*/  LDCU UR6, c[0x0][0x360] ;  /* 0x00006c00ff0677ac */ /* 0x000ea20008000800 */
[----:B------:R-:W3:Y:S01]  /*0170*/  S2UR UR8, SR_CTAID.X ;  /* 0x00000000000879c3 */ /* 0x000ee20000002500 */
[----:B------:R-:W1:Y:S01]  /*0180*/  S2R R7, SR_TID.Z ;  /* 0x0000000000077919 */ /* 0x000e620000002300 */
[----:B------:R-:W1:Y:S01]  /*0190*/  LDCU UR4, c[0x0][0x364] ;  /* 0x00006c80ff0477ac */ /* 0x000e620008000800 */
[----:B------:R-:W4:Y:S01]  /*01a0*/  S2R R5, SR_TID.X ;  /* 0x0000000000057919 */ /* 0x000f220000002100 */
[----:B------:R-:W5:Y:S04]  /*01b0*/  LDCU UR5, c[0x0][0x368] ;  /* 0x00006d00ff0577ac */ /* 0x000f680008000800 */
[----:B------:R-:W0:Y:S01]  /*01c0*/  LDC.64 R2, c[0x0][0x398] ;  /* 0x0000e600ff027b82 */ /* 0x000e220000000a00 */
[----:B------:R-:W2:Y:S01]  /*01d0*/  LDCU UR7, c[0x0][0x370] ;  /* 0x00006e00ff0777ac */ /* 0x000ea20008000800 */
[----:B---3--:R-:W-:-:S05]  /*01e0*/  LOP3.LUT R4, RZ, UR8, RZ, 0x33, !PT ;  /* 0x00000008ff047c12 */ /* 0x008fca000f8e33ff */
[----:B--2---:R-:W-:Y:S02]  /*01f0*/  VIADD R4, R4, UR7 ;  /* 0x0000000704047c36 */ /* 0x004fe40008000000 */
[----:B-1----:R-:W-:Y:S01]  /*0200*/  IMAD R0, R7, UR4, R0 ;  /* 0x0000000407007c24 */ /* 0x002fe2000f8e0200 */
[----:B------:R-:W-:Y:S01]  /*0210*/  UIMAD UR4, UR6, UR4, URZ ;  /* 0x00000004060472a4 */ /* 0x000fe2000f8e02ff */
[----:B0-----:R-:W-:Y:S02]  /*0220*/  IMAD R7, R3, R2, RZ ;  /* 0x0000000203077224 */ /* 0x001fe400078e02ff */
[----:B----4-:R-:W-:Y:S01]  /*0230*/  IMAD R0, R0, UR6, R5 ;  /* 0x0000000600007c24 */ /* 0x010fe2000f8e0205 */
[----:B-----5:R-:W-:-:S04]  /*0240*/  UIMAD UR4, UR4, UR5, 0x1f ;  /* 0x0000001f040474a4 */ /* 0x020fc8000f8e0205 */
[----:B------:R-:W-:Y:S01]  /*0250*/  USHF.R.U32.HI UR4, URZ, 0x5, UR4 ;  /* 0x00000005ff047899 */ /* 0x000fe20008011604 */
[----:B------:R-:W-:-:S03]  /*0260*/  SHF.R.U32.HI R5, RZ, 0x5, R0 ;  /* 0x00000005ff057819 */ /* 0x000fc60000011600 */
[----:B------:R-:W-:Y:S01]  /*0270*/  ULOP3.LUT UR4, UR4, 0xffff, URZ, 0xc0, !UPT ;  /* 0x0000ffff04047892 */ /* 0x000fe2000f8ec0ff */
[----:B------:R-:W-:-:S05]  /*0280*/  LOP3.LUT R5, R5, 0xffff, RZ, 0xc0, !PT ;  /* 0x0000ffff05057812 */ /* 0x000fca00078ec0ff */
[----:B------:R-:W-:-:S05]  /*0290*/  IMAD R10, R4, UR4, R5 ;  /* 0x00000004040a7c24 */ /* 0x000fca000f8e0205 */
[----:B------:R-:W-:-:S13]  /*02a0*/  ISETP.GE.AND P0, PT, R10, R7, PT ;  /* 0x000000070a00720c */ /* 0x000fda0003f06270 */
[----:B------:R-:W-:Y:S05]  /*02b0*/  @P0 EXIT ;  /* 0x000000000000094d */ /* 0x000fea0003800000 */
[-C--:B------:R-:W-:Y:S01]  /*02c0*/  IABS R6, R3.reuse ;  /* 0x0000000300067213 */ /* 0x080fe20000000000 */
[----:B------:R-:W-:Y:S01]  /*02d0*/  BSSY.RECONVERGENT B0, `(.L_x_142) ;  /* 0x000007a000007945 */ /* 0x000fe20003800200 */
[----:B------:R-:W-:Y:S01]  /*02e0*/  IABS R17, R10 ;  /* 0x0000000a00117213 */ /* 0x000fe20000000000 */
[----:B------:R-:W-:Y:S01]  /*02f0*/  IMAD.MOV.U32 R16, RZ, RZ, RZ ;  /* 0x000000ffff107224 */ /* 0x000fe200078e00ff */
[----:B------:R-:W0:Y:S01]  /*0300*/  I2F.RP R2, R6 ;  /* 0x0000000600027306 */ /* 0x000e220000209400 */
[C---:B------:R-:W-:Y:S01]  /*0310*/  ISETP.GE.AND P2, PT, R10.reuse, RZ, PT ;  /* 0x000000ff0a00720c */ /* 0x040fe20003f46270 */
[----:B------:R-:W-:Y:S01]  /*0320*/  IMAD R10, R10, R3, RZ ;  /* 0x000000030a0a7224 */ /* 0x000fe200078e02ff */
[----:B------:R-:W-:-:S04]  /*0330*/  LOP3.LUT R8, R0, 0x1f, RZ, 0xc0, !PT ;  /* 0x0000001f00087812 */ /* 0x000fc800078ec0ff */
[----:B------:R-:W-:Y:S01]  /*0340*/  SHF.R.S32.HI R9, RZ, 0x1f, R10 ;  /* 0x0000001fff097819 */ /* 0x000fe2000001140a */
[----:B0-----:R-:W0:Y:S02]  /*0350*/  MUFU.RCP R2, R2 ;  /* 0x0000000200027308 */ /* 0x001e240000001000 */
[----:B0-----:R-:W-:-:S06]  /*0360*/  IADD3 R4, PT, PT, R2, 0xffffffe, RZ ;  /* 0x0ffffffe02047810 */ /* 0x001fcc0007ffe0ff */
[----:B------:R0:W1:Y:S02]  /*0370*/  F2I.FTZ.U32.TRUNC.NTZ R5, R4 ;  /* 0x0000000400057305 */ /* 0x000064000021f000 */
[----:B0-----:R-:W-:Y:S02]  /*0380*/  HFMA2 R4, -RZ, RZ, 0, 0 ;  /* 0x00000000ff047431 */ /* 0x001fe400000001ff */
[----:B-1----:R-:W-:-:S04]  /*0390*/  IMAD.MOV R7, RZ, RZ, -R5 ;  /* 0x000000ffff077224 */ /* 0x002fc800078e0a05 */
[----:B------:R-:W-:-:S04]  /*03a0*/  IMAD R7, R7, R6, RZ ;  /* 0x0000000607077224 */ /* 0x000fc800078e02ff */
[----:B------:R-:W-:-:S06]  /*03b0*/  IMAD.HI.U32 R5, R5, R7, R4 ;  /* 0x0000000705057227 */ /* 0x000fcc00078e0004 */
[----:B------:R-:W-:-:S04]  /*03c0*/  IMAD.HI.U32 R5, R5, R17, RZ ;  /* 0x0000001105057227 */ /* 0x000fc800078e00ff */
[----:B------:R-:W-:-:S04]  /*03d0*/  IMAD.MOV R5, RZ, RZ, -R5 ;  /* 0x000000ffff057224 */ /* 0x000fc800078e0a05 */
[C---:B------:R-:W-:Y:S02]  /*03e0*/  IMAD R17, R6.reuse, R5, R17 ;  /* 0x0000000506117224 */ /* 0x040fe400078e0211 */
[----:B------:R-:W0:Y:S03]  /*03f0*/  LDC.64 R4, c[0x0][0x358] ;  /* 0x0000d600ff047b82 */ /* 0x000e260000000a00 */
[----:B------:R-:W-:-:S13]  /*0400*/  ISETP.GT.U32.AND P0, PT, R6, R17, PT ;  /* 0x000000110600720c */ /* 0x000fda0003f04070 */
[----:B------:R-:W-:Y:S02]  /*0410*/  @!P0 IADD3 R17, PT, PT, R17, -R6, RZ ;  /* 0x8000000611118210 */ /* 0x000fe40007ffe0ff */
[----:B------:R-:W-:Y:S02]  /*0420*/  ISETP.NE.AND P0, PT, R3, RZ, PT ;  /* 0x000000ff0300720c */ /* 0x000fe40003f05270 */
[----:B------:R-:W-:-:S13]  /*0430*/  ISETP.GT.U32.AND P1, PT, R6, R17, PT ;  /* 0x000000110600720c */ /* 0x000fda0003f24070 */
[----:B------:R-:W-:-:S05]  /*0440*/  @!P1 IMAD.IADD R17, R17, 0x1, -R6 ;  /* 0x0000000111119824 */ /* 0x000fca00078e0a06 */
[----:B------:R-:W-:Y:S02]  /*0450*/  @!P2 IADD3 R17, PT, PT, -R17, RZ, RZ ;  /* 0x000000ff1111a210 */ /* 0x000fe40007ffe1ff */
[----:B------:R-:W-:Y:S02]  /*0460*/  @!P0 LOP3.LUT R17, RZ, R3, RZ, 0x33, !PT ;  /* 0x00000003ff118212 */ /* 0x000fe400078e33ff */
[----:B------:R-:W-:Y:S02]  /*0470*/  MOV R3, 0xff7fffff ;  /* 0xff7fffff00037802 */ /* 0x000fe40000000f00 */
[----:B------:R-:W-:-:S04]  /*0480*/  SHF.R.S32.HI R2, RZ, 0x1f, R17 ;  /* 0x0000001fff027819 */ /* 0x000fc80000011411 */
[----:B------:R-:W-:-:S04]  /*0490*/  LEA.HI R2, R2, R17, RZ, 0x2 ;  /* 0x0000001102027211 */ /* 0x000fc800078f10ff */
[----:B------:R-:W-:-:S04]  /*04a0*/  SHF.R.S32.HI R7, RZ, 0x2, R2 ;  /* 0x00000002ff077819 */ /* 0x000fc80000011402 */
[----:B------:R-:W-:-:S13]  /*04b0*/  ISETP.GE.AND P0, PT, R8, R7, PT ;  /* 0x000000070800720c */ /* 0x000fda0003f06270 */
[----:B0-----:R-:W-:Y:S05]  /*04c0*/  @P0 BRA `(.L_x_143) ;  /* 0x0000000400680947 */ /* 0x001fea0003800000 */
[----:B------:R-:W0:Y:S01]  /*04d0*/  LDCU.64 UR4, c[0x0][0x390] ;  /* 0x00007200ff0477ac */ /* 0x000e220008000a00 */
[C---:B------:R-:W-:Y:S01]  /*04e0*/  SHF.L.U64.HI R3, R10.reuse, 0x1, R9 ;  /* 0x000000010a037819 */ /* 0x040fe20000010209 */
[----:B------:R-:W-:Y:S01]  /*04f0*/  IMAD.SHL.U32 R2, R10, 0x2, RZ ;  /* 0x000000020a027824 */ /* 0x000fe200078e00ff */
[----:B------:R-:W-:Y:S01]  /*0500*/  BSSY.RECONVERGENT B1, `(.L_x_144) ;  /* 0x0000055000017945 */ /* 0x000fe20003800200 */
[----:B------:R-:W-:Y:S01]  /*0510*/  MOV R11, 0xff7fffff ;  /* 0xff7fffff000b7802 */ /* 0x000fe20000000f00 */
[----:B------:R-:W-:Y:S01]  /*0520*/  IMAD.MOV.U32 R16, RZ, RZ, RZ ;  /* 0x000000ffff107224 */ /* 0x000fe200078e00ff */
[----:B------:R-:W-:Y:S01]  /*0530*/  MOV R0, R8 ;  /* 0x0000000800007202 */ /* 0x000fe20000000f00 */
[----:B------:R-:W-:-:S03]  /*0540*/  IMAD.WIDE.U32 R2, R8, 0x8, R2 ;  /* 0x0000000808027825 */ /* 0x000fc600078e0002 */
[----:B0-----:R-:W-:-:S04]  /*0550*/  IADD3 R2, P0, PT, R2, UR4, RZ ;  /* 0x0000000402027c10 */ /* 0x001fc8000ff1e0ff */
[----:B------:R-:W-:-:S04]  /*0560*/  IADD3 R2, P1, PT, R2, 0x4, RZ ;  /* 0x0000000402027810 */ /* 0x000fc80007f3e0ff */
[----:B------:R-:W-:-:S09]  /*0570*/  IADD3.X R3, PT, PT, RZ, UR5, R3, P1, P0 ;  /* 0x00000005ff037c10 */ /* 0x000fd20008fe0403 */
.L_x_145:
[C---:B------:R-:W-:Y:S02]  /*0580*/  R2UR UR4, R4.reuse ;  /* 0x00000000040472ca */ /* 0x040fe400000e0000 */
[C---:B------:R-:W-:Y:S02]  /*0590*/  R2UR UR5, R5.reuse ;  /* 0x00000000050572ca */ /* 0x040fe400000e0000 */
[C---:B------:R-:W-:Y:S02]  /*05a0*/  R2UR UR6, R4.reuse ;  /* 0x00000000040672ca */ /* 0x040fe400000e0000 */
[C---:B------:R-:W-:Y:S02]  /*05b0*/  R2UR UR7, R5.reuse ;  /* 0x00000000050772ca */ /* 0x040fe400000e0000 */
[----:B------:R-:W-:Y:S02]  /*05c0*/  R2UR UR8, R4 ;  /* 0x00000000040872ca */ /* 0x000fe400000e0000 */
[----:B------:R-:W-:-:S02]  /*05d0*/  R2UR UR9, R5 ;  /* 0x00000000050972ca */ /* 0x000fc400000e0000 */
[----:B------:R-:W-:Y:S02]  /*05e0*/  R2UR UR10, R4 ;  /* 0x00000000040a72ca */ /* 0x000fe400000e0000 */
[----:B------:R-:W-:Y:S01]  /*05f0*/  R2UR UR11, R5 ;  /* 0x00000000050b72ca */ /* 0x000fe200000e0000 */
[----:B------:R-:W2:Y:S04]  /*0600*/  LDG.E.U16 R6, desc[UR4][R2.64+-0x4] ;  /* 0xfffffc0402067981 */ /* 0x000ea8000c1e1500 */
[----:B------:R-:W3:Y:S04]  /*0610*/  LDG.E.U16 R19, desc[UR6][R2.64+-0x2] ;  /* 0xfffffe0602137981 */ /* 0x000ee8000c1e1500 */
[----:B------:R-:W4:Y:S04]  /*0620*/  LDG.E.U16 R18, desc[UR8][R2.64] ;  /* 0x0000000802127981 */ /* 0x000f28000c1e1500 */
[----:B------:R0:W5:Y:S01]  /*0630*/  LDG.E.U16 R13, desc[UR10][R2.64+0x2] ;  /* 0x0000020a020d7981 */ /* 0x000162000c1e1500 */
[----:B------:R-:W-:-:S02]  /*0640*/  HFMA2 R15, -RZ, RZ, 3.7421875, 0 ;  /* 0x437c0000ff0f7431 */ /* 0x000fc400000001ff */
[----:B------:R-:W-:Y:S01]  /*0650*/  IMAD.MOV.U32 R14, RZ, RZ, 0x3bbb989d ;  /* 0x3bbb989dff0e7424 */ /* 0x000fe200078e00ff */
[----:B------:R-:W-:-:S04]  /*0660*/  IADD3 R0, PT, PT, R0, 0x20, RZ ;  /* 0x0000002000007810 */ /* 0x000fc80007ffe0ff */
[----:B------:R-:W-:Y:S02]  /*0670*/  ISETP.GE.AND P0, PT, R0, R7, PT ;  /* 0x000000070000720c */ /* 0x000fe40003f06270 */
[----:B0-----:R-:W-:-:S04]  /*0680*/  IADD3 R2, P1, PT, R2, 0x100, RZ ;  /* 0x0000010002027810 */ /* 0x001fc80007f3e0ff */
[----:B------:R-:W-:Y:S01]  /*0690*/  IADD3.X R3, PT, PT, RZ, R3, RZ, P1, !PT ;  /* 0x00000003ff037210 */ /* 0x000fe20000ffe4ff */
[----:B--2---:R-:W-:Y:S01]  /*06a0*/  IMAD.U32 R12, R6, 0x10000, RZ ;  /* 0x00010000060c7824 */ /* 0x004fe200078e00ff */
[----:B---3--:R-:W-:Y:S01]  /*06b0*/  SHF.L.U32 R19, R19, 0x10, RZ ;  /* 0x0000001013137819 */ /* 0x008fe200000006ff */
[----:B----4-:R-:W-:-:S03]  /*06c0*/  IMAD.U32 R18, R18, 0x10000, RZ ;  /* 0x0001000012127824 */ /* 0x010fc600078e00ff */
[----:B------:R-:W-:Y:S02]  /*06d0*/  FMNMX3 R6, R11, R12, R19, !PT ;  /* 0x0000000c0b067276 */ /* 0x000fe40007800013 */
[----:B-----5:R-:W-:-:S04]  /*06e0*/  SHF.L.U32 R13, R13, 0x10, RZ ;  /* 0x000000100d0d7819 */ /* 0x020fc800000006ff */
[----:B------:R-:W-:-:S05]  /*06f0*/  FMNMX3 R6, R6, R18, R13, !PT ;  /* 0x0000001206067276 */ /* 0x000fca000780000d */
[----:B------:R-:W-:Y:S01]  /*0700*/  FADD R21, -R6, R11 ;  /* 0x0000000b06157221 */ /* 0x000fe20000000100 */
[--C-:B------:R-:W-:Y:S01]  /*0710*/  FADD R23, R12, -R6.reuse ;  /* 0x800000060c177221 */ /* 0x100fe20000000000 */
[--C-:B------:R-:W-:Y:S01]  /*0720*/  FADD R19, R19, -R6.reuse ;  /* 0x8000000613137221 */ /* 0x100fe20000000000 */
[----:B------:R-:W-:Y:S01]  /*0730*/  FADD R25, R18, -R6 ;  /* 0x8000000612197221 */ /* 0x000fe20000000000 */
[----:B------:R-:W-:Y:S01]  /*0740*/  FMUL R21, R21, UR36 ;  /* 0x0000002415157c20 */ /* 0x000fe20008400000 */
[----:B------:R-:W-:Y:S01]  /*0750*/  FMUL R23, R23, UR36 ;  /* 0x0000002417177c20 */ /* 0x000fe20008400000 */
[----:B------:R-:W-:Y:S02]  /*0760*/  FMUL R19, R19, UR36 ;  /* 0x0000002413137c20 */ /* 0x000fe40008400000 */
[-C--:B------:R-:W-:Y:S01]  /*0770*/  FFMA.SAT R12, R21, R14.reuse, 0.5 ;  /* 0x3f000000150c7423 */ /* 0x080fe2000000200e */
[-C--:B------:R-:W-:Y:S01]  /*0780*/  FFMA.SAT R20, R23, R14.reuse, 0.5 ;  /* 0x3f00000017147423 */ /* 0x080fe2000000200e */
[----:B------:R-:W-:-:S02]  /*0790*/  FFMA.SAT R24, R19, R14, 0.5 ;  /* 0x3f00000013187423 */ /* 0x000fc4000000200e */
[-C--:B------:R-:W-:Y:S01]  /*07a0*/  FFMA.RM R11, R12, R15.reuse, 12582913 ;  /* 0x4b4000010c0b7423 */ /* 0x080fe2000000400f */
[-C--:B------:R-:W-:Y:S01]  /*07b0*/  FFMA.RM R12, R20, R15.reuse, 12582913 ;  /* 0x4b400001140c7423 */ /* 0x080fe2000000400f */
[----:B------:R-:W-:Y:S02]  /*07c0*/  FFMA.RM R18, R24, R15, 12582913 ;  /* 0x4b40000118127423 */ /* 0x000fe4000000400f */
[----:B------:R-:W-:Y:S01]  /*07d0*/  FADD R20, R11, -12583039 ;  /* 0xcb40007f0b147421 */ /* 0x000fe20000000000 */
[----:B------:R-:W-:-:S03]  /*07e0*/  FADD R22, R12, -12583039 ;  /* 0xcb40007f0c167421 */ /* 0x000fc60000000000 */
[----:B------:R-:W-:Y:S01]  /*07f0*/  FFMA R20, R21, 1.4426950216293334961, -R20 ;  /* 0x3fb8aa3b15147823 */ /* 0x000fe20000000814 */
[----:B------:R-:W-:-:S03]  /*0800*/  FFMA R22, R23, 1.4426950216293334961, -R22 ;  /* 0x3fb8aa3b17167823 */ /* 0x000fc60000000816 */
[----:B------:R-:W-:Y:S01]  /*0810*/  FFMA R21, R21, 1.925963033500011079e-08, R20 ;  /* 0x32a5706015157823 */ /* 0x000fe20000000014 */
[----:B------:R-:W-:Y:S01]  /*0820*/  FFMA R20, R23, 1.925963033500011079e-08, R22 ;  /* 0x32a5706017147823 */ /* 0x000fe20000000016 */
[----:B------:R-:W-:Y:S01]  /*0830*/  FMUL R23, R25, UR36 ;  /* 0x0000002419177c20 */ /* 0x000fe20008400000 */
[----:B------:R-:W-:Y:S01]  /*0840*/  FADD R25, R13, -R6 ;  /* 0x800000060d197221 */ /* 0x000fe20000000000 */
[C---:B------:R-:W-:Y:S01]  /*0850*/  FADD R22, R18.reuse, -12583039 ;  /* 0xcb40007f12167421 */ /* 0x040fe20000000000 */
[----:B------:R-:W-:Y:S02]  /*0860*/  IMAD.SHL.U32 R18, R18, 0x800000, RZ ;  /* 0x0080000012127824 */ /* 0x000fe400078e00ff */
[-C--:B------:R-:W-:Y:S01]  /*0870*/  FFMA.SAT R24, R23, R14.reuse, 0.5 ;  /* 0x3f00000017187423 */ /* 0x080fe2000000200e */
[----:B------:R-:W-:Y:S01]  /*0880*/  FMUL R25, R25, UR36 ;  /* 0x0000002419197c20 */ /* 0x000fe20008400000 */
[----:B------:R-:W-:Y:S01]  /*0890*/  FFMA R22, R19, 1.4426950216293334961, -R22 ;  /* 0x3fb8aa3b13167823 */ /* 0x000fe20000000816 */
[----:B------:R-:W0:Y:S01]  /*08a0*/  MUFU.EX2 R21, R21 ;  /* 0x0000001500157308 */ /* 0x000e220000000800 */
[----:B------:R-:W-:Y:S01]  /*08b0*/  FFMA.RM R13, R24, R15, 12582913 ;  /* 0x4b400001180d7423 */ /* 0x000fe2000000400f */
[----:B------:R-:W-:Y:S01]  /*08c0*/  FFMA.SAT R24, R25, R14, 0.5 ;  /* 0x3f00000019187423 */ /* 0x000fe2000000200e */
[----:B------:R-:W-:-:S02]  /*08d0*/  FFMA R14, R19, 1.925963033500011079e-08, R22 ;  /* 0x32a57060130e7823 */ /* 0x000fc40000000016 */
[C---:B------:R-:W-:Y:S01]  /*08e0*/  FADD R22, R13.reuse, -12583039 ;  /* 0xcb40007f0d167421 */ /* 0x040fe20000000000 */
[----:B------:R-:W-:Y:S01]  /*08f0*/  FFMA.RM R15, R24, R15, 12582913 ;  /* 0x4b400001180f7423 */ /* 0x000fe2000000400f */
[----:B------:R-:W-:Y:S01]  /*0900*/  IMAD.SHL.U32 R13, R13, 0x800000, RZ ;  /* 0x008000000d0d7824 */ /* 0x000fe200078e00ff */
[----:B------:R-:W1:Y:S01]  /*0910*/  MUFU.EX2 R20, R20 ;  /* 0x0000001400147308 */ /* 0x000e620000000800 */
[----:B------:R-:W-:Y:S01]  /*0920*/  FFMA R22, R23, 1.4426950216293334961, -R22 ;  /* 0x3fb8aa3b17167823 */ /* 0x000fe20000000816 */
[C---:B------:R-:W-:Y:S01]  /*0930*/  FADD R24, R15.reuse, -12583039 ;  /* 0xcb40007f0f187421 */ /* 0x040fe20000000000 */
[----:B------:R-:W-:Y:S02]  /*0940*/  SHF.L.U32 R15, R15, 0x17, RZ ;  /* 0x000000170f0f7819 */ /* 0x000fe400000006ff */
[----:B------:R-:W-:Y:S01]  /*0950*/  FFMA R19, R23, 1.925963033500011079e-08, R22 ;  /* 0x32a5706017137823 */ /* 0x000fe20000000016 */
[----:B------:R-:W-:Y:S01]  /*0960*/  FFMA R24, R25, 1.4426950216293334961, -R24 ;  /* 0x3fb8aa3b19187823 */ /* 0x000fe20000000818 */
[----:B------:R-:W-:Y:S01]  /*0970*/  IMAD.SHL.U32 R22, R11, 0x800000, RZ ;  /* 0x008000000b167824 */ /* 0x000fe200078e00ff */
[----:B------:R-:W2:Y:S01]  /*0980*/  MUFU.EX2 R14, R14 ;  /* 0x0000000e000e7308 */ /* 0x000ea20000000800 */
[----:B------:R-:W-:Y:S01]  /*0990*/  SHF.L.U32 R23, R12, 0x17, RZ ;  /* 0x000000170c177819 */ /* 0x000fe200000006ff */
[----:B------:R-:W-:Y:S01]  /*09a0*/  FFMA R11, R25, 1.925963033500011079e-08, R24 ;  /* 0x32a57060190b7823 */ /* 0x000fe20000000018 */
[----:B0-----:R-:W-:-:S05]  /*09b0*/  FMUL R21, R22, R21 ;  /* 0x0000001516157220 */ /* 0x001fca0000400000 */
[----:B------:R-:W0:Y:S01]  /*09c0*/  MUFU.EX2 R19, R19 ;  /* 0x0000001300137308 */ /* 0x000e220000000800 */
[----:B-1----:R-:W-:-:S04]  /*09d0*/  FMUL R20, R23, R20 ;  /* 0x0000001417147220 */ /* 0x002fc80000400000 */
[----:B------:R-:W-:-:S03]  /*09e0*/  FFMA R21, R21, R16, R20 ;  /* 0x0000001015157223 */ /* 0x000fc60000000014 */
[----:B------:R-:W1:Y:S01]  /*09f0*/  MUFU.EX2 R11, R11 ;  /* 0x0000000b000b7308 */ /* 0x000e620000000800 */
[----:B--2---:R-:W-:-:S04]  /*0a00*/  FFMA R14, R18, R14, R21 ;  /* 0x0000000e120e7223 */ /* 0x004fc80000000015 */
[----:B0-----:R-:W-:-:S04]  /*0a10*/  FFMA R14, R13, R19, R14 ;  /* 0x000000130d0e7223 */ /* 0x001fc8000000000e */
[----:B-1----:R-:W-:Y:S01]  /*0a20*/  FFMA R16, R15, R11, R14 ;  /* 0x0000000b0f107223 */ /* 0x002fe2000000000e */
[----:B------:R-:W-:Y:S01]  /*0a30*/  IMAD.MOV.U32 R11, RZ, RZ, R6 ;  /* 0x000000ffff0b7224 */ /* 0x000fe200078e0006 */
[----:B------:R-:W-:Y:S06]  /*0a40*/  @!P0 BRA `(.L_x_145) ;  /* 0xfffffff800cc8947 */ /* 0x000fec000383ffff */
[----:B------:R-:W-:Y:S05]  /*0a50*/  BSYNC.RECONVERGENT B1 ;  /* 0x0000000000017941 */ /* 0x000fea0003800200 */
.L_x_144:
[----:B------:R-:W-:-:S07]  /*0a60*/  MOV R3, R6 ;  /* 0x0000000600037202 */ /* 0x000fce0000000f00 */
.L_x_143:
[----:B------:R-:W-:Y:S05]  /*0a70*/  BSYNC.RECONVERGENT B0 ;  /* 0x0000000000007941 */ /* 0x000fea0003800200 */
.L_x_142:
[----:B------:R-:W-:Y:S01]  /*0a80*/  LEA R0, R7, R8, 0x2 ;  /* 0x0000000807007211 */ /* 0x000fe200078e10ff */
[----:B------:R-:W-:Y:S03]  /*0a90*/  BSSY.RECONVERGENT B0, `(.L_x_146) ;  /* 0x0000025000007945 */ /* 0x000fe60003800200 */
[----:B------:R-:W-:-:S13]  /*0aa0*/  ISETP.GT.U32.AND P0, PT, R0, R17, PT ;  /* 0x000000110000720c */ /* 0x000fda0003f04070 */
[----:B------:R-:W-:Y:S05]  /*0ab0*/  @P0 BRA `(.L_x_147) ;  /* 0x0000000000880947 */ /* 0x000fea0003800000 */
[----:B------:R-:W0:Y:S01]  /*0ac0*/  LDCU.64 UR4, c[0x0][0x390] ;  /* 0x00007200ff0477ac */ /* 0x000e220008000a00 */
[----:B------:R-:W-:Y:S02]  /*0ad0*/  R2UR UR6, R4 ;  /* 0x00000000040672ca */ /* 0x000fe400000e0000 */
[----:B------:R-:W-:Y:S02]  /*0ae0*/  R2UR UR7, R5 ;  /* 0x00000000050772ca */ /* 0x000fe400000e0000 */
[C---:B0-----:R-:W-:Y:S01]  /*0af0*/  LEA R6, P0, R10.reuse, UR4, 0x1 ;  /* 0x000000040a067c11 */ /* 0x041fe2000f8008ff */
[----:B------:R-:W0:Y:S03]  /*0b00*/  LDCU UR4, c[0x0][0x388] ;  /* 0x00007100ff0477ac */ /* 0x000e260008000800 */
[----:B------:R-:W-:-:S03]  /*0b10*/  LEA.HI.X R7, R10, UR5, R9, 0x1, P0 ;  /* 0x000000050a077c11 */ /* 0x000fc600080f0c09 */
[----:B------:R-:W-:-:S06]  /*0b20*/  IMAD.WIDE.U32 R6, R0, 0x2, R6 ;  /* 0x0000000200067825 */ /* 0x000fcc00078e0006 */
[----:B------:R-:W2:Y:S01]  /*0b30*/  LDG.E.U16 R6, desc[UR6][R6.64] ;  /* 0x0000000606067981 */ /* 0x000ea2000c1e1500 */
[----:B------:R-:W-:Y:S01]  /*0b40*/  HFMA2 R12, -RZ, RZ, 0.96630859375, -0.0022525787353515625 ;  /* 0x3bbb989dff0c7431 */ /* 0x000fe200000001ff */
[----:B------:R-:W-:Y:S01]  /*0b50*/  MOV R14, 0x437c0000 ;  /* 0x437c0000000e7802 */ /* 0x000fe20000000f00 */
[----:B--2---:R-:W-:-:S05]  /*0b60*/  IMAD.U32 R2, R6, 0x10000, RZ ;  /* 0x0001000006027824 */ /* 0x004fca00078e00ff */
[----:B------:R-:W-:-:S05]  /*0b70*/  FMNMX R0, R3, R2, !PT ;  /* 0x0000000203007209 */ /* 0x000fca0007800000 */
[----:B------:R-:W-:-:S04]  /*0b80*/  FADD R2, R2, -R0 ;  /* 0x8000000002027221 */ /* 0x000fc80000000000 */
[----:B0-----:R-:W-:Y:S01]  /*0b90*/  FMUL R11, R2, UR4 ;  /* 0x00000004020b7c20 */ /* 0x001fe20008400000 */
[----:B------:R-:W-:-:S03]  /*0ba0*/  FADD R2, R3, -R0 ;  /* 0x8000000003027221 */ /* 0x000fc60000000000 */
[----:B------:R-:W-:Y:S01]  /*0bb0*/  FFMA.SAT R3, R11, R12, 0.5 ;  /* 0x3f0000000b037423 */ /* 0x000fe2000000200c */
[----:B------:R-:W-:-:S03]  /*0bc0*/  FMUL R2, R2, UR4 ;  /* 0x0000000402027c20 */ /* 0x000fc60008400000 */
[----:B------:R-:W-:Y:S01]  /*0bd0*/  FFMA.RM R6, R3, R14, 12582913 ;  /* 0x4b40000103067423 */ /* 0x000fe2000000400e */
[----:B------:R-:W-:-:S03]  /*0be0*/  FFMA.SAT R3, R2, R12, 0.5 ;  /* 0x3f00000002037423 */ /* 0x000fc6000000200c */
[C---:B------:R-:W-:Y:S01]  /*0bf0*/  FADD R12, R6.reuse, -12583039 ;  /* 0xcb40007f060c7421 */ /* 0x040fe20000000000 */
[----:B------:R-:W-:Y:S01]  /*0c00*/  FFMA.RM R3, R3, R14, 12582913 ;  /* 0x4b40000103037423 */ /* 0x000fe2000000400e */
[----:B------:R-:W-:Y:S02]  /*0c10*/  IMAD.SHL.U32 R6, R6, 0x800000, RZ ;  /* 0x0080000006067824 */ /* 0x000fe400078e00ff */
[----:B------:R-:W-:Y:S01]  /*0c20*/  FFMA R12, R11, 1.4426950216293334961, -R12 ;  /* 0x3fb8aa3b0b0c7823 */ /* 0x000fe2000000080c */
[C---:B------:R-:W-:Y:S01]  /*0c30*/  FADD R7, R3.reuse, -12583039 ;  /* 0xcb40007f03077421 */ /* 0x040fe20000000000 */
[----:B------:R-:W-:Y:S02]  /*0c40*/  SHF.L.U32 R3, R3, 0x17, RZ ;  /* 0x0000001703037819 */ /* 0x000fe400000006ff */
[----:B------:R-:W-:Y:S01]  /*0c50*/  FFMA R12, R11, 1.925963033500011079e-08, R12 ;  /* 0x32a570600b0c7823 */ /* 0x000fe2000000000c */
[----:B------:R-:W-:-:S03]  /*0c60*/  FFMA R7, R2, 1.4426950216293334961, -R7 ;  /* 0x3fb8aa3b02077823 */ /* 0x000fc60000000807 */
[----:B------:R-:W0:Y:S01]  /*0c70*/  MUFU.EX2 R11, R12 ;  /* 0x0000000c000b7308 */ /* 0x000e220000000800 */
[----:B------:R-:W-:-:S07]  /*0c80*/  FFMA R7, R2, 1.925963033500011079e-08, R7 ;  /* 0x32a5706002077823 */ /* 0x000fce0000000007 */
[----:B------:R-:W1:Y:S01]  /*0c90*/  MUFU.EX2 R2, R7 ;  /* 0x0000000700027308 */ /* 0x000e620000000800 */
[----:B0-----:R-:W-:Y:S01]  /*0ca0*/  FMUL R13, R6, R11 ;  /* 0x0000000b060d7220 */ /* 0x001fe20000400000 */
[----:B-1----:R-:W-:Y:S01]  /*0cb0*/  FMUL R11, R3, R2 ;  /* 0x00000002030b7220 */ /* 0x002fe20000400000 */
[----:B------:R-:W-:-:S03]  /*0cc0*/  MOV R3, R0 ;  /* 0x0000000000037202 */ /* 0x000fc60000000f00 */
[----:B------:R-:W-:-:S07]  /*0cd0*/  FFMA R16, R16, R11, R13 ;  /* 0x0000000b10107223 */ /* 0x000fce000000000d */
.L_x_147:
[----:B------:R-:W-:Y:S05]  /*0ce0*/  BSYNC.RECONVERGENT B0 ;  /* 0x0000000000007941 */ /* 0x000fea0003800200 */
.L_x_146:
[----:B------:R-:W-:-:S03]  /*0cf0*/  UMOV UR4, 0xffffffff ;  /* 0xffffffff00047882 */ /* 0x000fc60000000000 */
[----:B------:R-:W-:Y:S05]  /*0d00*/  BRA.DIV UR4, `(.L_x_148) ;  /* 0x0000000604687947 */ /* 0x000fea000b800000 */
[----:B------:R-:W0:Y:S01]  /*0d10*/  SHFL.BFLY PT, R14, R3, 0x10, 0x1f ;  /* 0x0e001f00030e7f89 */ /* 0x000e2200000e0000 */
[----:B------:R-:W1:Y:S01]  /*0d20*/  LDCU UR4, c[0x0][0x388] ;  /* 0x00007100ff0477ac */ /* 0x000e620008000800 */
[----:B------:R-:W-:Y:S01]  /*0d30*/  HFMA2 R11, -RZ, RZ, 3.7421875, 0 ;  /* 0x437c0000ff0b7431 */ /* 0x000fe200000001ff */
[----:B0-----:R-:W-:-:S04]  /*0d40*/  FSETP.GEU.AND P0, PT, R3, R14, PT ;  /* 0x0000000e0300720b */ /* 0x001fc80003f0e000 */
[----:B------:R-:W-:-:S05]  /*0d50*/  FSEL R0, R14, R3, !P0 ;  /* 0x000000030e007208 */ /* 0x000fca0004000000 */
[----:B------:R-:W0:Y:S02]  /*0d60*/  SHFL.BFLY PT, R14, R0, 0x8, 0x1f ;  /* 0x0d001f00000e7f89 */ /* 0x000e2400000e0000 */
[----:B0-----:R-:W-:-:S04]  /*0d70*/  FSETP.GEU.AND P0, PT, R0, R14, PT ;  /* 0x0000000e0000720b */ /* 0x001fc80003f0e000 */
[----:B------:R-:W-:-:S05]  /*0d80*/  FSEL R2, R14, R0, !P0 ;  /* 0x000000000e027208 */ /* 0x000fca0004000000 */
[----:B------:R-:W0:Y:S02]  /*0d90*/  SHFL.BFLY PT, R14, R2, 0x4, 0x1f ;  /* 0x0c801f00020e7f89 */ /* 0x000e2400000e0000 */
[----:B0-----:R-:W-:-:S04]  /*0da0*/  FSETP.GEU.AND P0, PT, R2, R14, PT ;  /* 0x0000000e0200720b */ /* 0x001fc80003f0e000 */
[----:B------:R-:W-:Y:S01]  /*0db0*/  FSEL R6, R14, R2, !P0 ;  /* 0x000000020e067208 */ /* 0x000fe20004000000 */
[----:B------:R-:W-:-:S04]  /*0dc0*/  IMAD.MOV.U32 R2, RZ, RZ, 0x3bbb989d ;  /* 0x3bbb989dff027424 */ /* 0x000fc800078e00ff */
[----:B------:R-:W0:Y:S02]  /*0dd0*/  SHFL.BFLY PT, R14, R6, 0x2, 0x1f ;  /* 0x0c401f00060e7f89 */ /* 0x000e2400000e0000 */
[----:B0-----:R-:W-:-:S04]  /*0de0*/  FSETP.GEU.AND P0, PT, R6, R14, PT ;  /* 0x0000000e0600720b */ /* 0x001fc80003f0e000 */
[----:B------:R-:W-:-:S05]  /*0df0*/  FSEL R7, R14, R6, !P0 ;  /* 0x000000060e077208 */ /* 0x000fca0004000000 */
[----:B------:R-:W0:Y:S02]  /*0e00*/  SHFL.BFLY PT, R14, R7, 0x1, 0x1f ;  /* 0x0c201f00070e7f89 */ /* 0x000e2400000e0000 */
[----:B0-----:R-:W-:-:S04]  /*0e10*/  FSETP.GEU.AND P0, PT, R7, R14, PT ;  /* 0x0000000e0700720b */ /* 0x001fc80003f0e000 */
[----:B------:R-:W-:-:S05]  /*0e20*/  FSEL R0, R14, R7, !P0 ;  /* 0x000000070e007208 */ /* 0x000fca0004000000 */
[----:B------:R-:W-:-:S04]  /*0e30*/  FADD R3, -R0, R3 ;  /* 0x0000000300037221 */ /* 0x000fc80000000100 */
[----:B-1----:R-:W-:-:S04]  /*0e40*/  FMUL R3, R3, UR4 ;  /* 0x0000000403037c20 */ /* 0x002fc80008400000 */
        /* <DEDUP_REMOVED lines=8> */
[----:B------:R-:W-:-:S05]  /*0ed0*/  FMUL R13, R13, R16 ;  /* 0x000000100d0d7220 */ /* 0x000fca0000400000 */
        /* <DEDUP_REMOVED lines=8> */
[----:B------:R0:W1:Y:S02]  /*0f60*/  SHFL.BFLY PT, R14, R7, 0x1, 0x1f ;  /* 0x0c201f00070e7f89 */ /* 0x00006400000e0000 */
.L_x_162:
[----:B------:R-:W-:-:S13]  /*0f70*/  ISETP.GT.AND P0, PT, R8, R17, PT ;  /* 0x000000110800720c */ /* 0x000fda0003f04270 */
[----:B------:R-:W-:Y:S05]  /*0f80*/  @P0 EXIT ;  /* 0x000000000000094d */ /* 0x000fea0003800000 */
[----:B-1----:R-:W-:Y:S01]  /*0f90*/  FADD R11, R7, R14 ;  /* 0x0000000e070b7221 */ /* 0x002fe20000000000 */
[----:B------:R-:W1:Y:S01]  /*0fa0*/  LDCU.64 UR4, c[0x0][0x390] ;  /* 0x00007200ff0477ac */ /* 0x000e620008000a00 */
[----:B------:R-:W-:Y:S02]  /*0fb0*/  BSSY.RECONVERGENT B0, `(.L_x_149) ;  /* 0x000000f000007945 */ /* 0x000fe40003800200 */
[----:B------:R-:W-:-:S05]  /*0fc0*/  VIADD R2, R11, 0x1800000 ;  /* 0x018000000b027836 */ /* 0x000fca0000000000 */
[----:B------:R-:W-:-:S04]  /*0fd0*/  LOP3.LUT R2, R2, 0x7f800000, RZ, 0xc0, !PT ;  /* 0x7f80000002027812 */ /* 0x000fc800078ec0ff */
[----:B------:R-:W-:Y:S02]  /*0fe0*/  ISETP.GT.U32.AND P0, PT, R2, 0x1ffffff, PT ;  /* 0x01ffffff0200780c */ /* 0x000fe40003f04070 */
[----:B-1----:R-:W-:-:S04]  /*0ff0*/  LEA R6, P1, R10, UR4, 0x1 ;  /* 0x000000040a067c11 */ /* 0x002fc8000f8208ff */
[----:B0-----:R-:W-:-:S07]  /*1000*/  LEA.HI.X R7, R10, UR5, R9, 0x1, P1 ;  /* 0x000000050a077c11 */ /* 0x001fce00088f0c09 */
[----:B------:R-:W-:Y:S05]  /*1010*/  @P0 BRA `(.L_x_150) ;  /* 0x0000000000100947 */ /* 0x000fea0003800000 */
[----:B------:R-:W-:-:S07]  /*1020*/  MOV R12, 0x1040 ;  /* 0x00001040000c7802 */ /* 0x000fce0000000f00 */
[----:B------:R-:W-:Y:S05]  /*1030*/  CALL.REL.NOINC `($__internal_3_$__cuda_sm20_rcp_rn_f32_slowpath) ;  /* 0x0000000400dc7944 */ /* 0x000fea0003c00000 */
[----:B------:R-:W-:Y:S01]  /*1040*/  MOV R2, R11 ;  /* 0x0000000b00027202 */ /* 0x000fe20000000f00 */
[----:B------:R-:W-:Y:S06]  /*1050*/  BRA `(.L_x_151) ;  /* 0x0000000000107947 */ /* 0x000fec0003800000 */
.L_x_150:
[----:B------:R-:W0:Y:S02]  /*1060*/  MUFU.RCP R2, R11 ;  /* 0x0000000b00027308 */ /* 0x000e240000001000 */
[----:B0-----:R-:W-:-:S04]  /*1070*/  FFMA R3, R11, R2, -1 ;  /* 0xbf8000000b037423 */ /* 0x001fc80000000002 */
[----:B------:R-:W-:-:S04]  /*1080*/  FADD.FTZ R3, -R3, -RZ ;  /* 0x800000ff03037221 */ /* 0x000fc80000010100 */
[----:B------:R-:W-:-:S07]  /*1090*/  FFMA R2, R2, R3, R2 ;  /* 0x0000000302027223 */ /* 0x000fce0000000002 */
.L_x_151:
[----:B------:R-:W-:Y:S05]  /*10a0*/  BSYNC.RECONVERGENT B0 ;  /* 0x0000000000007941 */ /* 0x000fea0003800200 */
.L_x_149:
[----:B------:R-:W-:Y:S01]  /*10b0*/  R2UR UR4, R4 ;  /* 0x00000000040472ca */ /* 0x000fe200000e0000 */
[----:B0-----:R-:W-:Y:S01]  /*10c0*/  IMAD.WIDE R12, R8, 0x2, R6 ;  /* 0x00000002080c7825 */ /* 0x001fe200078e0206 */
[----:B------:R-:W-:-:S13]  /*10d0*/  R2UR UR5, R5 ;  /* 0x00000000050572ca */ /* 0x000fda00000e0000 */
[----:B------:R-:W2:Y:S01]  /*10e0*/  LDG.E.EF.U16 R12, desc[UR4][R12.64] ;  /* 0x000000040c0c7981 */ /* 0x000ea2000c0e1500 */
[----:B------:R-:W0:Y:S01]  /*10f0*/  LDCU UR4, c[0x0][0x388] ;  /* 0x00007100ff0477ac */ /* 0x000e220008000800 */
[----:B------:R-:W-:Y:S02]  /*1100*/  HFMA2 R16, -RZ, RZ, 3.7421875, 0 ;  /* 0x437c0000ff107431 */ /* 0x000fe400000001ff */
[----:B------:R-:W-:Y:S01]  /*1110*/  IMAD.MOV.U32 R14, RZ, RZ, 0x3bbb989d ;  /* 0x3bbb989dff0e7424 */ /* 0x000fe200078e00ff */
[----:B------:R-:W-:Y:S02]  /*1120*/  R2UR UR6, R4 ;  /* 0x00000000040672ca */ /* 0x000fe400000e0000 */
[----:B------:R-:W-:Y:S02]  /*1130*/  R2UR UR7, R5 ;  /* 0x00000000050772ca */ /* 0x000fe400000e0000 */
[----:B--2---:R-:W-:-:S05]  /*1140*/  SHF.L.U32 R3, R12, 0x10, RZ ;  /* 0x000000100c037819 */ /* 0x004fca00000006ff */
[----:B------:R-:W-:-:S04]  /*1150*/  FADD R3, -R0, R3 ;  /* 0x0000000300037221 */ /* 0x000fc80000000100 */
[----:B0-----:R-:W-:Y:S01]  /*1160*/  FMUL R3, R3, UR4 ;  /* 0x0000000403037c20 */ /* 0x001fe20008400000 */
[----:B------:R-:W0:Y:S03]  /*1170*/  LDCU.64 UR4, c[0x0][0x380] ;  /* 0x00007000ff0477ac */ /* 0x000e260008000a00 */
[----:B------:R-:W-:-:S04]  /*1180*/  FFMA.SAT R11, R3, R14, 0.5 ;  /* 0x3f000000030b7423 */ /* 0x000fc8000000200e */
[----:B------:R-:W-:-:S04]  /*1190*/  FFMA.RM R11, R11, R16, 12582913 ;  /* 0x4b4000010b0b7423 */ /* 0x000fc80000004010 */
[C---:B------:R-:W-:Y:S01]  /*11a0*/  FADD R14, R11.reuse, -12583039 ;  /* 0xcb40007f0b0e7421 */ /* 0x040fe20000000000 */
[----:B------:R-:W-:-:S03]  /*11b0*/  SHF.L.U32 R11, R11, 0x17, RZ ;  /* 0x000000170b0b7819 */ /* 0x000fc600000006ff */
[----:B------:R-:W-:-:S04]  /*11c0*/  FFMA R14, R3, 1.4426950216293334961, -R14 ;  /* 0x3fb8aa3b030e7823 */ /* 0x000fc8000000080e */
[----:B------:R-:W-:Y:S01]  /*11d0*/  FFMA R14, R3, 1.925963033500011079e-08, R14 ;  /* 0x32a57060030e7823 */ /* 0x000fe2000000000e */
[----:B------:R-:W-:-:S04]  /*11e0*/  IADD3 R3, P0, PT, R10, R8, RZ ;  /* 0x000000080a037210 */ /* 0x000fc80007f1e0ff */
[C---:B------:R-:W-:Y:S01]  /*11f0*/  LEA.HI.X.SX32 R16, R8.reuse, R9, 0x1, P0 ;  /* 0x0000000908107211 */ /* 0x040fe200000f0eff */
[----:B------:R-:W1:Y:S01]  /*1200*/  MUFU.EX2 R14, R14 ;  /* 0x0000000e000e7308 */ /* 0x000e620000000800 */
[----:B0-----:R-:W-:Y:S01]  /*1210*/  LEA R12, P0, R3, UR4, 0x1 ;  /* 0x00000004030c7c11 */ /* 0x001fe2000f8008ff */
[----:B------:R-:W-:-:S03]  /*1220*/  VIADD R8, R8, 0x20 ;  /* 0x0000002008087836 */ /* 0x000fc60000000000 */
[----:B------:R-:W-:Y:S02]  /*1230*/  LEA.HI.X R13, R3, UR5, R16, 0x1, P0 ;  /* 0x00000005030d7c11 */ /* 0x000fe400080f0c10 */
[----:B------:R-:W-:Y:S01]  /*1240*/  ISETP.GT.AND P0, PT, R8, R17, PT ;  /* 0x000000110800720c */ /* 0x000fe20003f04270 */
[----:B-1----:R-:W-:-:S04]  /*1250*/  FMUL R11, R11, R14 ;  /* 0x0000000e0b0b7220 */ /* 0x002fc80000400000 */
[----:B------:R-:W-:-:S05]  /*1260*/  FMUL R11, R2, R11 ;  /* 0x0000000b020b7220 */ /* 0x000fca0000400000 */
[----:B------:R-:W-:-:S05]  /*1270*/  F2FP.BF16.F32.PACK_AB R11, RZ, R11 ;  /* 0x0000000bff0b723e */ /* 0x000fca00000010ff */
[----:B------:R0:W-:Y:S01]  /*1280*/  STG.E.EF.U16 desc[UR6][R12.64], R11 ;  /* 0x0000000b0c007986 */ /* 0x0001e2000c001506 */
[----:B------:R-:W-:Y:S05]  /*1290*/  @!P0 BRA `(.L_x_149) ;  /* 0xfffffffc00848947 */ /* 0x000fea000383ffff */
[----:B------:R-:W-:Y:S05]  /*12a0*/  EXIT ;  /* 0x000000000000794d */ /* 0x000fea0003800000 */
.L_x_148:
[----:B------:R-:W-:Y:S01]  /*12b0*/  HFMA2 R12, -RZ, RZ, 0, 9.5367431640625e-07 ;  /* 0x00000010ff0c7431 */ /* 0x000fe200000001ff */
[----:B------:R-:W-:Y:S01]  /*12c0*/  MOV R13, R3 ;  /* 0x00000003000d7202 */ /* 0x000fe20000000f00 */
[----:B------:R-:W-:Y:S01]  /*12d0*/  IMAD.MOV.U32 R11, RZ, RZ, 0x1f ;  /* 0x0000001fff0b7424 */ /* 0x000fe200078e00ff */
[----:B------:R-:W-:-:S07]  /*12e0*/  MOV R15, 0xffffffff ;  /* 0xffffffff000f7802 */ /* 0x000fce0000000f00 */
[----:B------:R-:W-:Y:S05]  /*12f0*/  WARPSYNC.COLLECTIVE R15, `(.L_x_152) ;  /* 0x000000000f087348 */ /* 0x000fea0003c00000 */
[----:B------:R0:W1:Y:S02]  /*1300*/  SHFL.BFLY P6, R14, R13, R12, R11 ;  /* 0x0c00000c0d0e7389 */ /* 0x00006400000c000b */
[----:B01----:R-:W-:Y:S05]  /*1310*/  ENDCOLLECTIVE ;  /* 0x000000000000791b */ /* 0x003fea0003800000 */
.L_x_152:
[----:B------:R-:W-:Y:S01]  /*1320*/  IMAD.MOV.U32 R12, RZ, RZ, 0x8 ;  /* 0x00000008ff0c7424 */ /* 0x000fe200078e00ff */
[----:B------:R-:W-:-:S04]  /*1330*/  FSETP.GEU.AND P0, PT, R3, R14, PT ;  /* 0x0000000e0300720b */ /* 0x000fc80003f0e000 */
[----:B------:R-:W-:-:S04]  /*1340*/  FSEL R0, R14, R3, !P0 ;  /* 0x000000030e007208 */ /* 0x000fc80004000000 */
[----:B------:R-:W-:-:S07]  /*1350*/  MOV R13, R0 ;  /* 0x00000000000d7202 */ /* 0x000fce0000000f00 */
[----:B------:R-:W-:Y:S05]  /*1360*/  WARPSYNC.COLLECTIVE R15, `(.L_x_153) ;  /* 0x000000000f087348 */ /* 0x000fea0003c00000 */
[----:B------:R0:W1:Y:S02]  /*1370*/  SHFL.BFLY P6, R14, R13, R12, R11 ;  /* 0x0c00000c0d0e7389 */ /* 0x00006400000c000b */
[----:B01----:R-:W-:Y:S05]  /*1380*/  ENDCOLLECTIVE ;  /* 0x000000000000791b */ /* 0x003fea0003800000 */
.L_x_153:
[----:B------:R-:W-:Y:S01]  /*1390*/  HFMA2 R12, -RZ, RZ, 0, 2.384185791015625e-07 ;  /* 0x00000004ff0c7431 */ /* 0x000fe200000001ff */
[----:B------:R-:W-:-:S04]  /*13a0*/  FSETP.GEU.AND P0, PT, R0, R14, PT ;  /* 0x0000000e0000720b */ /* 0x000fc80003f0e000 */
[----:B------:R-:W-:-:S04]  /*13b0*/  FSEL R2, R14, R0, !P0 ;  /* 0x000000000e027208 */ /* 0x000fc80004000000 */
[----:B------:R-:W-:-:S07]  /*13c0*/  MOV R13, R2 ;  /* 0x00000002000d7202 */ /* 0x000fce0000000f00 */
[----:B------:R-:W-:Y:S05]  /*13d0*/  WARPSYNC.COLLECTIVE R15, `(.L_x_154) ;  /* 0x000000000f087348 */ /* 0x000fea0003c00000 */
[----:B------:R0:W1:Y:S02]  /*13e0*/  SHFL.BFLY P6, R14, R13, R12, R11 ;  /* 0x0c00000c0d0e7389 */ /* 0x00006400000c000b */
[----:B01----:R-:W-:Y:S05]  /*13f0*/  ENDCOLLECTIVE ;  /* 0x000000000000791b */ /* 0x003fea0003800000 */
.L_x_154:
[----:B------:R-:W-:Y:S02]  /*1400*/  MOV R12, 0x2 ;  /* 0x00000002000c7802 */ /* 0x000fe40000000f00 */
[----:B------:R-:W-:-:S04]  /*1410*/  FSETP.GEU.AND P0, PT, R2, R14, PT ;  /* 0x0000000e0200720b */ /* 0x000fc80003f0e000 */
[----:B------:R-:W-:Y:S01]  /*1420*/  FSEL R6, R14, R2, !P0 ;  /* 0x000000020e067208 */ /* 0x000fe20004000000 */
[----:B------:R-:W-:-:S04]  /*1430*/  HFMA2 R2, -RZ, RZ, 0.96630859375, -0.0022525787353515625 ;  /* 0x3bbb989dff027431 */ /* 0x000fc800000001ff */
[----:B------:R-:W-:-:S07]  /*1440*/  IMAD.MOV.U32 R13, RZ, RZ, R6 ;  /* 0x000000ffff0d7224 */ /* 0x000fce00078e0006 */
[----:B------:R-:W-:Y:S05]  /*1450*/  WARPSYNC.COLLECTIVE R15, `(.L_x_155) ;  /* 0x000000000f087348 */ /* 0x000fea0003c00000 */
[----:B------:R0:W1:Y:S02]  /*1460*/  SHFL.BFLY P6, R14, R13, R12, R11 ;  /* 0x0c00000c0d0e7389 */ /* 0x00006400000c000b */
[----:B01----:R-:W-:Y:S05]  /*1470*/  ENDCOLLECTIVE ;  /* 0x000000000000791b */ /* 0x003fea0003800000 */
.L_x_155:
[----:B------:R-:W-:Y:S01]  /*1480*/  IMAD.MOV.U32 R12, RZ, RZ, 0x1 ;  /* 0x00000001ff0c7424 */ /* 0x000fe200078e00ff */
[----:B------:R-:W-:-:S04]  /*1490*/  FSETP.GEU.AND P0, PT, R6, R14, PT ;  /* 0x0000000e0600720b */ /* 0x000fc80003f0e000 */
[----:B------:R-:W-:-:S04]  /*14a0*/  FSEL R7, R14, R6, !P0 ;  /* 0x000000060e077208 */ /* 0x000fc80004000000 */
[----:B------:R-:W-:-:S07]  /*14b0*/  MOV R13, R7 ;  /* 0x00000007000d7202 */ /* 0x000fce0000000f00 */
[----:B------:R-:W-:Y:S05]  /*14c0*/  WARPSYNC.COLLECTIVE R15, `(.L_x_156) ;  /* 0x000000000f087348 */ /* 0x000fea0003c00000 */
[----:B------:R0:W1:Y:S02]  /*14d0*/  SHFL.BFLY P6, R14, R13, R12, R11 ;  /* 0x0c00000c0d0e7389 */ /* 0x00006400000c000b */
[----:B01----:R-:W-:Y:S05]  /*14e0*/  ENDCOLLECTIVE ;  /* 0x000000000000791b */ /* 0x003fea0003800000 */
.L_x_156:
[----:B------:R-:W0:Y:S01]  /*14f0*/  LDCU UR4, c[0x0][0x388] ;  /* 0x00007100ff0477ac */ /* 0x000e220008000800 */
[----:B------:R-:W-:Y:S01]  /*1500*/  HFMA2 R12, -RZ, RZ, 0, 9.5367431640625e-07 ;  /* 0x00000010ff0c7431 */ /* 0x000fe200000001ff */
[----:B------:R-:W-:-:S04]  /*1510*/  FSETP.GEU.AND P0, PT, R7, R14, PT ;  /* 0x0000000e0700720b */ /* 0x000fc80003f0e000 */
[----:B------:R-:W-:Y:S02]  /*1520*/  FSEL R0, R14, R7, !P0 ;  /* 0x000000070e007208 */ /* 0x000fe40004000000 */
[----:B------:R-:W-:-:S03]  /*1530*/  MOV R7, 0x437c0000 ;  /* 0x437c000000077802 */ /* 0x000fc60000000f00 */
[----:B------:R-:W-:-:S04]  /*1540*/  FADD R3, -R0, R3 ;  /* 0x0000000300037221 */ /* 0x000fc80000000100 */
[----:B0-----:R-:W-:-:S04]  /*1550*/  FMUL R3, R3, UR4 ;  /* 0x0000000403037c20 */ /* 0x001fc80008400000 */
[----:B------:R-:W-:-:S04]  /*1560*/  FFMA.SAT R2, R3, R2, 0.5 ;  /* 0x3f00000003027423 */ /* 0x000fc80000002002 */
[----:B------:R-:W-:-:S04]  /*1570*/  FFMA.RM R2, R2, R7, 12582913 ;  /* 0x4b40000102027423 */ /* 0x000fc80000004007 */
[C---:B------:R-:W-:Y:S01]  /*1580*/  FADD R6, R2.reuse, -12583039 ;  /* 0xcb40007f02067421 */ /* 0x040fe20000000000 */
[----:B------:R-:W-:-:S03]  /*1590*/  IMAD.SHL.U32 R2, R2, 0x800000, RZ ;  /* 0x0080000002027824 */ /* 0x000fc600078e00ff */
[----:B------:R-:W-:-:S04]  /*15a0*/  FFMA R6, R3, 1.4426950216293334961, -R6 ;  /* 0x3fb8aa3b03067823 */ /* 0x000fc80000000806 */
[----:B------:R-:W-:-:S06]  /*15b0*/  FFMA R3, R3, 1.925963033500011079e-08, R6 ;  /* 0x32a5706003037823 */ /* 0x000fcc0000000006 */
[----:B------:R-:W0:Y:S02]  /*15c0*/  MUFU.EX2 R3, R3 ;  /* 0x0000000300037308 */ /* 0x000e240000000800 */
[----:B0-----:R-:W-:-:S04]  /*15d0*/  FMUL R13, R2, R3 ;  /* 0x00000003020d7220 */ /* 0x001fc80000400000 */
[----:B------:R-:W-:-:S07]  /*15e0*/  FMUL R13, R13, R16 ;  /* 0x000000100d0d7220 */ /* 0x000fce0000400000 */
[----:B------:R-:W-:Y:S05]  /*15f0*/  WARPSYNC.COLLECTIVE R15, `(.L_x_157) ;  /* 0x000000000f087348 */ /* 0x000fea0003c00000 */
[----:B------:R0:W1:Y:S02]  /*1600*/  SHFL.BFLY P6, R14, R13, R12, R11 ;  /* 0x0c00000c0d0e7389 */ /* 0x00006400000c000b */
[----:B01----:R-:W-:Y:S05]  /*1610*/  ENDCOLLECTIVE ;  /* 0x000000000000791b */ /* 0x003fea0003800000 */
.L_x_157:
[----:B------:R-:W-:Y:S02]  /*1620*/  IMAD.MOV.U32 R12, RZ, RZ, 0x8 ;  /* 0x00000008ff0c7424 */ /* 0x000fe400078e00ff */
[----:B------:R-:W-:-:S05]  /*1630*/  FADD R2, R13, R14 ;  /* 0x0000000e0d027221 */ /* 0x000fca0000000000 */
[----:B------:R-:W-:-:S07]  /*1640*/  MOV R13, R2 ;  /* 0x00000002000d7202 */ /* 0x000fce0000000f00 */
[----:B------:R-:W-:Y:S05]  /*1650*/  WARPSYNC.COLLECTIVE R15, `(.L_x_158) ;  /* 0x000000000f087348 */ /* 0x000fea0003c00000 */
[----:B------:R0:W1:Y:S02]  /*1660*/  SHFL.BFLY P6, R14, R13, R12, R11 ;  /* 0x0c00000c0d0e7389 */ /* 0x00006400000c000b */
[----:B01----:R-:W-:Y:S05]  /*1670*/  ENDCOLLECTIVE ;  /* 0x000000000000791b */ /* 0x003fea0003800000 */
.L_x_158:
[----:B------:R-:W-:Y:S02]  /*1680*/  HFMA2 R12, -RZ, RZ, 0, 2.384185791015625e-07 ;  /* 0x00000004ff0c7431 */ /* 0x000fe400000001ff */
[----:B------:R-:W-:-:S05]  /*1690*/  FADD R3, R2, R14 ;  /* 0x0000000e02037221 */ /* 0x000fca0000000000 */
[----:B------:R-:W-:-:S07]  /*16a0*/  MOV R13, R3 ;  /* 0x00000003000d7202 */ /* 0x000fce0000000f00 */
[----:B------:R-:W-:Y:S05]  /*16b0*/  WARPSYNC.COLLECTIVE R15, `(.L_x_159) ;  /* 0x000000000f087348 */ /* 0x000fea0003c00000 */
[----:B------:R0:W1:Y:S02]  /*16c0*/  SHFL.BFLY P6, R14, R13, R12, R11 ;  /* 0x0c00000c0d0e7389 */ /* 0x00006400000c000b */
[----:B01----:R-:W-:Y:S05]  /*16d0*/  ENDCOLLECTIVE ;  /* 0x000000000000791b */ /* 0x003fea0003800000 */
.L_x_159:
[----:B------:R-:W-:Y:S01]  /*16e0*/  MOV R12, 0x2 ;  /* 0x00000002000c7802 */ /* 0x000fe20000000f00 */
[----:B------:R-:W-:-:S04]  /*16f0*/  FADD R6, R3, R14 ;  /* 0x0000000e03067221 */ /* 0x000fc80000000000 */
[----:B------:R-:W-:-:S07]  /*1700*/  IMAD.MOV.U32 R13, RZ, RZ, R6 ;  /* 0x000000ffff0d7224 */ /* 0x000fce00078e0006 */
[----:B------:R-:W-:Y:S05]  /*1710*/  WARPSYNC.COLLECTIVE R15, `(.L_x_160) ;  /* 0x000000000f087348 */ /* 0x000fea0003c00000 */
[----:B------:R0:W1:Y:S02]  /*1720*/  SHFL.BFLY P6, R14, R13, R12, R11 ;  /* 0x0c00000c0d0e7389 */ /* 0x00006400000c000b */
[----:B01----:R-:W-:Y:S05]  /*1730*/  ENDCOLLECTIVE ;  /* 0x000000000000791b */ /* 0x003fea0003800000 */
.L_x_160:
[----:B------:R-:W-:Y:S02]  /*1740*/  IMAD.MOV.U32 R12, RZ, RZ, 0x1 ;  /* 0x00000001ff0c7424 */ /* 0x000fe400078e00ff */
[----:B------:R-:W-:-:S05]  /*1750*/  FADD R7, R6, R14 ;  /* 0x0000000e06077221 */ /* 0x000fca0000000000 */
[----:B------:R-:W-:-:S07]  /*1760*/  MOV R13, R7 ;  /* 0x00000007000d7202 */ /* 0x000fce0000000f00 */
[----:B------:R-:W-:Y:S05]  /*1770*/  WARPSYNC.COLLECTIVE R15, `(.L_x_161) ;  /* 0x000000000f087348 */ /* 0x000fea0003c00000 */
[----:B------:R0:W1:Y:S02]  /*1780*/  SHFL.BFLY P6, R14, R13, R12, R11 ;  /* 0x0c00000c0d0e7389 */ /* 0x00006400000c000b */
[----:B01----:R-:W-:Y:S05]  /*1790*/  ENDCOLLECTIVE ;  /* 0x000000000000791b */ /* 0x003fea0003800000 */
.L_x_161:
[----:B------:R-:W-:Y:S05]  /*17a0*/  BRA `(.L_x_162) ;  /* 0xfffffff400f07947 */ /* 0x000fea000383ffff */
        .weak           $__internal_3_$__cuda_sm20_rcp_rn_f32_slowpath
        .type           $__internal_3_$__cuda_sm20_rcp_rn_f32_slowpath,@function
        .size           $__internal_3_$__cuda_sm20_rcp_rn_f32_slowpath,(.L_x_339 - $__internal_3_$__cuda_sm20_rcp_rn_f32_slowpath)
$__internal_3_$__cuda_sm20_rcp_rn_f32_slowpath:
[----:B------:R-:W-:Y:S01]  /*17b0*/  SHF.L.U32 R3, R11, 0x1, RZ ;  /* 0x000000010b037819 */ /* 0x000fe200000006ff */
[----:B------:R-:W-:Y:S01]  /*17c0*/  BSSY.RECONVERGENT B1, `(.L_x_163) ;  /* 0x0000031000017945 */ /* 0x000fe20003800200 */
[----:B------:R-:W-:Y:S02]  /*17d0*/  MOV R2, R11 ;  /* 0x0000000b00027202 */ /* 0x000fe40000000f00 */
[----:B------:R-:W-:-:S04]  /*17e0*/  SHF.R.U32.HI R3, RZ, 0x18, R3 ;  /* 0x00000018ff037819 */ /* 0x000fc80000011603 */
[----:B------:R-:W-:-:S13]  /*17f0*/  ISETP.NE.U32.AND P0, PT, R3, RZ, PT ;  /* 0x000000ff0300720c */ /* 0x000fda0003f05070 */
[----:B------:R-:W-:Y:S05]  /*1800*/  @P0 BRA `(.L_x_164) ;  /* 0x0000000000280947 */ /* 0x000fea0003800000 */
[----:B------:R-:W-:-:S05]  /*1810*/  IMAD.SHL.U32 R3, R2, 0x2, RZ ;  /* 0x0000000202037824 */ /* 0x000fca00078e00ff */
        /* <DEDUP_REMOVED lines=9> */
.L_x_164:
[----:B------:R-:W-:-:S04]  /*18b0*/  IADD3 R19, PT, PT, R3, -0xfd, RZ ;  /* 0xffffff0303137810 */ /* 0x000fc80007ffe0ff */
[----:B------:R-:W-:-:S13]  /*18c0*/  ISETP.GT.U32.AND P0, PT, R19, 0x1, PT ;  /* 0x000000011300780c */ /* 0x000fda0003f04070 */
[----:B------:R-:W-:Y:S05]  /*18d0*/  @P0 BRA `(.L_x_166) ;  /* 0x0000000000780947 */ /* 0x000fea0003800000 */
[----:B------:R-:W-:Y:S01]  /*18e0*/  LOP3.LUT R11, R2, 0x7fffff, RZ, 0xc0, !PT ;  /* 0x007fffff020b7812 */ /* 0x000fe200078ec0ff */
[----:B------:R-:W-:-:S03]  /*18f0*/  HFMA2 R16, -RZ, RZ, 0, 1.78813934326171875e-07 ;  /* 0x00000003ff107431 */ /* 0x000fc600000001ff */
[----:B------:R-:W-:-:S04]  /*1900*/  LOP3.LUT R11, R11, 0x3f800000, RZ, 0xfc, !PT ;  /* 0x3f8000000b0b7812 */ /* 0x000fc800078efcff */
[----:B------:R-:W0:Y:S01]  /*1910*/  MUFU.RCP R14, R11 ;  /* 0x0000000b000e7308 */ /* 0x000e220000001000 */
[----:B------:R-:W-:Y:S01]  /*1920*/  SHF.L.U32 R16, R16, R19, RZ ;  /* 0x0000001310107219 */ /* 0x000fe200000006ff */
        /* <DEDUP_REMOVED lines=8> */
[----:B------:R-:W-:-:S03]  /*19b0*/  LOP3.LUT R16, R16, R13, RZ, 0xc0, !PT ;  /* 0x0000000d10107212 */ /* 0x000fc600078ec0ff */
[----:B------:R-:W-:Y:S01]  /*19c0*/  IMAD.MOV R14, RZ, RZ, -R14 ;  /* 0x000000ffff0e7224 */ /* 0x000fe200078e0a0e */
[----:B------:R-:W-:-:S04]  /*19d0*/  SHF.R.U32.HI R16, RZ, R19, R16 ;  /* 0x00000013ff107219 */ /* 0x000fc80000011610 */
[----:B------:R-:W-:Y:S02]  /*19e0*/  LOP3.LUT P1, RZ, R14, R19, R13, 0xf8, !PT ;  /* 0x000000130eff7212 */ /* 0x000fe4000782f80d */
[C---:B------:R-:W-:Y:S02]  /*19f0*/  LOP3.LUT P0, RZ, R16.reuse, 0x1, RZ, 0xc0, !PT ;  /* 0x0000000110ff7812 */ /* 0x040fe4000780c0ff */
[----:B------:R-:W-:Y:S02]  /*1a00*/  LOP3.LUT P2, RZ, R16, 0x2, RZ, 0xc0, !PT ;  /* 0x0000000210ff7812 */ /* 0x000fe4000784c0ff */
[----:B------:R-:W-:Y:S02]  /*1a10*/  IADD3 R14, PT, PT, R3, -0xfc, RZ ;  /* 0xffffff04030e7810 */ /* 0x000fe40007ffe0ff */
[----:B------:R-:W-:Y:S02]  /*1a20*/  PLOP3.LUT P0, PT, P0, P1, P2, 0xe0, 0x0 ;  /* 0x000000000000781c */ /* 0x000fe40000703c20 */
[----:B------:R-:W-:-:S02]  /*1a30*/  LOP3.LUT P1, RZ, R2, 0x7fffff, RZ, 0xc0, !PT ;  /* 0x007fffff02ff7812 */ /* 0x000fc4000782c0ff */
[----:B------:R-:W-:-:S04]  /*1a40*/  SEL R11, RZ, 0x1, !P0 ;  /* 0x00000001ff0b7807 */ /* 0x000fc80004000000 */
[----:B------:R-:W-:-:S04]  /*1a50*/  IADD3 R11, PT, PT, -R11, RZ, RZ ;  /* 0x000000ff0b0b7210 */ /* 0x000fc80007ffe1ff */
[----:B------:R-:W-:Y:S02]  /*1a60*/  ISETP.GE.AND P0, PT, R11, RZ, PT ;  /* 0x000000ff0b00720c */ /* 0x000fe40003f06270 */
[----:B------:R-:W-:-:S11]  /*1a70*/  SHF.R.U32.HI R11, RZ, R14, R13 ;  /* 0x0000000eff0b7219 */ /* 0x000fd6000001160d */
[----:B------:R-:W-:-:S05]  /*1a80*/  @!P0 VIADD R11, R11, 0x1 ;  /* 0x000000010b0b8836 */ /* 0x000fca0000000000 */
[----:B------:R-:W-:-:S04]  /*1a90*/  @!P1 SHF.L.U32 R11, R11, 0x1, RZ ;  /* 0x000000010b0b9819 */ /* 0x000fc800000006ff */
[----:B------:R-:W-:Y:S01]  /*1aa0*/  LOP3.LUT R11, R11, 0x80000000, R2, 0xf8, !PT ;  /* 0x800000000b0b7812 */ /* 0x000fe200078ef802 */
[----:B------:R-:W-:Y:S06]  /*1ab0*/  BRA `(.L_x_165) ;  /* 0x0000000000047947 */ /* 0x000fec0003800000 */
.L_x_166:
[----:B------:R0:W1:Y:S02]  /*1ac0*/  MUFU.RCP R11, R2 ;  /* 0x00000002000b7308 */ /* 0x0000640000001000 */
.L_x_165:
[----:B------:R-:W-:Y:S05]  /*1ad0*/  BSYNC.RECONVERGENT B1 ;  /* 0x0000000000017941 */ /* 0x000fea0003800200 */
.L_x_163:
[----:B------:R-:W-:-:S04]  /*1ae0*/  MOV R13, 0x0 ;  /* 0x00000000000d7802 */ /* 0x000fc80000000f00 */
[----:B01----:R-:W-:Y:S05]  /*1af0*/  RET.REL.NODEC R12 `(_Z23softmax_forward_kernel5I13__nv_bfloat16EvPT_fPKS1_ii) ;  /* 0xffffffe40c407950 */ /* 0x003fea0003c3ffff */
.L_x_167:
        /* <DEDUP_REMOVED lines=16> */
.L_x_339:


//--------------------- .text._Z13adamw_kernel3P13ParameterInfoPcPfS2_fffffj --------------------------
	.section	.text._Z13adamw_kernel3P13ParameterInfoPcPfS2_fffffj,"ax",@progbits
	.align	128
        .global         _Z13adamw_kernel3P13ParameterInfoPcPfS2_fffffj
        .type           _Z13adamw_kernel3P13ParameterInfoPcPfS2_fffffj,@function
        .size           _Z13adamw_kernel3P13ParameterInfoPcPfS2_fffffj,(.L_x_341 - _Z13adamw_kernel3P13ParameterInfoPcPfS2_fffffj)
        .other          _Z13adamw_kernel3P13ParameterInfoPcPfS2_fffffj,@"STO_CUDA_ENTRY STV_DEFAULT"
_Z13adamw_kernel3P13ParameterInfoPcPfS2_fffffj:
.text._Z13adamw_kernel3P13ParameterInfoPcPfS2_fffffj:
[----:B------:R-:W-:Y:S08]  /*0000*/  LDC R1, c[0x0][0x37c] ;  /* 0x0000df00ff017b82 */ /* 0x000ff00000000800 */
[----:B------:R-:W0:Y:S01]  /*0010*/  LDC.64 R2, c[0x0][0x380] ;  /* 0x0000e000ff027b82 */ /* 0x000e220000000a00 */
[----:B------:R-:W0:Y:S02]  /*0020*/  LDCU.64 UR4, c[0x0][0x358] ;  /* 0x00006b00ff0477ac */ /* 0x000e240008000a00 */
[----:B0-----:R-:W2:Y:S01]  /*0030*/  LDG.E R6, desc[UR4][R2.64+0x30] ;  /* 0x0000300402067981 */ /* 0x001ea2000c1e1900 */
[----:B------:R-:W0:Y:S01]  /*0040*/  LDCU UR6, c[0x0][0x360] ;  /* 0x00006c00ff0677ac */ /* 0x000e220008000800 */
[----:B------:R-:W-:Y:S01]  /*0050*/  BSSY.RECONVERGENT B0, `(.L_x_168) ;  /* 0x000001e000007945 */ /* 0x000fe20003800200 */
[----:B------:R-:W-:Y:S01]  /*0060*/  HFMA2 R8, -RZ, RZ, 0, 0 ;  /* 0x00000000ff087431 */ /* 0x000fe200000001ff */
[----:B------:R-:W1:Y:S01]  /*0070*/  S2R R5, SR_TID.Y ;  /* 0x0000000000057919 */ /* 0x000e620000002200 */
[----:B------:R-:W1:Y:S01]  /*0080*/  LDCU UR7, c[0x0][0x364] ;  /* 0x00006c80ff0777ac */ /* 0x000e620008000800 */
[----:B------:R-:W1:Y:S01]  /*0090*/  S2R R4, SR_TID.Z ;  /* 0x0000000000047919 */ /* 0x000e620000002300 */
[----:B------:R-:W0:Y:S01]  /*00a0*/  S2R R0, SR_TID.X ;  /* 0x0000000000007919 */ /* 0x000e220000002100 */
[----:B------:R-:W3:Y:S01]  /*00b0*/  S2R R13, SR_CTAID.X ;  /* 0x00000000000d7919 */ /* 0x000ee20000002500 */
[----:B-1----:R-:W-:-:S04]  /*00c0*/  IMAD R5, R4, UR7, R5 ;  /* 0x0000000704057c24 */ /* 0x002fc8000f8e0205 */
[----:B0-----:R-:W-:Y:S02]  /*00d0*/  IMAD R5, R5, UR6, R0 ;  /* 0x0000000605057c24 */ /* 0x001fe4000f8e0200 */
[----:B------:R-:W-:Y:S02]  /*00e0*/  IMAD.SHL.U32 R19, R0, 0x80, RZ ;  /* 0x0000008000137824 */ /* 0x000fe400078e00ff */
[----:B---3--:R-:W-:Y:S01]  /*00f0*/  IMAD R20, R13, UR6, RZ ;  /* 0x000000060d147c24 */ /* 0x008fe2000f8e02ff */
[----:B------:R-:W-:-:S03]  /*0100*/  LOP3.LUT R5, R5, 0x1f, RZ, 0xc0, !PT ;  /* 0x0000001f05057812 */ /* 0x000fc600078ec0ff */
[----:B------:R-:W-:-:S05]  /*0110*/  IMAD.SHL.U32 R20, R20, 0x80, RZ ;  /* 0x0000008014147824 */ /* 0x000fca00078e00ff */
[----:B------:R-:W-:-:S05]  /*0120*/  IADD3 R9, P1, PT, R20, R19, RZ ;  /* 0x0000001314097210 */ /* 0x000fca0007f3e0ff */
[----:B------:R-:W-:Y:S01]  /*0130*/  IMAD.X R7, RZ, RZ, RZ, P1 ;  /* 0x000000ffff077224 */ /* 0x000fe200008e06ff */
[----:B--2---:R-:W-:-:S13]  /*0140*/  ISETP.GE.AND P0, PT, R5, R6, PT ;  /* 0x000000060500720c */ /* 0x004fda0003f06270 */
[----:B------:R-:W-:Y:S05]  /*0150*/  @P0 BRA `(.L_x_169) ;  /* 0x0000000000340947 */ /* 0x000fea0003800000 */
[----:B------:R-:W5:Y:S01]  /*0160*/  LDG.E.64 R2, desc[UR4][R2.64+0x8] ;  /* 0x0000080402027981 */ /* 0x000f62000c1e1b00 */
[----:B------:R-:W-:Y:S01]  /*0170*/  IMAD.MOV.U32 R11, RZ, RZ, R5 ;  /* 0x000000ffff0b7224 */ /* 0x000fe200078e0005 */
[----:B------:R-:W-:-:S07]  /*0180*/  MOV R8, RZ ;  /* 0x000000ff00087202 */ /* 0x000fce0000000f00 */
.L_x_170:
[----:B-----5:R-:W-:-:S06]  /*0190*/  IMAD.WIDE R4, R11, 0x8, R2 ;  /* 0x000000080b047825 */ /* 0x020fcc00078e0202 */
[----:B------:R-:W2:Y:S01]  /*01a0*/  LD.E.64 R4, desc[UR4][R4.64] ;  /* 0x0000000404047980 */ /* 0x000ea2000c101b00 */
[----:B------:R-:W-:Y:S01]  /*01b0*/  IMAD.MOV.U32 R10, RZ, RZ, R11 ;  /* 0x000000ffff0a7224 */ /* 0x000fe200078e000b */
[----:B--2---:R-:W-:-:S04]  /*01c0*/  ISETP.GT.U32.AND P0, PT, R4, R20, PT ;  /* 0x000000140400720c */ /* 0x004fc80003f04070 */
[----:B------:R-:W-:-:S13]  /*01d0*/  ISETP.GT.U32.AND.EX P0, PT, R5, RZ, PT, P0 ;  /* 0x000000ff0500720c */ /* 0x000fda0003f04100 */
[----:B------:R-:W-:Y:S05]  /*01e0*/  @P0 BRA `(.L_x_169) ;  /* 0x0000000000100947 */ /* 0x000fea0003800000 */
[----:B------:R-:W-:Y:S01]  /*01f0*/  VIADD R11, R11, 0x20 ;  /* 0x000000200b0b7836 */ /* 0x000fe20000000000 */
[----:B------:R-:W-:-:S04]  /*0200*/  MOV R8, R10 ;  /* 0x0000000a00087202 */ /* 0x000fc80000000f00 */
[----:B------:R-:W-:-:S13]  /*0210*/  ISETP.GE.AND P0, PT, R11, R6, PT ;  /* 0x000000060b00720c */ /* 0x000fda0003f06270 */
[----:B------:R-:W-:Y:S05]  /*0220*/  @!P0 BRA `(.L_x_170) ;  /* 0xfffffffc00d88947 */ /* 0x000fea000383ffff */
.L_x_169:
[----:B------:R-:W-:Y:S05]  /*0230*/  BSYNC.RECONVERGENT B0 ;  /* 0x0000000000007941 */ /* 0x000fea0003800200 */
.L_x_168:
[----:B------:R-:W-:-:S13]  /*0240*/  CREDUX.MAX.S32 UR6, R8 ;  /* 0x00000000080672cc */ /* 0x000fda0000000200 */
[----:B------:R-:W-:-:S05]  /*0250*/  IMAD.U32 R11, RZ, RZ, UR6 ;  /* 0x00000006ff0b7e24 */ /* 0x000fca000f8e00ff */
[----:B------:R-:W-:-:S13]  /*0260*/  ISETP.GE.AND P0, PT, R11, R6, PT ;  /* 0x000000060b00720c */ /* 0x000fda0003f06270 */
[----:B------:R-:W-:Y:S05]  /*0270*/  @!P0 BRA `(.L_x_171) ;  /* 0x00000000000c8947 */ /* 0x000fea0003800000 */
[----:B------:R-:W0:Y:S02]  /*0280*/  LDC.64 R2, c[0x0][0x380] ;  /* 0x0000e000ff027b82 */ /* 0x000e240000000a00 */
[----:B0-----:R-:W5:Y:S01]  /*0290*/  LDG.E.64 R2, desc[UR4][R2.64+0x8] ;  /* 0x0000080402027981 */ /* 0x001f62000c1e1b00 */
[----:B------:R-:W-:Y:S05]  /*02a0*/  BRA `(.L_x_172) ;  /* 0x00000000003c7947 */ /* 0x000fea0003800000 */
.L_x_171:
[----:B------:R-:W0:Y:S02]  /*02b0*/  LDC.64 R2, c[0x0][0x380] ;  /* 0x0000e000ff027b82 */ /* 0x000e240000000a00 */
[----:B0-----:R-:W5:Y:S01]  /*02c0*/  LDG.E.64 R2, desc[UR4][R2.64+0x8] ;  /* 0x0000080402027981 */ /* 0x001f62000c1e1b00 */
[----:B------:R-:W-:Y:S01]  /*02d0*/  BSSY.RECONVERGENT B0, `(.L_x_172) ;  /* 0x000000c000007945 */ /* 0x000fe20003800200 */
[----:B------:R-:W-:-:S07]  /*02e0*/  IMAD.MOV.U32 R15, RZ, RZ, R11 ;  /* 0x000000ffff0f7224 */ /* 0x000fce00078e000b */
.L_x_174:
[----:B-----5:R-:W-:-:S06]  /*02f0*/  IMAD.WIDE R4, R15, 0x8, R2 ;  /* 0x000000080f047825 */ /* 0x020fcc00078e0202 */
[----:B------:R-:W2:Y:S01]  /*0300*/  LD.E.64 R4, desc[UR4][R4.64] ;  /* 0x0000000404047980 */ /* 0x000ea2000c101b00 */
[----:B------:R-:W-:Y:S02]  /*0310*/  MOV R8, R15 ;  /* 0x0000000f00087202 */ /* 0x000fe40000000f00 */
[----:B--2---:R-:W-:-:S04]  /*0320*/  ISETP.GT.U32.AND P0, PT, R4, R9, PT ;  /* 0x000000090400720c */ /* 0x004fc80003f04070 */
[----:B------:R-:W-:-:S13]  /*0330*/  ISETP.GT.U32.AND.EX P0, PT, R5, R7, PT, P0 ;  /* 0x000000070500720c */ /* 0x000fda0003f04100 */
[----:B------:R-:W-:Y:S05]  /*0340*/  @P0 BRA `(.L_x_173) ;  /* 0x0000000000100947 */ /* 0x000fea0003800000 */
[----:B------:R-:W-:Y:S02]  /*0350*/  VIADD R15, R15, 0x1 ;  /* 0x000000010f0f7836 */ /* 0x000fe40000000000 */
[----:B------:R-:W-:-:S03]  /*0360*/  IMAD.MOV.U32 R11, RZ, RZ, R8 ;  /* 0x000000ffff0b7224 */ /* 0x000fc600078e0008 */
[----:B------:R-:W-:-:S13]  /*0370*/  ISETP.GE.AND P0, PT, R15, R6, PT ;  /* 0x000000060f00720c */ /* 0x000fda0003f06270 */
[----:B------:R-:W-:Y:S05]  /*0380*/  @!P0 BRA `(.L_x_174) ;  /* 0xfffffffc00d88947 */ /* 0x000fea000383ffff */
.L_x_173:
[----:B------:R-:W-:Y:S05]  /*0390*/  BSYNC.RECONVERGENT B0 ;  /* 0x0000000000007941 */ /* 0x000fea0003800200 */
.L_x_172:
[----:B------:R-:W0:Y:S01]  /*03a0*/  LDC.64 R30, c[0x0][0x380] ;  /* 0x0000e000ff1e7b82 */ /* 0x000e220000000a00 */
[C---:B-----5:R-:W-:Y:S01]  /*03b0*/  IMAD.WIDE R16, R11.reuse, 0x8, R2 ;  /* 0x000000080b107825 */ /* 0x060fe200078e0202 */
[----:B------:R-:W1:Y:S01]  /*03c0*/  LDCU UR18, c[0x0][0x3b0] ;  /* 0x00007600ff1277ac */ /* 0x000e620008000800 */
[----:B------:R-:W2:Y:S04]  /*03d0*/  LDCU UR16, c[0x0][0x3b0] ;  /* 0x00007600ff1077ac */ /* 0x000ea80008000800 */
[----:B------:R-:W3:Y:S01]  /*03e0*/  LD.E.64 R16, desc[UR4][R16.64] ;  /* 0x0000000410107980 */ /* 0x000ee2000c101b00 */
[----:B------:R-:W4:Y:S01]  /*03f0*/  LDCU UR17, c[0x0][0x3b0] ;  /* 0x00007600ff1177ac */ /* 0x000f220008000800 */
[----:B------:R-:W0:Y:S01]  /*0400*/  LDCU.128 UR24, c[0x0][0x3a0] ;  /* 0x00007400ff1877ac */ /* 0x000e220008000c00 */
[----:B------:R-:W0:Y:S01]  /*0410*/  LDCU.128 UR12, c[0x0][0x3a0] ;  /* 0x00007400ff0c77ac */ /* 0x000e220008000c00 */
[----:B------:R-:W0:Y:S02]  /*0420*/  LDCU.128 UR20, c[0x0][0x3a0] ;  /* 0x00007400ff1477ac */ /* 0x000e240008000c00 */
[----:B0-----:R-:W2:Y:S04]  /*0430*/  LDG.E.64 R26, desc[UR4][R30.64+0x10] ;  /* 0x000010041e1a7981 */ /* 0x001ea8000c1e1b00 */
[----:B------:R-:W4:Y:S04]  /*0440*/  LDG.E.64 R22, desc[UR4][R30.64+0x18] ;  /* 0x000018041e167981 */ /* 0x000f28000c1e1b00 */
[----:B------:R-:W3:Y:S04]  /*0450*/  LDG.E.64 R14, desc[UR4][R30.64+0x20] ;  /* 0x000020041e0e7981 */ /* 0x000ee8000c1e1b00 */
[----:B------:R-:W3:Y:S04]  /*0460*/  LDG.E.64 R24, desc[UR4][R30.64] ;  /* 0x000000041e187981 */ /* 0x000ee8000c1e1b00 */
[----:B------:R-:W3:Y:S01]  /*0470*/  LDG.E.64 R4, desc[UR4][R30.64+0x28] ;  /* 0x000028041e047981 */ /* 0x000ee2000c1e1b00 */
[----:B--2---:R-:W-:-:S04]  /*0480*/  IMAD.WIDE R2, R11, 0x8, R26 ;  /* 0x000000080b027825 */ /* 0x004fc800078e021a */
[C---:B----4-:R-:W-:Y:S02]  /*0490*/  IMAD.WIDE R22, R11.reuse, 0x4, R22 ;  /* 0x000000040b167825 */ /* 0x050fe400078e0216 */
[----:B------:R-:W2:Y:S04]  /*04a0*/  LD.E.64 R2, desc[UR4][R2.64] ;  /* 0x0000000402027980 */ /* 0x000ea8000c101b00 */
[----:B------:R-:W4:Y:S01]  /*04b0*/  LD.E R22, desc[UR4][R22.64] ;  /* 0x0000000416167980 */ /* 0x000f22000c101900 */
[----:B---3--:R-:W-:-:S04]  /*04c0*/  IMAD.WIDE R26, R11, 0x4, R14 ;  /* 0x000000040b1a7825 */ /* 0x008fc800078e020e */
[C---:B------:R-:W-:Y:S02]  /*04d0*/  IMAD.WIDE R14, R11.reuse, 0x8, R24 ;  /* 0x000000080b0e7825 */ /* 0x040fe400078e0218 */
[----:B------:R-:W5:Y:S02]  /*04e0*/  LD.E.64 R24, desc[UR4][R24.64] ;  /* 0x0000000418187980 */ /* 0x000f64000c101b00 */
[----:B------:R-:W-:Y:S02]  /*04f0*/  IMAD.WIDE R28, R11, 0x4, R4 ;  /* 0x000000040b1c7825 */ /* 0x000fe400078e0204 */
[----:B------:R0:W5:Y:S04]  /*0500*/  LD.E R4, desc[UR4][R26.64] ;  /* 0x000000041a047980 */ /* 0x000168000c101900 */
[----:B------:R0:W5:Y:S04]  /*0510*/  LD.E R5, desc[UR4][R28.64] ;  /* 0x000000041c057980 */ /* 0x000168000c101900 */
[----:B------:R-:W5:Y:S01]  /*0520*/  LD.E.64 R14, desc[UR4][R14.64] ;  /* 0x000000040e0e7980 */ /* 0x000f62000c101b00 */
[----:B------:R-:W-:-:S04]  /*0530*/  IADD3 R6, P0, PT, -R16, R9, RZ ;  /* 0x0000000910067210 */ /* 0x000fc80007f1e1ff */
[----:B------:R-:W-:Y:S02]  /*0540*/  IADD3.X R7, PT, PT, ~R17, R7, RZ, P0, !PT ;  /* 0x0000000711077210 */ /* 0x000fe400007fe5ff */
[----:B------:R-:W-:Y:S02]  /*0550*/  IADD3 R8, P0, PT, R6, 0x80, RZ ;  /* 0x0000008006087810 */ /* 0x000fe40007f1e0ff */
[----:B--2---:R-:W-:-:S05]  /*0560*/  IADD3 R9, P1, PT, R2, R6, RZ ;  /* 0x0000000602097210 */ /* 0x004fca0007f3e0ff */
[--C-:B------:R-:W-:Y:S01]  /*0570*/  IMAD.X R2, R3, 0x1, R7.reuse, P1 ;  /* 0x0000000103027824 */ /* 0x100fe200008e0607 */
[----:B----4-:R-:W-:Y:S01]  /*0580*/  ISETP.NE.AND P1, PT, R22, RZ, PT ;  /* 0x000000ff1600720c */ /* 0x010fe20003f25270 */
[----:B------:R-:W-:Y:S01]  /*0590*/  IMAD.X R3, RZ, RZ, R7, P0 ;  /* 0x000000ffff037224 */ /* 0x000fe200000e0607 */
[----:B------:R-:W-:-:S04]  /*05a0*/  ISETP.LT.U32.AND P0, PT, R8, R9, PT ;  /* 0x000000090800720c */ /* 0x000fc80003f01070 */
[----:B------:R-:W-:-:S04]  /*05b0*/  ISETP.LT.U32.AND.EX P0, PT, R3, R2, PT, P0 ;  /* 0x000000020300720c */ /* 0x000fc80003f01100 */
[----:B------:R-:W-:Y:S02]  /*05c0*/  SEL R9, R8, R9, P0 ;  /* 0x0000000908097207 */ /* 0x000fe40000000000 */
[----:B------:R-:W-:Y:S01]  /*05d0*/  SEL R8, R3, R2, P0 ;  /* 0x0000000203087207 */ /* 0x000fe20000000000 */
[----:B01----:R-:W-:Y:S06]  /*05e0*/  @!P1 BRA `(.L_x_175) ;  /* 0x0000001000f09947 */ /* 0x003fec0003800000 */
[----:B------:R-:W-:-:S04]  /*05f0*/  ISETP.GE.U32.AND P0, PT, R6, R9, PT ;  /* 0x000000090600720c */ /* 0x000fc80003f06070 */
[----:B------:R-:W-:-:S13]  /*0600*/  ISETP.GE.U32.AND.EX P0, PT, R7, R8, PT, P0 ;  /* 0x000000080700720c */ /* 0x000fda0003f06100 */
[----:B------:R-:W-:Y:S05]  /*0610*/  @P0 EXIT ;  /* 0x000000000000094d */ /* 0x000fea0003800000 */
[----:B------:R-:W0:Y:S01]  /*0620*/  LDCU.64 UR6, c[0x0][0x388] ;  /* 0x00007100ff0677ac */ /* 0x000e220008000a00 */
[C---:B------:R-:W-:Y:S01]  /*0630*/  IADD3 R3, P1, PT, R16.reuse, R9, RZ ;  /* 0x0000000910037210 */ /* 0x040fe20007f3e0ff */
[----:B------:R-:W-:Y:S01]  /*0640*/  BSSY.RECONVERGENT B2, `(.L_x_176) ;  /* 0x0000078000027945 */ /* 0x000fe20003800200 */
[----:B------:R-:W-:Y:S01]  /*0650*/  SHF.L.U32 R12, R16, 0x2, RZ ;  /* 0x00000002100c7819 */ /* 0x000fe200000006ff */
[----:B------:R-:W1:Y:S01]  /*0660*/  LDCU.128 UR8, c[0x0][0x390] ;  /* 0x00007200ff0877ac */ /* 0x000e620008000c00 */
[----:B------:R-:W-:Y:S02]  /*0670*/  LOP3.LUT R2, R3, 0x1, RZ, 0xc0, !PT ;  /* 0x0000000103027812 */ /* 0x000fe400078ec0ff */
[----:B------:R-:W-:Y:S02]  /*0680*/  LOP3.LUT R18, RZ, R20, RZ, 0x33, !PT ;  /* 0x00000014ff127212 */ /* 0x000fe400078e33ff */
[----:B------:R-:W-:Y:S01]  /*0690*/  ISETP.NE.U32.AND P0, PT, R2, 0x1, PT ;  /* 0x000000010200780c */ /* 0x000fe20003f05070 */
[----:B------:R-:W-:Y:S01]  /*06a0*/  IMAD.SHL.U32 R2, R0, 0x100, RZ ;  /* 0x0000010000027824 */ /* 0x000fe200078e00ff */
[----:B------:R-:W-:-:S02]  /*06b0*/  SHF.L.U64.HI R26, R16, 0x2, R17 ;  /* 0x00000002101a7819 */ /* 0x000fc40000010211 */
[----:B------:R-:W-:Y:S01]  /*06c0*/  ISETP.NE.U32.AND.EX P0, PT, RZ, RZ, PT, P0 ;  /* 0x000000ffff00720c */ /* 0x000fe20003f05100 */
[----:B------:R-:W-:Y:S01]  /*06d0*/  IMAD R13, R13, 0xbd4bcb5, R2 ;  /* 0x0bd4bcb50d0d7824 */ /* 0x000fe200078e0202 */
[----:B------:R-:W-:Y:S02]  /*06e0*/  IADD3 R18, P2, PT, R18, R3, RZ ;  /* 0x0000000312127210 */ /* 0x000fe40007f5e0ff */
[----:B0----5:R-:W-:Y:S01]  /*06f0*/  IADD3 R11, P4, P5, R14, UR6, -R24 ;  /* 0x000000060e0b7c10 */ /* 0x021fe2000fd9e818 */
[----:B------:R-:W-:Y:S01]  /*0700*/  IMAD R27, R0, -0xff, R13 ;  /* 0xffffff01001b7824 */ /* 0x000fe200078e020d */
[----:B------:R-:W-:Y:S02]  /*0710*/  IADD3.X R16, PT, PT, R17, -0x1, R8, P2, P1 ;  /* 0xffffffff11107810 */ /* 0x000fe400017e2408 */
[C---:B-1----:R-:W-:Y:S02]  /*0720*/  IADD3 R10, P3, PT, R12.reuse, UR8, RZ ;  /* 0x000000080c0a7c10 */ /* 0x042fe4000ff7e0ff */
[----:B------:R-:W-:-:S02]  /*0730*/  IADD3 R12, P6, PT, R12, UR10, RZ ;  /* 0x0000000a0c0c7c10 */ /* 0x000fc4000ffde0ff */
[----:B------:R-:W-:Y:S02]  /*0740*/  IADD3.X R24, PT, PT, R15, UR7, ~R25, P4, P5 ;  /* 0x000000070f187c10 */ /* 0x000fe4000a7eac19 */
[C---:B------:R-:W-:Y:S02]  /*0750*/  IADD3.X R25, PT, PT, R26.reuse, UR9, RZ, P3, !PT ;  /* 0x000000091a197c10 */ /* 0x040fe40009ffe4ff */
[----:B------:R-:W-:Y:S01]  /*0760*/  IADD3.X R26, PT, PT, R26, UR11, RZ, P6, !PT ;  /* 0x0000000b1a1a7c10 */ /* 0x000fe2000b7fe4ff */
[----:B------:R-:W-:Y:S06]  /*0770*/  @P0 BRA `(.L_x_177) ;  /* 0x0000000400900947 */ /* 0x000fec0003800000 */
[C---:B------:R-:W-:Y:S01]  /*0780*/  IMAD.SHL.U32 R20, R6.reuse, 0x2, RZ ;  /* 0x0000000206147824 */ /* 0x040fe200078e00ff */
[C-C-:B------:R-:W-:Y:S01]  /*0790*/  SHF.L.U64.HI R17, R6.reuse, 0x1, R7.reuse ;  /* 0x0000000106117819 */ /* 0x140fe20000010207 */
[C---:B------:R-:W-:Y:S01]  /*07a0*/  IMAD.SHL.U32 R3, R6.reuse, 0x4, RZ ;  /* 0x0000000406037824 */ /* 0x040fe200078e00ff */
[----:B------:R-:W-:Y:S01]  /*07b0*/  SHF.L.U64.HI R0, R6, 0x2, R7 ;  /* 0x0000000206007819 */ /* 0x000fe20000010207 */
[----:B------:R-:W0:Y:S01]  /*07c0*/  LDCU.128 UR8, c[0x0][0x3a0] ;  /* 0x00007400ff0877ac */ /* 0x000e220008000c00 */
[----:B------:R-:W-:-:S04]  /*07d0*/  IADD3 R28, P0, PT, R20, R11, RZ ;  /* 0x0000000b141c7210 */ /* 0x000fc80007f1e0ff */
[----:B------:R-:W-:Y:S02]  /*07e0*/  IADD3.X R29, PT, PT, R17, R24, RZ, P0, !PT ;  /* 0x00000018111d7210 */ /* 0x000fe400007fe4ff */
[----:B------:R-:W-:-:S03]  /*07f0*/  IADD3 R22, P0, PT, R3, R10, RZ ;  /* 0x0000000a03167210 */ /* 0x000fc60007f1e0ff */
[----:B------:R-:W2:Y:S01]  /*0800*/  LDG.E.U16 R28, desc[UR4][R28.64] ;  /* 0x000000041c1c7981 */ /* 0x000ea2000c1e1500 */
[----:B------:R-:W-:Y:S01]  /*0810*/  IADD3 R2, P1, PT, R3, R12, RZ ;  /* 0x0000000c03027210 */ /* 0x000fe20007f3e0ff */
[----:B------:R-:W-:-:S03]  /*0820*/  IMAD.X R23, R0, 0x1, R25, P0 ;  /* 0x0000000100177824 */ /* 0x000fc600000e0619 */
[----:B------:R-:W-:Y:S02]  /*0830*/  IADD3.X R3, PT, PT, R0, R26, RZ, P1, !PT ;  /* 0x0000001a00037210 */ /* 0x000fe40000ffe4ff */
[----:B------:R-:W3:Y:S04]  /*0840*/  LDG.E R30, desc[UR4][R22.64] ;  /* 0x00000004161e7981 */ /* 0x000ee8000c1e1900 */
[----:B------:R-:W4:Y:S01]  /*0850*/  LDG.E R31, desc[UR4][R2.64] ;  /* 0x00000004021f7981 */ /* 0x000f22000c1e1900 */
[----:B------:R-:W-:Y:S01]  /*0860*/  IADD3 R20, P0, PT, R14, R20, RZ ;  /* 0x000000140e147210 */ /* 0x000fe20007f1e0ff */
[----:B--2---:R-:W-:-:S04]  /*0870*/  IMAD.U32 R0, R28, 0x10000, RZ ;  /* 0x000100001c007824 */ /* 0x004fc800078e00ff */
[C---:B------:R-:W-:Y:S01]  /*0880*/  FMUL R21, R0.reuse, R0 ;  /* 0x0000000000157220 */ /* 0x040fe20000400000 */
[----:B0-----:R-:W-:-:S03]  /*0890*/  FFMA R29, R0, -UR8, R0 ;  /* 0x80000008001d7c23 */ /* 0x001fc60008000000 */
[----:B------:R-:W-:Y:S01]  /*08a0*/  FFMA R0, R21, -UR9, R21 ;  /* 0x8000000915007c23 */ /* 0x000fe20008000015 */
[----:B---3--:R-:W-:Y:S01]  /*08b0*/  FFMA R29, R30, UR8, R29 ;  /* 0x000000081e1d7c23 */ /* 0x008fe2000800001d */
[----:B------:R-:W-:Y:S02]  /*08c0*/  IMAD.X R21, R15, 0x1, R17, P0 ;  /* 0x000000010f157824 */ /* 0x000fe400000e0611 */
[----:B----4-:R-:W-:Y:S02]  /*08d0*/  FFMA R31, R31, UR9, R0 ;  /* 0x000000091f1f7c23 */ /* 0x010fe40008000000 */
[----:B------:R0:W-:Y:S04]  /*08e0*/  STG.E desc[UR4][R22.64], R29 ;  /* 0x0000001d16007986 */ /* 0x0001e8000c101904 */
[----:B------:R0:W-:Y:S04]  /*08f0*/  STG.E desc[UR4][R2.64], R31 ;  /* 0x0000001f02007986 */ /* 0x0001e8000c101904 */
[----:B------:R-:W2:Y:S01]  /*0900*/  LD.E.U16 R17, desc[UR4][R20.64] ;  /* 0x0000000414117980 */ /* 0x000ea2000c101500 */
[----:B------:R-:W-:Y:S01]  /*0910*/  FMUL R30, R31, UR11 ;  /* 0x0000000b1f1e7c20 */ /* 0x000fe20008400000 */
[----:B------:R-:W-:Y:S01]  /*0920*/  FMUL R28, R29, UR10 ;  /* 0x0000000a1d1c7c20 */ /* 0x000fe20008400000 */
[----:B------:R-:W-:Y:S02]  /*0930*/  BSSY.RECONVERGENT B0, `(.L_x_178) ;  /* 0x000000e000007945 */ /* 0x000fe40003800200 */
[----:B------:R0:W1:Y:S01]  /*0940*/  MUFU.RSQ R35, R30 ;  /* 0x0000001e00237308 */ /* 0x0000620000001400 */
[----:B------:R-:W-:-:S04]  /*0950*/  IADD3 R0, PT, PT, R30, -0xd000000, RZ ;  /* 0xf30000001e007810 */ /* 0x000fc80007ffe0ff */
[----:B------:R-:W-:Y:S01]  /*0960*/  ISETP.GT.U32.AND P0, PT, R0, 0x727fffff, PT ;  /* 0x727fffff0000780c */ /* 0x000fe20003f04070 */
[----:B--2---:R-:W-:-:S12]  /*0970*/  IMAD.U32 R17, R17, 0x10000, RZ ;  /* 0x0001000011117824 */ /* 0x004fd800078e00ff */
[----:B01----:R-:W-:Y:S05]  /*0980*/  @!P0 BRA `(.L_x_179) ;  /* 0x0000000000108947 */ /* 0x003fea0003800000 */
[----:B------:R-:W-:Y:S01]  /*0990*/  IMAD.MOV.U32 R2, RZ, RZ, R30 ;  /* 0x000000ffff027224 */ /* 0x000fe200078e001e */
[----:B------:R-:W-:-:S07]  /*09a0*/  MOV R0, 0x9c0 ;  /* 0x000009c000007802 */ /* 0x000fce0000000f00 */
[----:B------:R-:W-:Y:S05]  /*09b0*/  CALL.REL.NOINC `($__internal_4_$__cuda_sm20_sqrt_rn_f32_slowpath) ;  /* 0x0000002000c87944 */ /* 0x000fea0003c00000 */
[----:B------:R-:W-:Y:S05]  /*09c0*/  BRA `(.L_x_180) ;  /* 0x0000000000107947 */ /* 0x000fea0003800000 */
.L_x_179:
[----:B------:R-:W-:Y:S01]  /*09d0*/  FMUL.FTZ R33, R30, R35 ;  /* 0x000000231e217220 */ /* 0x000fe20000410000 */
[----:B------:R-:W-:-:S03]  /*09e0*/  FMUL.FTZ R2, R35, 0.5 ;  /* 0x3f00000023027820 */ /* 0x000fc60000410000 */
[----:B------:R-:W-:-:S04]  /*09f0*/  FFMA R0, -R33, R33, R30 ;  /* 0x0000002121007223 */ /* 0x000fc8000000011e */
[----:B------:R-:W-:-:S07]  /*0a00*/  FFMA R33, R0, R2, R33 ;  /* 0x0000000200217223 */ /* 0x000fce0000000021 */
.L_x_180:
[----:B------:R-:W-:Y:S05]  /*0a10*/  BSYNC.RECONVERGENT B0 ;  /* 0x0000000000007941 */ /* 0x000fea0003800200 */
.L_x_178:
[----:B------:R-:W0:Y:S01]  /*0a20*/  LDCU UR6, c[0x0][0x3b0] ;  /* 0x00007600ff0677ac */ /* 0x000e220008000800 */
[----:B------:R-:W-:Y:S01]  /*0a30*/  BSSY.RECONVERGENT B3, `(.L_x_181) ;  /* 0x000000e000037945 */ /* 0x000fe20003800200 */
[----:B0-----:R-:W-:-:S04]  /*0a40*/  FADD R33, R33, UR6 ;  /* 0x0000000621217e21 */ /* 0x001fc80008000000 */
[----:B------:R-:W0:Y:S08]  /*0a50*/  MUFU.RCP R0, R33 ;  /* 0x0000002100007308 */ /* 0x000e300000001000 */
[----:B------:R-:W1:Y:S01]  /*0a60*/  FCHK P0, R28, R33 ;  /* 0x000000211c007302 */ /* 0x000e620000000000 */
[----:B0-----:R-:W-:-:S04]  /*0a70*/  FFMA R3, -R33, R0, 1 ;  /* 0x3f80000021037423 */ /* 0x001fc80000000100 */
[----:B------:R-:W-:-:S04]  /*0a80*/  FFMA R3, R0, R3, R0 ;  /* 0x0000000300037223 */ /* 0x000fc80000000000 */
[----:B------:R-:W-:-:S04]  /*0a90*/  FFMA R0, R28, R3, RZ ;  /* 0x000000031c007223 */ /* 0x000fc800000000ff */
[----:B------:R-:W-:-:S04]  /*0aa0*/  FFMA R2, -R33, R0, R28 ;  /* 0x0000000021027223 */ /* 0x000fc8000000011c */
[----:B------:R-:W-:Y:S01]  /*0ab0*/  FFMA R0, R3, R2, R0 ;  /* 0x0000000203007223 */ /* 0x000fe20000000000 */
[----:B-1----:R-:W-:Y:S06]  /*0ac0*/  @!P0 BRA `(.L_x_182) ;  /* 0x0000000000108947 */ /* 0x002fec0003800000 */
[----:B------:R-:W-:Y:S01]  /*0ad0*/  MOV R0, R28 ;  /* 0x0000001c00007202 */ /* 0x000fe20000000f00 */
[----:B------:R-:W-:Y:S01]  /*0ae0*/  IMAD.MOV.U32 R3, RZ, RZ, R33 ;  /* 0x000000ffff037224 */ /* 0x000fe200078e0021 */
[----:B------:R-:W-:-:S07]  /*0af0*/  MOV R2, 0xb10 ;  /* 0x00000b1000027802 */ /* 0x000fce0000000f00 */
[----:B------:R-:W-:Y:S05]  /*0b00*/  CALL.REL.NOINC `($__internal_5_$__cuda_sm3x_div_rn_noftz_f32_slowpath) ;  /* 0x0000002000cc7944 */ /* 0x000fea0003c00000 */
.L_x_182:
[----:B------:R-:W-:Y:S05]  /*0b10*/  BSYNC.RECONVERGENT B3 ;  /* 0x0000000000037941 */ /* 0x000fea0003800200 */
.L_x_181:
[----:B------:R-:W0:Y:S01]  /*0b20*/  LDC R3, c[0x0][0x3b4] ;  /* 0x0000ed00ff037b82 */ /* 0x000e220000000800 */
[----:B------:R-:W-:Y:S02]  /*0b30*/  IMAD.IADD R2, R13, 0x1, R6 ;  /* 0x000000010d027824 */ /* 0x000fe400078e0206 */
[----:B------:R-:W-:-:S04]  /*0b40*/  FFMA R0, R5, R17, R0 ;  /* 0x0000001105007223 */ /* 0x000fc80000000000 */
[----:B------:R-:W-:-:S05]  /*0b50*/  FFMA R0, -R4, R0, R17 ;  /* 0x0000000004007223 */ /* 0x000fca0000000111 */
[----:B------:R-:W-:Y:S01]  /*0b60*/  LOP3.LUT R22, R0, 0xffff, RZ, 0xc0, !PT ;  /* 0x0000ffff00167812 */ /* 0x000fe200078ec0ff */
[----:B0-----:R-:W-:-:S05]  /*0b70*/  IMAD R2, R2, -0x2d57f5c1, R3 ;  /* 0xd2a80a3f02027824 */ /* 0x001fca00078e0203 */
[----:B------:R-:W-:-:S04]  /*0b80*/  SHF.R.U32.HI R3, RZ, 0x9, R2 ;  /* 0x00000009ff037819 */ /* 0x000fc80000011602 */
[----:B------:R-:W-:-:S04]  /*0b90*/  LOP3.LUT R3, R3, R2, RZ, 0x3c, !PT ;  /* 0x0000000203037212 */ /* 0x000fc800078e3cff */
[----:B------:R-:W-:-:S04]  /*0ba0*/  IADD3 R3, PT, PT, R3, -0x577b0e69, RZ ;  /* 0xa884f19703037810 */ /* 0x000fc80007ffe0ff */
[----:B------:R-:W-:-:S04]  /*0bb0*/  SHF.R.U32.HI R2, RZ, 0xb, R3 ;  /* 0x0000000bff027819 */ /* 0x000fc80000011603 */
[----:B------:R-:W-:-:S05]  /*0bc0*/  LOP3.LUT R2, R2, R3, RZ, 0x3c, !PT ;  /* 0x0000000302027212 */ /* 0x000fca00078e3cff */
[----:B------:R-:W-:-:S05]  /*0bd0*/  IMAD R2, R2, 0x6c736f4b, RZ ;  /* 0x6c736f4b02027824 */ /* 0x000fca00078e02ff */
[----:B------:R-:W-:-:S04]  /*0be0*/  SHF.R.U32.HI R3, RZ, 0xd, R2 ;  /* 0x0000000dff037819 */ /* 0x000fc80000011602 */
[----:B------:R-:W-:-:S05]  /*0bf0*/  LOP3.LUT R3, R3, R2, RZ, 0x3c, !PT ;  /* 0x0000000203037212 */ /* 0x000fca00078e3cff */
[----:B------:R-:W-:-:S05]  /*0c00*/  VIADD R3, R3, 0xb79f3abb ;  /* 0xb79f3abb03037836 */ /* 0x000fca0000000000 */
[----:B------:R-:W-:-:S04]  /*0c10*/  SHF.R.U32.HI R2, RZ, 0xf, R3 ;  /* 0x0000000fff027819 */ /* 0x000fc80000011603 */
[----:B------:R-:W-:-:S05]  /*0c20*/  LOP3.LUT R2, R2, R3, RZ, 0x3c, !PT ;  /* 0x0000000302027212 */ /* 0x000fca00078e3cff */
[----:B------:R-:W-:-:S05]  /*0c30*/  IMAD R2, R2, 0x1b56c4f5, RZ ;  /* 0x1b56c4f502027824 */ /* 0x000fca00078e02ff */
[----:B------:R-:W-:-:S04]  /*0c40*/  SHF.R.U32.HI R3, RZ, 0x11, R2 ;  /* 0x00000011ff037819 */ /* 0x000fc80000011602 */
[----:B------:R-:W-:-:S05]  /*0c50*/  LOP3.LUT R2, R3, R2, RZ, 0x3c, !PT ;  /* 0x0000000203027212 */ /* 0x000fca00078e3cff */
[----:B------:R-:W-:-:S05]  /*0c60*/  IMAD R2, R27, -0x2d57f5c1, R2 ;  /* 0xd2a80a3f1b027824 */ /* 0x000fca00078e0202 */
[----:B------:R-:W-:-:S04]  /*0c70*/  SHF.R.U32.HI R3, RZ, 0x9, R2 ;  /* 0x00000009ff037819 */ /* 0x000fc80000011602 */
[----:B------:R-:W-:-:S05]  /*0c80*/  LOP3.LUT R3, R3, R2, RZ, 0x3c, !PT ;  /* 0x0000000203037212 */ /* 0x000fca00078e3cff */
[----:B------:R-:W-:-:S05]  /*0c90*/  VIADD R3, R3, 0xa884f197 ;  /* 0xa884f19703037836 */ /* 0x000fca0000000000 */
[----:B------:R-:W-:-:S04]  /*0ca0*/  SHF.R.U32.HI R2, RZ, 0xb, R3 ;  /* 0x0000000bff027819 */ /* 0x000fc80000011603 */
[----:B------:R-:W-:-:S05]  /*0cb0*/  LOP3.LUT R2, R2, R3, RZ, 0x3c, !PT ;  /* 0x0000000302027212 */ /* 0x000fca00078e3cff */
[----:B------:R-:W-:-:S05]  /*0cc0*/  IMAD R2, R2, 0x6c736f4b, RZ ;  /* 0x6c736f4b02027824 */ /* 0x000fca00078e02ff */
[----:B------:R-:W-:-:S04]  /*0cd0*/  SHF.R.U32.HI R3, RZ, 0xd, R2 ;  /* 0x0000000dff037819 */ /* 0x000fc80000011602 */
[----:B------:R-:W-:-:S04]  /*0ce0*/  LOP3.LUT R3, R3, R2, RZ, 0x3c, !PT ;  /* 0x0000000203037212 */ /* 0x000fc800078e3cff */
[----:B------:R-:W-:-:S04]  /*0cf0*/  IADD3 R3, PT, PT, R3, -0x4860c545, RZ ;  /* 0xb79f3abb03037810 */ /* 0x000fc80007ffe0ff */
[----:B------:R-:W-:-:S04]  /*0d00*/  SHF.R.U32.HI R2, RZ, 0xf, R3 ;  /* 0x0000000fff027819 */ /* 0x000fc80000011603 */
[----:B------:R-:W-:-:S05]  /*0d10*/  LOP3.LUT R2, R2, R3, RZ, 0x3c, !PT ;  /* 0x0000000302027212 */ /* 0x000fca00078e3cff */
[----:B------:R-:W-:-:S05]  /*0d20*/  IMAD R2, R2, 0x1b56c4f5, RZ ;  /* 0x1b56c4f502027824 */ /* 0x000fca00078e02ff */
[----:B------:R-:W-:-:S04]  /*0d30*/  SHF.R.U32.HI R3, RZ, 0x11, R2 ;  /* 0x00000011ff037819 */ /* 0x000fc80000011602 */
[----:B------:R-:W-:-:S04]  /*0d40*/  LOP3.LUT R3, R3, 0xffff, R2, 0x78, !PT ;  /* 0x0000ffff03037812 */ /* 0x000fc800078e7802 */
[----:B------:R-:W-:-:S04]  /*0d50*/  ISETP.GT.U32.AND P0, PT, R22, R3, PT ;  /* 0x000000031600720c */ /* 0x000fc80003f04070 */
[----:B------:R-:W-:Y:S02]  /*0d60*/  SEL R3, RZ, 0xffff, !P0 ;  /* 0x0000ffffff037807 */ /* 0x000fe40004000000 */
[----:B------:R-:W-:Y:S02]  /*0d70*/  IADD3 R6, P0, PT, R6, 0x1, RZ ;  /* 0x0000000106067810 */ /* 0x000fe40007f1e0ff */
[----:B------:R-:W-:-:S03]  /*0d80*/  LOP3.LUT R3, R3, 0xffff0000, R0, 0xf8, !PT ;  /* 0xffff000003037812 */ /* 0x000fc600078ef800 */
[----:B------:R-:W-:Y:S01]  /*0d90*/  IMAD.X R7, RZ, RZ, R7, P0 ;  /* 0x000000ffff077224 */ /* 0x000fe200000e0607 */
[----:B------:R-:W-:-:S05]  /*0da0*/  F2FP.BF16.F32.PACK_AB R3, RZ, R3 ;  /* 0x00000003ff03723e */ /* 0x000fca00000010ff */
[----:B------:R0:W-:Y:S02]  /*0db0*/  ST.E.U16 desc[UR4][R20.64], R3 ;  /* 0x0000000314007985 */ /* 0x0001e4000c101504 */
.L_x_177:
[----:B------:R-:W-:Y:S05]  /*0dc0*/  BSYNC.RECONVERGENT B2 ;  /* 0x0000000000027941 */ /* 0x000fea0003800200 */
.L_x_176:
[----:B------:R-:W-:-:S04]  /*0dd0*/  ISETP.NE.U32.AND P0, PT, R18, R19, PT ;  /* 0x000000131200720c */ /* 0x000fc80003f05070 */
[----:B------:R-:W-:-:S13]  /*0de0*/  ISETP.NE.AND.EX P0, PT, R16, RZ, PT, P0 ;  /* 0x000000ff1000720c */ /* 0x000fda0003f05300 */
[----:B------:R-:W-:Y:S05]  /*0df0*/  @!P0 EXIT ;  /* 0x000000000000894d */ /* 0x000fea0003800000 */
[----:B------:R-:W-:Y:S01]  /*0e00*/  BSSY.RECONVERGENT B2, `(.L_x_183) ;  /* 0x00000b9000027945 */ /* 0x000fe20003800200 */
.L_x_194:
[C---:B------:R-:W-:Y:S01]  /*0e10*/  IMAD.SHL.U32 R22, R6.reuse, 0x2, RZ ;  /* 0x0000000206167824 */ /* 0x040fe200078e00ff */
[C-C-:B------:R-:W-:Y:S01]  /*0e20*/  SHF.L.U64.HI R31, R6.reuse, 0x1, R7.reuse ;  /* 0x00000001061f7819 */ /* 0x140fe20000010207 */
[C---:B0-----:R-:W-:Y:S01]  /*0e30*/  IMAD.SHL.U32 R21, R6.reuse, 0x4, RZ ;  /* 0x0000000406157824 */ /* 0x041fe200078e00ff */
[----:B------:R-:W-:Y:S02]  /*0e40*/  SHF.L.U64.HI R2, R6, 0x2, R7 ;  /* 0x0000000206027819 */ /* 0x000fe40000010207 */
        /* <DEDUP_REMOVED lines=12> */
[----:B------:R-:W-:-:S03]  /*0f10*/  FFMA R29, R0, -UR12, R0 ;  /* 0x8000000c001d7c23 */ /* 0x000fc60008000000 */
[----:B------:R-:W-:Y:S01]  /*0f20*/  FFMA R0, R23, -UR13, R23 ;  /* 0x8000000d17007c23 */ /* 0x000fe20008000017 */
[----:B------:R-:W-:Y:S02]  /*0f30*/  IMAD.X R23, R15, 0x1, R31, P0 ;  /* 0x000000010f177824 */ /* 0x000fe400000e061f */
[----:B---3--:R-:W-:Y:S01]  /*0f40*/  FFMA R31, R2, UR12, R29 ;  /* 0x0000000c021f7c23 */ /* 0x008fe2000800001d */
[----:B----4-:R-:W-:-:S04]  /*0f50*/  FFMA R3, R3, UR13, R0 ;  /* 0x0000000d03037c23 */ /* 0x010fc80008000000 */
[----:B------:R0:W-:Y:S04]  /*0f60*/  STG.E desc[UR4][R18.64], R31 ;  /* 0x0000001f12007986 */ /* 0x0001e8000c101904 */
[----:B------:R0:W-:Y:S04]  /*0f70*/  STG.E desc[UR4][R20.64], R3 ;  /* 0x0000000314007986 */ /* 0x0001e8000c101904 */
[----:B------:R-:W2:Y:S01]  /*0f80*/  LD.E.U16 R29, desc[UR4][R22.64] ;  /* 0x00000004161d7980 */ /* 0x000ea2000c101500 */
[----:B------:R-:W-:Y:S01]  /*0f90*/  FMUL R30, R3, UR15 ;  /* 0x0000000f031e7c20 */ /* 0x000fe20008400000 */
[----:B------:R-:W-:Y:S01]  /*0fa0*/  BSSY.RECONVERGENT B0, `(.L_x_184) ;  /* 0x000000f000007945 */ /* 0x000fe20003800200 */
[----:B------:R-:W-:-:S02]  /*0fb0*/  FMUL R28, R31, UR14 ;  /* 0x0000000e1f1c7c20 */ /* 0x000fc40008400000 */
        /* <DEDUP_REMOVED lines=9> */
.L_x_185:
[----:B------:R-:W-:Y:S01]  /*1050*/  FMUL.FTZ R33, R30, R35 ;  /* 0x000000231e217220 */ /* 0x000fe20000410000 */
[----:B------:R-:W-:-:S03]  /*1060*/  FMUL.FTZ R2, R35, 0.5 ;  /* 0x3f00000023027820 */ /* 0x000fc60000410000 */
[----:B------:R-:W-:-:S04]  /*1070*/  FFMA R0, -R33, R33, R30 ;  /* 0x0000002121007223 */ /* 0x000fc8000000011e */
[----:B------:R-:W-:-:S07]  /*1080*/  FFMA R33, R0, R2, R33 ;  /* 0x0000000200217223 */ /* 0x000fce0000000021 */
.L_x_186:
[----:B------:R-:W-:Y:S05]  /*1090*/  BSYNC.RECONVERGENT B0 ;  /* 0x0000000000007941 */ /* 0x000fea0003800200 */
.L_x_184:
[----:B------:R-:W-:Y:S01]  /*10a0*/  FADD R33, R33, UR16 ;  /* 0x0000001021217e21 */ /* 0x000fe20008000000 */
[----:B------:R-:W-:Y:S03]  /*10b0*/  BSSY.RECONVERGENT B3, `(.L_x_187) ;  /* 0x000000d000037945 */ /* 0x000fe60003800200 */
        /* <DEDUP_REMOVED lines=12> */
.L_x_188:
[----:B------:R-:W-:Y:S05]  /*1180*/  BSYNC.RECONVERGENT B3 ;  /* 0x0000000000037941 */ /* 0x000fea0003800200 */
.L_x_187:
        /* <DEDUP_REMOVED lines=36> */
[----:B------:R-:W-:-:S04]  /*13d0*/  SEL R3, RZ, 0xffff, !P0 ;  /* 0x0000ffffff037807 */ /* 0x000fc80004000000 */
[----:B------:R-:W-:-:S04]  /*13e0*/  LOP3.LUT R3, R3, 0xffff0000, R0, 0xf8, !PT ;  /* 0xffff000003037812 */ /* 0x000fc800078ef800 */
[----:B------:R-:W-:-:S04]  /*13f0*/  F2FP.BF16.F32.PACK_AB R3, RZ, R3 ;  /* 0x00000003ff03723e */ /* 0x000fc800000010ff */
[----:B------:R-:W-:-:S05]  /*1400*/  PRMT R31, R3, 0x7610, R31 ;  /* 0x00007610031f7816 */ /* 0x000fca000000001f */
[----:B------:R0:W-:Y:S04]  /*1410*/  ST.E.U16 desc[UR4][R22.64], R31 ;  /* 0x0000001f16007985 */ /* 0x0001e8000c101504 */
[----:B------:R-:W2:Y:S04]  /*1420*/  LDG.E.U16 R16, desc[UR4][R16.64+0x2] ;  /* 0x0000020410107981 */ /* 0x000ea8000c1e1500 */
[----:B------:R-:W3:Y:S04]  /*1430*/  LDG.E R2, desc[UR4][R18.64+0x4] ;  /* 0x0000040412027981 */ /* 0x000ee8000c1e1900 */
[----:B------:R-:W4:Y:S01]  /*1440*/  LDG.E R3, desc[UR4][R20.64+0x4] ;  /* 0x0000040414037981 */ /* 0x000f22000c1e1900 */
[----:B--2---:R-:W-:-:S04]  /*1450*/  IMAD.U32 R0, R16, 0x10000, RZ ;  /* 0x0001000010007824 */ /* 0x004fc800078e00ff */
[C---:B------:R-:W-:Y:S01]  /*1460*/  FMUL R30, R0.reuse, R0 ;  /* 0x00000000001e7220 */ /* 0x040fe20000400000 */
[----:B------:R-:W-:-:S03]  /*1470*/  FFMA R29, R0, -UR12, R0 ;  /* 0x8000000c001d7c23 */ /* 0x000fc60008000000 */
[----:B------:R-:W-:Y:S01]  /*1480*/  FFMA R30, R30, -UR13, R30 ;  /* 0x8000000d1e1e7c23 */ /* 0x000fe2000800001e */
[----:B---3--:R-:W-:-:S03]  /*1490*/  FFMA R29, R2, UR12, R29 ;  /* 0x0000000c021d7c23 */ /* 0x008fc6000800001d */
[----:B----4-:R-:W-:Y:S02]  /*14a0*/  FFMA R3, R3, UR13, R30 ;  /* 0x0000000d03037c23 */ /* 0x010fe4000800001e */
[----:B------:R1:W-:Y:S04]  /*14b0*/  STG.E desc[UR4][R18.64+0x4], R29 ;  /* 0x0000041d12007986 */ /* 0x0003e8000c101904 */
[----:B------:R1:W-:Y:S04]  /*14c0*/  STG.E desc[UR4][R20.64+0x4], R3 ;  /* 0x0000040314007986 */ /* 0x0003e8000c101904 */
[----:B------:R-:W2:Y:S01]  /*14d0*/  LD.E.U16 R17, desc[UR4][R22.64+0x2] ;  /* 0x0000020416117980 */ /* 0x000ea2000c101500 */
[----:B------:R-:W-:Y:S01]  /*14e0*/  FMUL R30, R3, UR15 ;  /* 0x0000000f031e7c20 */ /* 0x000fe20008400000 */
[----:B------:R-:W-:Y:S01]  /*14f0*/  BSSY.RECONVERGENT B0, `(.L_x_189) ;  /* 0x000000f000007945 */ /* 0x000fe20003800200 */
[----:B------:R-:W-:-:S02]  /*1500*/  FMUL R16, R29, UR14 ;  /* 0x0000000e1d107c20 */ /* 0x000fc40008400000 */
[----:B------:R-:W-:Y:S01]  /*1510*/  VIADD R0, R30, 0xf3000000 ;  /* 0xf30000001e007836 */ /* 0x000fe20000000000 */
[----:B0-----:R1:W0:Y:S04]  /*1520*/  MUFU.RSQ R31, R30 ;  /* 0x0000001e001f7308 */ /* 0x0012280000001400 */
[----:B------:R-:W-:Y:S02]  /*1530*/  ISETP.GT.U32.AND P0, PT, R0, 0x727fffff, PT ;  /* 0x727fffff0000780c */ /* 0x000fe40003f04070 */
[----:B--2---:R-:W-:-:S11]  /*1540*/  SHF.L.U32 R17, R17, 0x10, RZ ;  /* 0x0000001011117819 */ /* 0x004fd600000006ff */
[----:B01----:R-:W-:Y:S05]  /*1550*/  @!P0 BRA `(.L_x_190) ;  /* 0x0000000000108947 */ /* 0x003fea0003800000 */
[----:B------:R-:W-:Y:S01]  /*1560*/  IMAD.MOV.U32 R2, RZ, RZ, R30 ;  /* 0x000000ffff027224 */ /* 0x000fe200078e001e */
[----:B------:R-:W-:-:S07]  /*1570*/  MOV R0, 0x1590 ;  /* 0x0000159000007802 */ /* 0x000fce0000000f00 */
[----:B------:R-:W-:Y:S05]  /*1580*/  CALL.REL.NOINC `($__internal_4_$__cuda_sm20_sqrt_rn_f32_slowpath) ;  /* 0x0000001400d47944 */ /* 0x000fea0003c00000 */
[----:B------:R-:W-:Y:S05]  /*1590*/  BRA `(.L_x_191) ;  /* 0x0000000000107947 */ /* 0x000fea0003800000 */
.L_x_190:
[----:B------:R-:W-:Y:S01]  /*15a0*/  FMUL.FTZ R33, R30, R31 ;  /* 0x0000001f1e217220 */ /* 0x000fe20000410000 */
[----:B------:R-:W-:-:S03]  /*15b0*/  FMUL.FTZ R2, R31, 0.5 ;  /* 0x3f0000001f027820 */ /* 0x000fc60000410000 */
[----:B------:R-:W-:-:S04]  /*15c0*/  FFMA R0, -R33, R33, R30 ;  /* 0x0000002121007223 */ /* 0x000fc8000000011e */
[----:B------:R-:W-:-:S07]  /*15d0*/  FFMA R33, R0, R2, R33 ;  /* 0x0000000200217223 */ /* 0x000fce0000000021 */
.L_x_191:
[----:B------:R-:W-:Y:S05]  /*15e0*/  BSYNC.RECONVERGENT B0 ;  /* 0x0000000000007941 */ /* 0x000fea0003800200 */
.L_x_189:
        /* <DEDUP_REMOVED lines=11> */
[----:B------:R-:W-:Y:S02]  /*16a0*/  MOV R3, R33 ;  /* 0x0000002100037202 */ /* 0x000fe40000000f00 */
[----:B------:R-:W-:-:S07]  /*16b0*/  MOV R2, 0x16d0 ;  /* 0x000016d000027802 */ /* 0x000fce0000000f00 */
[----:B------:R-:W-:Y:S05]  /*16c0*/  CALL.REL.NOINC `($__internal_5_$__cuda_sm3x_div_rn_noftz_f32_slowpath) ;  /* 0x0000001400dc7944 */ /* 0x000fea0003c00000 */
.L_x_193:
[----:B------:R-:W-:Y:S05]  /*16d0*/  BSYNC.RECONVERGENT B3 ;  /* 0x0000000000037941 */ /* 0x000fea0003800200 */
.L_x_192:
[----:B------:R-:W-:Y:S02]  /*16e0*/  VIADD R28, R28, 0xd2a80a3f ;  /* 0xd2a80a3f1c1c7836 */ /* 0x000fe40000000000 */
[----:B------:R-:W-:-:S03]  /*16f0*/  FFMA R0, R5, R17, R0 ;  /* 0x0000001105007223 */ /* 0x000fc60000000000 */
[----:B------:R-:W-:Y:S01]  /*1700*/  SHF.R.U32.HI R3, RZ, 0x9, R28 ;  /* 0x00000009ff037819 */ /* 0x000fe2000001161c */
[----:B------:R-:W-:-:S03]  /*1710*/  FFMA R0, -R4, R0, R17 ;  /* 0x0000000004007223 */ /* 0x000fc60000000111 */
[----:B------:R-:W-:Y:S02]  /*1720*/  LOP3.LUT R3, R3, R28, RZ, 0x3c, !PT ;  /* 0x0000001c03037212 */ /* 0x000fe400078e3cff */
[----:B------:R-:W-:-:S03]  /*1730*/  LOP3.LUT R16, R0, 0xffff, RZ, 0xc0, !PT ;  /* 0x0000ffff00107812 */ /* 0x000fc600078ec0ff */
        /* <DEDUP_REMOVED lines=30> */
[----:B------:R-:W-:Y:S02]  /*1920*/  LOP3.LUT R3, R3, 0xffff0000, R0, 0xf8, !PT ;  /* 0xffff000003037812 */ /* 0x000fe400078ef800 */
[----:B------:R-:W-:Y:S02]  /*1930*/  IADD3.X R7, PT, PT, RZ, R7, RZ, P0, !PT ;  /* 0x00000007ff077210 */ /* 0x000fe400007fe4ff */
[----:B------:R-:W-:Y:S02]  /*1940*/  F2FP.BF16.F32.PACK_AB R3, RZ, R3 ;  /* 0x00000003ff03723e */ /* 0x000fe400000010ff */
[----:B------:R-:W-:-:S03]  /*1950*/  ISETP.GE.U32.AND P0, PT, R6, R9, PT ;  /* 0x000000090600720c */ /* 0x000fc60003f06070 */
[----:B------:R1:W-:Y:S01]  /*1960*/  ST.E.U16 desc[UR4][R22.64+0x2], R3 ;  /* 0x0000020316007985 */ /* 0x0003e2000c101504 */
[----:B------:R-:W-:-:S13]  /*1970*/  ISETP.GE.U32.AND.EX P0, PT, R7, R8, PT, P0 ;  /* 0x000000080700720c */ /* 0x000fda0003f06100 */
[----:B-1----:R-:W-:Y:S05]  /*1980*/  @!P0 BRA `(.L_x_194) ;  /* 0xfffffff400208947 */ /* 0x002fea000383ffff */
[----:B------:R-:W-:Y:S05]  /*1990*/  BSYNC.RECONVERGENT B2 ;  /* 0x0000000000027941 */ /* 0x000fea0003800200 */
.L_x_183:
[----:B------:R-:W-:Y:S05]  /*19a0*/  EXIT ;  /* 0x000000000000794d */ /* 0x000fea0003800000 */
.L_x_175:
[----:B------:R-:W-:-:S04]  /*19b0*/  ISETP.GE.U32.AND P0, PT, R6, R9, PT ;  /* 0x000000090600720c */ /* 0x000fc80003f06070 */
[----:B------:R-:W-:-:S13]  /*19c0*/  ISETP.GE.U32.AND.EX P0, PT, R7, R8, PT, P0 ;  /* 0x000000080700720c */ /* 0x000fda0003f06100 */
[----:B------:R-:W-:Y:S05]  /*19d0*/  @P0 EXIT ;  /* 0x000000000000094d */ /* 0x000fea0003800000 */
[----:B------:R-:W-:Y:S01]  /*19e0*/  IMAD.IADD R18, R16, 0x1, R9 ;  /* 0x0000000110127824 */ /* 0x000fe200078e0209 */
[----:B------:R-:W-:Y:S04]  /*19f0*/  BSSY.RECONVERGENT B2, `(.L_x_195) ;  /* 0x0000051000027945 */ /* 0x000fe80003800200 */
[----:B------:R-:W-:-:S13]  /*1a00*/  LOP3.LUT P0, RZ, R18, 0x3, RZ, 0xc0, !PT ;  /* 0x0000000312ff7812 */ /* 0x000fda000780c0ff */
[----:B------:R-:W-:Y:S05]  /*1a10*/  @!P0 BRA `(.L_x_196) ;  /* 0x0000000400388947 */ /* 0x000fea0003800000 */
[----:B------:R-:W0:Y:S01]  /*1a20*/  LDCU.64 UR6, c[0x0][0x388] ;  /* 0x00007100ff0677ac */ /* 0x000e220008000a00 */
[----:B------:R-:W-:Y:S01]  /*1a30*/  SHF.R.U32.HI R11, RZ, 0x1e, R20 ;  /* 0x0000001eff0b7819 */ /* 0x000fe20000011614 */
[----:B------:R-:W-:Y:S01]  /*1a40*/  IMAD.SHL.U32 R10, R20, 0x4, RZ ;  /* 0x00000004140a7824 */ /* 0x000fe200078e00ff */
[----:B------:R-:W-:Y:S01]  /*1a50*/  LOP3.LUT R18, R18, 0x3, RZ, 0xc0, !PT ;  /* 0x0000000312127812 */ /* 0x000fe200078ec0ff */
[----:B------:R-:W1:Y:S01]  /*1a60*/  LDCU.128 UR8, c[0x0][0x390] ;  /* 0x00007200ff0877ac */ /* 0x000e620008000c00 */
[----:B-----5:R-:W-:Y:S01]  /*1a70*/  LEA R3, P0, R6, R14, 0x2 ;  /* 0x0000000e06037211 */ /* 0x020fe200078010ff */
[----:B------:R-:W-:Y:S01]  /*1a80*/  IMAD.WIDE.U32 R10, R0, 0x200, R10 ;  /* 0x00000200000a7825 */ /* 0x000fe200078e000a */
[----:B------:R-:W-:Y:S02]  /*1a90*/  IADD3 R18, P5, PT, RZ, -R18, RZ ;  /* 0x80000012ff127210 */ /* 0x000fe40007fbe0ff */
[----:B------:R-:W-:Y:S02]  /*1aa0*/  LEA.HI.X R0, R6, R15, R7, 0x2, P0 ;  /* 0x0000000f06007211 */ /* 0x000fe400000f1407 */
[----:B0-----:R-:W-:-:S02]  /*1ab0*/  IADD3 R12, P3, P4, R3, UR6, -R24 ;  /* 0x00000006030c7c10 */ /* 0x001fc4000fc7e818 */
[C---:B-1----:R-:W-:Y:S02]  /*1ac0*/  IADD3 R26, P1, PT, R10.reuse, UR10, RZ ;  /* 0x0000000a0a1a7c10 */ /* 0x042fe4000ff3e0ff */
[----:B------:R-:W-:Y:S02]  /*1ad0*/  IADD3 R22, P2, PT, R10, UR8, RZ ;  /* 0x000000080a167c10 */ /* 0x000fe4000ff5e0ff */
[C---:B------:R-:W-:Y:S02]  /*1ae0*/  IADD3.X R27, PT, PT, R11.reuse, UR11, RZ, P1, !PT ;  /* 0x0000000b0b1b7c10 */ /* 0x040fe40008ffe4ff */
[----:B------:R-:W-:Y:S02]  /*1af0*/  IADD3.X R23, PT, PT, R11, UR9, RZ, P2, !PT ;  /* 0x000000090b177c10 */ /* 0x000fe400097fe4ff */
[----:B------:R-:W-:Y:S02]  /*1b00*/  IADD3.X R13, PT, PT, R0, UR7, ~R25, P3, P4 ;  /* 0x00000007000d7c10 */ /* 0x000fe40009fe8c19 */
[----:B------:R-:W-:-:S07]  /*1b10*/  IADD3.X R10, PT, PT, RZ, -0x1, RZ, P5, !PT ;  /* 0xffffffffff0a7810 */ /* 0x000fce0002ffe4ff */
.L_x_202:
[----:B------:R-:W2:Y:S04]  /*1b20*/  LDG.E R2, desc[UR4][R12.64] ;  /* 0x000000040c027981 */ /* 0x000ea8000c1e1900 */
[----:B------:R-:W3:Y:S04]  /*1b30*/  LDG.E R11, desc[UR4][R22.64] ;  /* 0x00000004160b7981 */ /* 0x000ee8000c1e1900 */
[----:B------:R-:W4:Y:S01]  /*1b40*/  LDG.E R21, desc[UR4][R26.64] ;  /* 0x000000041a157981 */ /* 0x000f22000c1e1900 */
[----:B------:R-:W-:Y:S02]  /*1b50*/  IMAD.MOV.U32 R29, RZ, RZ, R0 ;  /* 0x000000ffff1d7224 */ /* 0x000fe400078e0000 */
[C---:B--2---:R-:W-:Y:S01]  /*1b60*/  FMUL R28, R2.reuse, R2 ;  /* 0x00000002021c7220 */ /* 0x044fe20000400000 */
[----:B------:R-:W-:-:S03]  /*1b70*/  FFMA R2, R2, -UR20, R2 ;  /* 0x8000001402027c23 */ /* 0x000fc60008000002 */
[----:B------:R-:W-:Y:S01]  /*1b80*/  FFMA R28, R28, -UR21, R28 ;  /* 0x800000151c1c7c23 */ /* 0x000fe2000800001c */
[----:B---3--:R-:W-:-:S03]  /*1b90*/  FFMA R31, R11, UR20, R2 ;  /* 0x000000140b1f7c23 */ /* 0x008fc60008000002 */
[----:B----4-:R-:W-:Y:S01]  /*1ba0*/  FFMA R33, R21, UR21, R28 ;  /* 0x0000001515217c23 */ /* 0x010fe2000800001c */
[----:B------:R-:W-:Y:S01]  /*1bb0*/  IMAD.MOV.U32 R28, RZ, RZ, R3 ;  /* 0x000000ffff1c7224 */ /* 0x000fe200078e0003 */
[----:B------:R0:W-:Y:S04]  /*1bc0*/  STG.E desc[UR4][R22.64], R31 ;  /* 0x0000001f16007986 */ /* 0x0001e8000c101904 */
[----:B------:R0:W-:Y:S04]  /*1bd0*/  STG.E desc[UR4][R26.64], R33 ;  /* 0x000000211a007986 */ /* 0x0001e8000c101904 */
[----:B------:R0:W5:Y:S01]  /*1be0*/  LD.E R11, desc[UR4][R28.64] ;  /* 0x000000041c0b7980 */ /* 0x000162000c101900 */
[----:B------:R-:W-:Y:S01]  /*1bf0*/  FMUL R30, R33, UR23 ;  /* 0x00000017211e7c20 */ /* 0x000fe20008400000 */
[----:B------:R-:W-:Y:S01]  /*1c00*/  BSSY.RECONVERGENT B0, `(.L_x_197) ;  /* 0x000000e000007945 */ /* 0x000fe20003800200 */
[----:B------:R-:W-:-:S02]  /*1c10*/  FMUL R21, R31, UR22 ;  /* 0x000000161f157c20 */ /* 0x000fc40008400000 */
[----:B------:R0:W1:Y:S01]  /*1c20*/  MUFU.RSQ R3, R30 ;  /* 0x0000001e00037308 */ /* 0x0000620000001400 */
[----:B------:R-:W-:-:S04]  /*1c30*/  IADD3 R0, PT, PT, R30, -0xd000000, RZ ;  /* 0xf30000001e007810 */ /* 0x000fc80007ffe0ff */
[----:B------:R-:W-:-:S13]  /*1c40*/  ISETP.GT.U32.AND P0, PT, R0, 0x727fffff, PT ;  /* 0x727fffff0000780c */ /* 0x000fda0003f04070 */
[----:B01----:R-:W-:Y:S05]  /*1c50*/  @!P0 BRA `(.L_x_198) ;  /* 0x0000000000108947 */ /* 0x003fea0003800000 */
[----:B------:R-:W-:Y:S01]  /*1c60*/  IMAD.MOV.U32 R2, RZ, RZ, R30 ;  /* 0x000000ffff027224 */ /* 0x000fe200078e001e */
[----:B------:R-:W-:-:S07]  /*1c70*/  MOV R0, 0x1c90 ;  /* 0x00001c9000007802 */ /* 0x000fce0000000f00 */
[----:B-----5:R-:W-:Y:S05]  /*1c80*/  CALL.REL.NOINC `($__internal_4_$__cuda_sm20_sqrt_rn_f32_slowpath) ;  /* 0x0000001000147944 */ /* 0x020fea0003c00000 */
[----:B------:R-:W-:Y:S05]  /*1c90*/  BRA `(.L_x_199) ;  /* 0x0000000000107947 */ /* 0x000fea0003800000 */
.L_x_198:
[----:B------:R-:W-:Y:S01]  /*1ca0*/  FMUL.FTZ R33, R30, R3 ;  /* 0x000000031e217220 */ /* 0x000fe20000410000 */
[----:B------:R-:W-:-:S03]  /*1cb0*/  FMUL.FTZ R2, R3, 0.5 ;  /* 0x3f00000003027820 */ /* 0x000fc60000410000 */
[----:B------:R-:W-:-:S04]  /*1cc0*/  FFMA R0, -R33, R33, R30 ;  /* 0x0000002121007223 */ /* 0x000fc8000000011e */
[----:B------:R-:W-:-:S07]  /*1cd0*/  FFMA R33, R0, R2, R33 ;  /* 0x0000000200217223 */ /* 0x000fce0000000021 */
.L_x_199:
[----:B------:R-:W-:Y:S05]  /*1ce0*/  BSYNC.RECONVERGENT B0 ;  /* 0x0000000000007941 */ /* 0x000fea0003800200 */
.L_x_197:
        /* <DEDUP_REMOVED lines=13> */
[----:B-----5:R-:W-:Y:S05]  /*1dc0*/  CALL.REL.NOINC `($__internal_5_$__cuda_sm3x_div_rn_noftz_f32_slowpath) ;  /* 0x00000010001c7944 */ /* 0x020fea0003c00000 */
.L_x_201:
[----:B------:R-:W-:Y:S05]  /*1dd0*/  BSYNC.RECONVERGENT B3 ;  /* 0x0000000000037941 */ /* 0x000fea0003800200 */
.L_x_200:
[----:B-----5:R-:W-:Y:S01]  /*1de0*/  FFMA R0, R5, R11, R0 ;  /* 0x0000000b05007223 */ /* 0x020fe20000000000 */
[----:B------:R-:W-:Y:S02]  /*1df0*/  IADD3 R18, P0, PT, R18, 0x1, RZ ;  /* 0x0000000112127810 */ /* 0x000fe40007f1e0ff */
[----:B------:R-:W-:Y:S01]  /*1e00*/  IADD3 R6, P1, PT, R6, 0x1, RZ ;  /* 0x0000000106067810 */ /* 0x000fe20007f3e0ff */
[----:B------:R-:W-:Y:S01]  /*1e10*/  FFMA R11, -R4, R0, R11 ;  /* 0x00000000040b7223 */ /* 0x000fe2000000010b */
[----:B------:R-:W-:Y:S01]  /*1e20*/  IADD3 R3, P3, PT, R28, 0x4, RZ ;  /* 0x000000041c037810 */ /* 0x000fe20007f7e0ff */
[----:B------:R-:W-:Y:S01]  /*1e30*/  IMAD.X R10, RZ, RZ, R10, P0 ;  /* 0x000000ffff0a7224 */ /* 0x000fe200000e060a */
[----:B------:R-:W-:Y:S01]  /*1e40*/  ISETP.NE.U32.AND P0, PT, R18, RZ, PT ;  /* 0x000000ff1200720c */ /* 0x000fe20003f05070 */
[----:B------:R-:W-:Y:S01]  /*1e50*/  IMAD.X R7, RZ, RZ, R7, P1 ;  /* 0x000000ffff077224 */ /* 0x000fe200008e0607 */
[----:B------:R0:W-:Y:S01]  /*1e60*/  ST.E desc[UR4][R28.64], R11 ;  /* 0x0000000b1c007985 */ /* 0x0001e2000c101904 */
[----:B------:R-:W-:Y:S01]  /*1e70*/  IADD3 R22, P5, PT, R22, 0x4, RZ ;  /* 0x0000000416167810 */ /* 0x000fe20007fbe0ff */
[----:B------:R-:W-:Y:S01]  /*1e80*/  IMAD.X R0, RZ, RZ, R29, P3 ;  /* 0x000000ffff007224 */ /* 0x000fe200018e061d */
[----:B------:R-:W-:-:S02]  /*1e90*/  ISETP.NE.AND.EX P0, PT, R10, RZ, PT, P0 ;  /* 0x000000ff0a00720c */ /* 0x000fc40003f05300 */
[----:B------:R-:W-:Y:S01]  /*1ea0*/  IADD3 R12, P2, PT, R12, 0x4, RZ ;  /* 0x000000040c0c7810 */ /* 0x000fe20007f5e0ff */
[----:B------:R-:W-:Y:S01]  /*1eb0*/  IMAD.X R23, RZ, RZ, R23, P5 ;  /* 0x000000ffff177224 */ /* 0x000fe200028e0617 */
[----:B------:R-:W-:Y:S02]  /*1ec0*/  IADD3 R26, P4, PT, R26, 0x4, RZ ;  /* 0x000000041a1a7810 */ /* 0x000fe40007f9e0ff */
[----:B------:R-:W-:Y:S02]  /*1ed0*/  IADD3.X R13, PT, PT, RZ, R13, RZ, P2, !PT ;  /* 0x0000000dff0d7210 */ /* 0x000fe400017fe4ff */
[----:B------:R-:W-:-:S05]  /*1ee0*/  IADD3.X R27, PT, PT, RZ, R27, RZ, P4, !PT ;  /* 0x0000001bff1b7210 */ /* 0x000fca00027fe4ff */
[----:B0-----:R-:W-:Y:S05]  /*1ef0*/  @P0 BRA `(.L_x_202) ;  /* 0xfffffffc00080947 */ /* 0x001fea000383ffff */
.L_x_196:
[----:B------:R-:W-:Y:S05]  /*1f00*/  BSYNC.RECONVERGENT B2 ;  /* 0x0000000000027941 */ /* 0x000fea0003800200 */
.L_x_195:
[----:B------:R-:W-:-:S04]  /*1f10*/  IADD3 R20, P0, P1, R20, -R16, -R9 ;  /* 0x8000001014147210 */ /* 0x000fc8000791e809 */
[----:B------:R-:W-:Y:S02]  /*1f20*/  IADD3 R19, P2, PT, R19, R20, RZ ;  /* 0x0000001413137210 */ /* 0x000fe40007f5e0ff */
[----:B------:R-:W-:Y:S02]  /*1f30*/  IADD3.X R0, PT, PT, RZ, ~R17, ~R8, P0, P1 ;  /* 0x80000011ff007210 */ /* 0x000fe400007e2c08 */
[----:B------:R-:W-:-:S03]  /*1f40*/  ISETP.GT.U32.AND P0, PT, R19, -0x4, PT ;  /* 0xfffffffc1300780c */ /* 0x000fc60003f04070 */
[----:B------:R-:W-:-:S05]  /*1f50*/  IMAD.X R0, RZ, RZ, R0, P2 ;  /* 0x000000ffff007224 */ /* 0x000fca00010e0600 */
[----:B------:R-:W-:-:S13]  /*1f60*/  ISETP.GT.U32.AND.EX P0, PT, R0, -0x1, PT, P0 ;  /* 0xffffffff0000780c */ /* 0x000fda0003f04100 */
[----:B------:R-:W-:Y:S05]  /*1f70*/  @P0 EXIT ;  /* 0x000000000000094d */ /* 0x000fea0003800000 */
[----:B------:R-:W0:Y:S01]  /*1f80*/  LDCU.128 UR8, c[0x0][0x390] ;  /* 0x00007200ff0877ac */ /* 0x000e220008000c00 */
[C---:B------:R-:W-:Y:S01]  /*1f90*/  IMAD.SHL.U32 R3, R6.reuse, 0x4, RZ ;  /* 0x0000000406037824 */ /* 0x040fe200078e00ff */
[----:B------:R-:W-:Y:S01]  /*1fa0*/  SHF.L.U64.HI R13, R6, 0x2, R7 ;  /* 0x00000002060d7819 */ /* 0x000fe20000010207 */
[----:B------:R-:W-:Y:S01]  /*1fb0*/  BSSY.RECONVERGENT B2, `(.L_x_203) ;  /* 0x00000d1000027945 */ /* 0x000fe20003800200 */
[----:B------:R-:W1:Y:S02]  /*1fc0*/  LDCU.64 UR6, c[0x0][0x388] ;  /* 0x00007100ff0677ac */ /* 0x000e640008000a00 */
[----:B------:R-:W-:Y:S02]  /*1fd0*/  LEA R12, P3, R16, R3, 0x2 ;  /* 0x00000003100c7211 */ /* 0x000fe400078610ff */
[----:B-----5:R-:W-:Y:S02]  /*1fe0*/  IADD3 R3, P1, P2, R14, 0x8, R3 ;  /* 0x000000080e037810 */ /* 0x020fe40007a3e003 */
[----:B------:R-:W-:-:S02]  /*1ff0*/  IADD3 R12, P0, PT, R12, 0x8, RZ ;  /* 0x000000080c0c7810 */ /* 0x000fc40007f1e0ff */
[----:B------:R-:W-:Y:S02]  /*2000*/  IADD3.X R20, PT, PT, R15, RZ, R13, P1, P2 ;  /* 0x000000ff0f147210 */ /* 0x000fe40000fe440d */
[----:B------:R-:W-:Y:S02]  /*2010*/  LEA.HI.X R13, R16, R13, R17, 0x2, P3 ;  /* 0x0000000d100d7211 */ /* 0x000fe400018f1411 */
[C---:B0-----:R-:W-:Y:S02]  /*2020*/  IADD3 R14, P3, PT, R12.reuse, UR8, RZ ;  /* 0x000000080c0e7c10 */ /* 0x041fe4000ff7e0ff */
[----:B------:R-:W-:Y:S02]  /*2030*/  IADD3.X R13, PT, PT, RZ, R13, RZ, P0, !PT ;  /* 0x0000000dff0d7210 */ /* 0x000fe400007fe4ff */
[----:B-1----:R-:W-:Y:S02]  /*2040*/  IADD3 R16, P1, P2, R3, UR6, -R24 ;  /* 0x0000000603107c10 */ /* 0x002fe4000fa3e818 */
[----:B------:R-:W-:-:S02]  /*2050*/  IADD3 R12, P4, PT, R12, UR10, RZ ;  /* 0x0000000a0c0c7c10 */ /* 0x000fc4000ff9e0ff */
[C---:B------:R-:W-:Y:S02]  /*2060*/  IADD3.X R15, PT, PT, R13.reuse, UR9, RZ, P3, !PT ;  /* 0x000000090d0f7c10 */ /* 0x040fe40009ffe4ff */
[----:B------:R-:W-:Y:S02]  /*2070*/  IADD3.X R17, PT, PT, R20, UR7, ~R25, P1, P2 ;  /* 0x0000000714117c10 */ /* 0x000fe40008fe4c19 */
[----:B------:R-:W-:-:S07]  /*2080*/  IADD3.X R13, PT, PT, R13, UR11, RZ, P4, !PT ;  /* 0x0000000b0d0d7c10 */ /* 0x000fce000a7fe4ff */
.L_x_224:
[----:B------:R-:W2:Y:S04]  /*2090*/  LDG.E R0, desc[UR4][R16.64+-0x8] ;  /* 0xfffff80410007981 */ /* 0x000ea8000c1e1900 */
[----:B------:R-:W3:Y:S04]  /*20a0*/  LDG.E R2, desc[UR4][R14.64+-0x8] ;  /* 0xfffff8040e027981 */ /* 0x000ee8000c1e1900 */
[----:B------:R-:W4:Y:S01]  /*20b0*/  LDG.E R10, desc[UR4][R12.64+-0x8] ;  /* 0xfffff8040c0a7981 */ /* 0x000f22000c1e1900 */
[C---:B--2---:R-:W-:Y:S01]  /*20c0*/  FMUL R18, R0.reuse, R0 ;  /* 0x0000000000127220 */ /* 0x044fe20000400000 */
[----:B------:R-:W-:-:S03]  /*20d0*/  FFMA R11, R0, -UR24, R0 ;  /* 0x80000018000b7c23 */ /* 0x000fc60008000000 */
[----:B------:R-:W-:Y:S01]  /*20e0*/  FFMA R19, R18, -UR25, R18 ;  /* 0x8000001912137c23 */ /* 0x000fe20008000012 */
[----:B---3--:R-:W-:Y:S01]  /*20f0*/  FFMA R21, R2, UR24, R11 ;  /* 0x0000001802157c23 */ /* 0x008fe2000800000b */
[----:B------:R-:W-:Y:S02]  /*2100*/  IMAD.MOV.U32 R18, RZ, RZ, R3 ;  /* 0x000000ffff127224 */ /* 0x000fe400078e0003 */
        /* <DEDUP_REMOVED lines=16> */
.L_x_205:
[----:B------:R-:W-:Y:S01]  /*2210*/  FMUL.FTZ R33, R20, R3 ;  /* 0x0000000314217220 */ /* 0x000fe20000410000 */
[----:B------:R-:W-:-:S03]  /*2220*/  FMUL.FTZ R2, R3, 0.5 ;  /* 0x3f00000003027820 */ /* 0x000fc60000410000 */
[----:B------:R-:W-:-:S04]  /*2230*/  FFMA R0, -R33, R33, R20 ;  /* 0x0000002121007223 */ /* 0x000fc80000000114 */
[----:B------:R-:W-:-:S07]  /*2240*/  FFMA R33, R0, R2, R33 ;  /* 0x0000000200217223 */ /* 0x000fce0000000021 */
.L_x_206:
[----:B------:R-:W-:Y:S05]  /*2250*/  BSYNC.RECONVERGENT B0 ;  /* 0x0000000000007941 */ /* 0x000fea0003800200 */
.L_x_204:
        /* <DEDUP_REMOVED lines=14> */
.L_x_208:
[----:B------:R-:W-:Y:S05]  /*2340*/  BSYNC.RECONVERGENT B3 ;  /* 0x0000000000037941 */ /* 0x000fea0003800200 */
.L_x_207:
[----:B-----5:R-:W-:-:S04]  /*2350*/  FFMA R0, R5, R11, R0 ;  /* 0x0000000b05007223 */ /* 0x020fc80000000000 */
[----:B------:R-:W-:-:S05]  /*2360*/  FFMA R11, -R4, R0, R11 ;  /* 0x00000000040b7223 */ /* 0x000fca000000010b */
[----:B------:R0:W-:Y:S04]  /*2370*/  ST.E desc[UR4][R18.64+-0x8], R11 ;  /* 0xfffff80b12007985 */ /* 0x0001e8000c101904 */
[----:B------:R-:W2:Y:S04]  /*2380*/  LDG.E R0, desc[UR4][R16.64+-0x4] ;  /* 0xfffffc0410007981 */ /* 0x000ea8000c1e1900 */
[----:B------:R-:W3:Y:S04]  /*2390*/  LDG.E R2, desc[UR4][R14.64+-0x4] ;  /* 0xfffffc040e027981 */ /* 0x000ee8000c1e1900 */
[----:B------:R-:W4:Y:S01]  /*23a0*/  LDG.E R3, desc[UR4][R12.64+-0x4] ;  /* 0xfffffc040c037981 */ /* 0x000f22000c1e1900 */
[C---:B--2---:R-:W-:Y:S01]  /*23b0*/  FMUL R10, R0.reuse, R0 ;  /* 0x00000000000a7220 */ /* 0x044fe20000400000 */
[----:B------:R-:W-:-:S03]  /*23c0*/  FFMA R21, R0, -UR24, R0 ;  /* 0x8000001800157c23 */ /* 0x000fc60008000000 */
[----:B------:R-:W-:Y:S01]  /*23d0*/  FFMA R10, R10, -UR25, R10 ;  /* 0x800000190a0a7c23 */ /* 0x000fe2000800000a */
[----:B---3--:R-:W-:-:S03]  /*23e0*/  FFMA R21, R2, UR24, R21 ;  /* 0x0000001802157c23 */ /* 0x008fc60008000015 */
[----:B----4-:R-:W-:Y:S02]  /*23f0*/  FFMA R3, R3, UR25, R10 ;  /* 0x0000001903037c23 */ /* 0x010fe4000800000a */
[----:B------:R1:W-:Y:S04]  /*2400*/  STG.E desc[UR4][R14.64+-0x4], R21 ;  /* 0xfffffc150e007986 */ /* 0x0003e8000c101904 */
[----:B------:R1:W-:Y:S04]  /*2410*/  STG.E desc[UR4][R12.64+-0x4], R3 ;  /* 0xfffffc030c007986 */ /* 0x0003e8000c101904 */
[----:B0-----:R1:W5:Y:S01]  /*2420*/  LD.E R11, desc[UR4][R18.64+-0x4] ;  /* 0xfffffc04120b7980 */ /* 0x001362000c101900 */
[----:B------:R-:W-:Y:S01]  /*2430*/  FMUL R20, R3, UR27 ;  /* 0x0000001b03147c20 */ /* 0x000fe20008400000 */
[----:B------:R-:W-:Y:S01]  /*2440*/  BSSY.RECONVERGENT B0, `(.L_x_209) ;  /* 0x000000e000007945 */ /* 0x000fe20003800200 */
[----:B------:R-:W-:-:S02]  /*2450*/  FMUL R10, R21, UR26 ;  /* 0x0000001a150a7c20 */ /* 0x000fc40008400000 */
[----:B------:R-:W-:Y:S01]  /*2460*/  VIADD R0, R20, 0xf3000000 ;  /* 0xf300000014007836 */ /* 0x000fe20000000000 */
[----:B------:R1:W0:Y:S04]  /*2470*/  MUFU.RSQ R23, R20 ;  /* 0x0000001400177308 */ /* 0x0002280000001400 */
[----:B------:R-:W-:-:S13]  /*2480*/  ISETP.GT.U32.AND P0, PT, R0, 0x727fffff, PT ;  /* 0x727fffff0000780c */ /* 0x000fda0003f04070 */
[----:B01----:R-:W-:Y:S05]  /*2490*/  @!P0 BRA `(.L_x_210) ;  /* 0x0000000000108947 */ /* 0x003fea0003800000 */
[----:B------:R-:W-:Y:S01]  /*24a0*/  IMAD.MOV.U32 R2, RZ, RZ, R20 ;  /* 0x000000ffff027224 */ /* 0x000fe200078e0014 */
[----:B------:R-:W-:-:S07]  /*24b0*/  MOV R0, 0x24d0 ;  /* 0x000024d000007802 */ /* 0x000fce0000000f00 */
[----:B-----5:R-:W-:Y:S05]  /*24c0*/  CALL.REL.NOINC `($__internal_4_$__cuda_sm20_sqrt_rn_f32_slowpath) ;  /* 0x0000000800047944 */ /* 0x020fea0003c00000 */
[----:B------:R-:W-:Y:S05]  /*24d0*/  BRA `(.L_x_211) ;  /* 0x0000000000107947 */ /* 0x000fea0003800000 */
.L_x_210:
[----:B------:R-:W-:Y:S01]  /*24e0*/  FMUL.FTZ R33, R20, R23 ;  /* 0x0000001714217220 */ /* 0x000fe20000410000 */
[----:B------:R-:W-:-:S03]  /*24f0*/  FMUL.FTZ R2, R23, 0.5 ;  /* 0x3f00000017027820 */ /* 0x000fc60000410000 */
[----:B------:R-:W-:-:S04]  /*2500*/  FFMA R0, -R33, R33, R20 ;  /* 0x0000002121007223 */ /* 0x000fc80000000114 */
[----:B------:R-:W-:-:S07]  /*2510*/  FFMA R33, R0, R2, R33 ;  /* 0x0000000200217223 */ /* 0x000fce0000000021 */
.L_x_211:
[----:B------:R-:W-:Y:S05]  /*2520*/  BSYNC.RECONVERGENT B0 ;  /* 0x0000000000007941 */ /* 0x000fea0003800200 */
.L_x_209:
        /* <DEDUP_REMOVED lines=13> */
[----:B-----5:R-:W-:Y:S05]  /*2600*/  CALL.REL.NOINC `($__internal_5_$__cuda_sm3x_div_rn_noftz_f32_slowpath) ;  /* 0x00000008000c7944 */ /* 0x020fea0003c00000 */
.L_x_213:
[----:B------:R-:W-:Y:S05]  /*2610*/  BSYNC.RECONVERGENT B3 ;  /* 0x0000000000037941 */ /* 0x000fea0003800200 */
.L_x_212:
        /* <DEDUP_REMOVED lines=21> */
[----:B------:R-:W-:Y:S02]  /*2770*/  MOV R2, R20 ;  /* 0x0000001400027202 */ /* 0x000fe40000000f00 */
[----:B------:R-:W-:-:S07]  /*2780*/  MOV R0, 0x27a0 ;  /* 0x000027a000007802 */ /* 0x000fce0000000f00 */
[----:B-----5:R-:W-:Y:S05]  /*2790*/  CALL.REL.NOINC `($__internal_4_$__cuda_sm20_sqrt_rn_f32_slowpath) ;  /* 0x0000000400507944 */ /* 0x020fea0003c00000 */
[----:B------:R-:W-:Y:S05]  /*27a0*/  BRA `(.L_x_216) ;  /* 0x0000000000107947 */ /* 0x000fea0003800000 */
.L_x_215:
[----:B------:R-:W-:Y:S01]  /*27b0*/  FMUL.FTZ R33, R20, R23 ;  /* 0x0000001714217220 */ /* 0x000fe20000410000 */
[----:B------:R-:W-:-:S03]  /*27c0*/  FMUL.FTZ R2, R23, 0.5 ;  /* 0x3f00000017027820 */ /* 0x000fc60000410000 */
[----:B------:R-:W-:-:S04]  /*27d0*/  FFMA R0, -R33, R33, R20 ;  /* 0x0000002121007223 */ /* 0x000fc80000000114 */
[----:B------:R-:W-:-:S07]  /*27e0*/  FFMA R33, R0, R2, R33 ;  /* 0x0000000200217223 */ /* 0x000fce0000000021 */
.L_x_216:
[----:B------:R-:W-:Y:S05]  /*27f0*/  BSYNC.RECONVERGENT B0 ;  /* 0x0000000000007941 */ /* 0x000fea0003800200 */
.L_x_214:
        /* <DEDUP_REMOVED lines=11> */
[----:B------:R-:W-:Y:S01]  /*28b0*/  MOV R2, 0x28e0 ;  /* 0x000028e000027802 */ /* 0x000fe20000000f00 */
[----:B------:R-:W-:-:S07]  /*28c0*/  IMAD.MOV.U32 R3, RZ, RZ, R33 ;  /* 0x000000ffff037224 */ /* 0x000fce00078e0021 */
[----:B-----5:R-:W-:Y:S05]  /*28d0*/  CALL.REL.NOINC `($__internal_5_$__cuda_sm3x_div_rn_noftz_f32_slowpath) ;  /* 0x0000000400587944 */ /* 0x020fea0003c00000 */
.L_x_218:
[----:B------:R-:W-:Y:S05]  /*28e0*/  BSYNC.RECONVERGENT B3 ;  /* 0x0000000000037941 */ /* 0x000fea0003800200 */
.L_x_217:
        /* <DEDUP_REMOVED lines=17> */
[----:B------:R1:W0:Y:S01]  /*2a00*/  MUFU.RSQ R23, R20 ;  /* 0x0000001400177308 */ /* 0x0002220000001400 */
[----:B------:R-:W-:-:S04]  /*2a10*/  IADD3 R0, PT, PT, R20, -0xd000000, RZ ;  /* 0xf300000014007810 */ /* 0x000fc80007ffe0ff */
[----:B------:R-:W-:-:S13]  /*2a20*/  ISETP.GT.U32.AND P0, PT, R0, 0x727fffff, PT ;  /* 0x727fffff0000780c */ /* 0x000fda0003f04070 */
[----:B01----:R-:W-:Y:S05]  /*2a30*/  @!P0 BRA `(.L_x_220) ;  /* 0x0000000000108947 */ /* 0x003fea0003800000 */
[----:B------:R-:W-:Y:S01]  /*2a40*/  IMAD.MOV.U32 R2, RZ, RZ, R20 ;  /* 0x000000ffff027224 */ /* 0x000fe200078e0014 */
[----:B------:R-:W-:-:S07]  /*2a50*/  MOV R0, 0x2a70 ;  /* 0x00002a7000007802 */ /* 0x000fce0000000f00 */
[----:B-----5:R-:W-:Y:S05]  /*2a60*/  CALL.REL.NOINC `($__internal_4_$__cuda_sm20_sqrt_rn_f32_slowpath) ;  /* 0x00000000009c7944 */ /* 0x020fea0003c00000 */
[----:B------:R-:W-:Y:S05]  /*2a70*/  BRA `(.L_x_221) ;  /* 0x0000000000107947 */ /* 0x000fea0003800000 */
.L_x_220:
[----:B------:R-:W-:Y:S01]  /*2a80*/  FMUL.FTZ R33, R20, R23 ;  /* 0x0000001714217220 */ /* 0x000fe20000410000 */
[----:B------:R-:W-:-:S03]  /*2a90*/  FMUL.FTZ R2, R23, 0.5 ;  /* 0x3f00000017027820 */ /* 0x000fc60000410000 */
[----:B------:R-:W-:-:S04]  /*2aa0*/  FFMA R0, -R33, R33, R20 ;  /* 0x0000002121007223 */ /* 0x000fc80000000114 */
[----:B------:R-:W-:-:S07]  /*2ab0*/  FFMA R33, R0, R2, R33 ;  /* 0x0000000200217223 */ /* 0x000fce0000000021 */
.L_x_221:
[----:B------:R-:W-:Y:S05]  /*2ac0*/  BSYNC.RECONVERGENT B0 ;  /* 0x0000000000007941 */ /* 0x000fea0003800200 */
.L_x_219:
        /* <DEDUP_REMOVED lines=14> */
.L_x_223:
[----:B------:R-:W-:Y:S05]  /*2bb0*/  BSYNC.RECONVERGENT B3 ;  /* 0x0000000000037941 */ /* 0x000fea0003800200 */
.L_x_222:
[----:B-----5:R-:W-:Y:S01]  /*2bc0*/  FFMA R0, R5, R11, R0 ;  /* 0x0000000b05007223 */ /* 0x020fe20000000000 */
[----:B------:R-:W-:Y:S02]  /*2bd0*/  IADD3 R6, P0, PT, R6, 0x4, RZ ;  /* 0x0000000406067810 */ /* 0x000fe40007f1e0ff */
[----:B------:R-:W-:Y:S01]  /*2be0*/  IADD3 R16, P1, PT, R16, 0x10, RZ ;  /* 0x0000001010107810 */ /* 0x000fe20007f3e0ff */
[----:B------:R-:W-:Y:S01]  /*2bf0*/  FFMA R11, -R4, R0, R11 ;  /* 0x00000000040b7223 */ /* 0x000fe2000000010b */
[----:B------:R-:W-:Y:S01]  /*2c00*/  IADD3 R12, P3, PT, R12, 0x10, RZ ;  /* 0x000000100c0c7810 */ /* 0x000fe20007f7e0ff */
[----:B------:R-:W-:Y:S01]  /*2c10*/  IMAD.X R7, RZ, RZ, R7, P0 ;  /* 0x000000ffff077224 */ /* 0x000fe200000e0607 */
[----:B------:R-:W-:Y:S01]  /*2c20*/  ISETP.GE.U32.AND P0, PT, R6, R9, PT ;  /* 0x000000090600720c */ /* 0x000fe20003f06070 */
[----:B------:R-:W-:Y:S01]  /*2c30*/  IMAD.X R17, RZ, RZ, R17, P1 ;  /* 0x000000ffff117224 */ /* 0x000fe200008e0611 */
[----:B------:R0:W-:Y:S01]  /*2c40*/  ST.E desc[UR4][R18.64+0x4], R11 ;  /* 0x0000040b12007985 */ /* 0x0001e2000c101904 */
[----:B------:R-:W-:Y:S01]  /*2c50*/  IADD3 R3, P4, PT, R18, 0x10, RZ ;  /* 0x0000001012037810 */ /* 0x000fe20007f9e0ff */
[----:B------:R-:W-:Y:S01]  /*2c60*/  IMAD.X R13, RZ, RZ, R13, P3 ;  /* 0x000000ffff0d7224 */ /* 0x000fe200018e060d */
[----:B------:R-:W-:-:S02]  /*2c70*/  ISETP.GE.U32.AND.EX P0, PT, R7, R8, PT, P0 ;  /* 0x000000080700720c */ /* 0x000fc40003f06100 */
[----:B------:R-:W-:Y:S01]  /*2c80*/  IADD3 R14, P2, PT, R14, 0x10, RZ ;  /* 0x000000100e0e7810 */ /* 0x000fe20007f5e0ff */
[----:B------:R-:W-:-:S03]  /*2c90*/  IMAD.X R20, RZ, RZ, R19, P4 ;  /* 0x000000ffff147224 */ /* 0x000fc600020e0613 */
[----:B------:R-:W-:-:S07]  /*2ca0*/  IADD3.X R15, PT, PT, RZ, R15, RZ, P2, !PT ;  /* 0x0000000fff0f7210 */ /* 0x000fce00017fe4ff */
[----:B0-----:R-:W-:Y:S05]  /*2cb0*/  @!P0 BRA `(.L_x_224) ;  /* 0xfffffff000f48947 */ /* 0x001fea000383ffff */
[----:B------:R-:W-:Y:S05]  /*2cc0*/  BSYNC.RECONVERGENT B2 ;  /* 0x0000000000027941 */ /* 0x000fea0003800200 */
.L_x_203:
[----:B------:R-:W-:Y:S05]  /*2cd0*/  EXIT ;  /* 0x000000000000794d */ /* 0x000fea0003800000 */
        .weak           $__internal_4_$__cuda_sm20_sqrt_rn_f32_slowpath
        .type           $__internal_4_$__cuda_sm20_sqrt_rn_f32_slowpath,@function
        .size           $__internal_4_$__cuda_sm20_sqrt_rn_f32_slowpath,($__internal_5_$__cuda_sm3x_div_rn_noftz_f32_slowpath - $__internal_4_$__cuda_sm20_sqrt_rn_f32_slowpath)
$__internal_4_$__cuda_sm20_sqrt_rn_f32_slowpath:
[----:B------:R-:W-:-:S13]  /*2ce0*/  LOP3.LUT P0, RZ, R2, 0x7fffffff, RZ, 0xc0, !PT ;  /* 0x7fffffff02ff7812 */ /* 0x000fda000780c0ff */
[----:B------:R-:W-:Y:S01]  /*2cf0*/  @!P0 MOV R33, R2 ;  /* 0x0000000200218202 */ /* 0x000fe20000000f00 */
[----:B------:R-:W-:Y:S06]  /*2d00*/  @!P0 BRA `(.L_x_225) ;  /* 0x0000000000408947 */ /* 0x000fec0003800000 */
[----:B------:R-:W-:-:S13]  /*2d10*/  FSETP.GEU.FTZ.AND P0, PT, R2, RZ, PT ;  /* 0x000000ff0200720b */ /* 0x000fda0003f1e000 */
[----:B------:R-:W-:Y:S01]  /*2d20*/  @!P0 IMAD.MOV.U32 R33, RZ, RZ, 0x7fffffff ;  /* 0x7fffffffff218424 */ /* 0x000fe200078e00ff */
[----:B------:R-:W-:Y:S06]  /*2d30*/  @!P0 BRA `(.L_x_225) ;  /* 0x0000000000348947 */ /* 0x000fec0003800000 */
[----:B------:R-:W-:-:S13]  /*2d40*/  FSETP.GTU.FTZ.AND P0, PT, |R2|, +INF , PT ;  /* 0x7f8000000200780b */ /* 0x000fda0003f1c200 */
[----:B------:R-:W-:Y:S01]  /*2d50*/  @P0 FADD.FTZ R33, R2, 1 ;  /* 0x3f80000002210421 */ /* 0x000fe20000010000 */
[----:B------:R-:W-:Y:S06]  /*2d60*/  @P0 BRA `(.L_x_225) ;  /* 0x0000000000280947 */ /* 0x000fec0003800000 */
[----:B------:R-:W-:-:S13]  /*2d70*/  FSETP.NEU.FTZ.AND P0, PT, |R2|, +INF , PT ;  /* 0x7f8000000200780b */ /* 0x000fda0003f1d200 */
[----:B------:R-:W-:Y:S01]  /*2d80*/  @P0 FFMA R32, R2, 1.84467440737095516160e+19, RZ ;  /* 0x5f80000002200823 */ /* 0x000fe200000000ff */
[----:B------:R-:W-:-:S03]  /*2d90*/  @!P0 IMAD.MOV.U32 R33, RZ, RZ, R2 ;  /* 0x000000ffff218224 */ /* 0x000fc600078e0002 */
[----:B------:R-:W0:Y:S02]  /*2da0*/  @P0 MUFU.RSQ R3, R32 ;  /* 0x0000002000030308 */ /* 0x000e240000001400 */
[----:B0-----:R-:W-:Y:S01]  /*2db0*/  @P0 FMUL.FTZ R31, R32, R3 ;  /* 0x00000003201f0220 */ /* 0x001fe20000410000 */
[----:B------:R-:W-:-:S03]  /*2dc0*/  @P0 FMUL.FTZ R3, R3, 0.5 ;  /* 0x3f00000003030820 */ /* 0x000fc60000410000 */
[----:B------:R-:W-:-:S04]  /*2dd0*/  @P0 FADD.FTZ R30, -R31, -RZ ;  /* 0x800000ff1f1e0221 */ /* 0x000fc80000010100 */
[----:B------:R-:W-:-:S04]  /*2de0*/  @P0 FFMA R30, R31, R30, R32 ;  /* 0x0000001e1f1e0223 */ /* 0x000fc80000000020 */
[----:B------:R-:W-:-:S04]  /*2df0*/  @P0 FFMA R3, R30, R3, R31 ;  /* 0x000000031e030223 */ /* 0x000fc8000000001f */
[----:B------:R-:W-:-:S07]  /*2e00*/  @P0 FMUL.FTZ R33, R3, 2.3283064365386962891e-10 ;  /* 0x2f80000003210820 */ /* 0x000fce0000410000 */
.L_x_225:
[----:B------:R-:W-:Y:S01]  /*2e10*/  MOV R2, R0 ;  /* 0x0000000000027202 */ /* 0x000fe20000000f00 */
[----:B------:R-:W-:-:S04]  /*2e20*/  IMAD.MOV.U32 R3, RZ, RZ, 0x0 ;  /* 0x00000000ff037424 */ /* 0x000fc800078e00ff */
[----:B------:R-:W-:Y:S05]  /*2e30*/  RET.REL.NODEC R2 `(_Z13adamw_kernel3P13ParameterInfoPcPfS2_fffffj) ;  /* 0xffffffd002707950 */ /* 0x000fea0003c3ffff */
        .weak           $__internal_5_$__cuda_sm3x_div_rn_noftz_f32_slowpath
        .type           $__internal_5_$__cuda_sm3x_div_rn_noftz_f32_slowpath,@function
        .size           $__internal_5_$__cuda_sm3x_div_rn_noftz_f32_slowpath,(.L_x_341 - $__internal_5_$__cuda_sm3x_div_rn_noftz_f32_slowpath)
$__internal_5_$__cuda_sm3x_div_rn_noftz_f32_slowpath:
[----:B------:R-:W-:Y:S01]  /*2e40*/  SHF.R.U32.HI R30, RZ, 0x17, R3 ;  /* 0x00000017ff1e7819 */ /* 0x000fe20000011603 */
[----:B------:R-:W-:Y:S01]  /*2e50*/  BSSY.RECONVERGENT B0, `(.L_x_226) ;  /* 0x0000062000007945 */ /* 0x000fe20003800200 */
[----:B------:R-:W-:Y:S02]  /*2e60*/  SHF.R.U32.HI R32, RZ, 0x17, R0 ;  /* 0x00000017ff207819 */ /* 0x000fe40000011600 */
[----:B------:R-:W-:Y:S02]  /*2e70*/  LOP3.LUT R30, R30, 0xff, RZ, 0xc0, !PT ;  /* 0x000000ff1e1e7812 */ /* 0x000fe400078ec0ff */
[----:B------:R-:W-:-:S03]  /*2e80*/  LOP3.LUT R32, R32, 0xff, RZ, 0xc0, !PT ;  /* 0x000000ff20207812 */ /* 0x000fc600078ec0ff */
        /* <DEDUP_REMOVED lines=24> */
[----:B------:R-:W-:Y:S01]  /*3010*/  @P0 IMAD.MOV.U32 R31, RZ, RZ, RZ ;  /* 0x000000ffff1f0224 */ /* 0x000fe200078e00ff */
[----:B------:R-:W-:Y:S01]  /*3020*/  @!P0 MOV R31, 0xffffffc0 ;  /* 0xffffffc0001f8802 */ /* 0x000fe20000000f00 */
[----:B------:R-:W-:Y:S01]  /*3030*/  @!P0 FFMA R0, R0, 1.84467440737095516160e+19, RZ ;  /* 0x5f80000000008823 */ /* 0x000fe200000000ff */
[----:B------:R-:W-:-:S03]  /*3040*/  @!P1 FFMA R3, R3, 1.84467440737095516160e+19, RZ ;  /* 0x5f80000003039823 */ /* 0x000fc600000000ff */
[----:B------:R-:W-:-:S07]  /*3050*/  @!P1 VIADD R31, R31, 0x40 ;  /* 0x000000401f1f9836 */ /* 0x000fce0000000000 */
.L_x_227:
[----:B------:R-:W-:Y:S01]  /*3060*/  LEA R36, R30, 0xc0800000, 0x17 ;  /* 0xc08000001e247811 */ /* 0x000fe200078eb8ff */
[----:B------:R-:W-:Y:S01]  /*3070*/  BSSY.RECONVERGENT B1, `(.L_x_232) ;  /* 0x0000036000017945 */ /* 0x000fe20003800200 */
[----:B------:R-:W-:-:S03]  /*3080*/  IADD3 R35, PT, PT, R32, -0x7f, RZ ;  /* 0xffffff8120237810 */ /* 0x000fc60007ffe0ff */
[----:B------:R-:W-:Y:S02]  /*3090*/  IMAD.IADD R36, R3, 0x1, -R36 ;  /* 0x0000000103247824 */ /* 0x000fe400078e0a24 */
[----:B------:R-:W-:Y:S02]  /*30a0*/  IMAD R0, R35, -0x800000, R0 ;  /* 0xff80000023007824 */ /* 0x000fe400078e0200 */
[----:B------:R-:W0:Y:S01]  /*30b0*/  MUFU.RCP R34, R36 ;  /* 0x0000002400227308 */ /* 0x000e220000001000 */
[----:B------:R-:W-:-:S04]  /*30c0*/  FADD.FTZ R3, -R36, -RZ ;  /* 0x800000ff24037221 */ /* 0x000fc80000010100 */
        /* <DEDUP_REMOVED lines=10> */
[----:B------:R-:W-:-:S05]  /*3170*/  LOP3.LUT R30, R30, 0xff, RZ, 0xc0, !PT ;  /* 0x000000ff1e1e7812 */ /* 0x000fca00078ec0ff */
[----:B------:R-:W-:-:S05]  /*3180*/  IMAD.IADD R30, R30, 0x1, R31 ;  /* 0x000000011e1e7824 */ /* 0x000fca00078e021f */
        /* <DEDUP_REMOVED lines=11> */
[CCC-:B------:R-:W-:Y:S01]  /*3240*/  FFMA.RP R32, R33.reuse, R3.reuse, R34.reuse ;  /* 0x0000000321207223 */ /* 0x1c0fe20000008022 */
[----:B------:R-:W-:Y:S01]  /*3250*/  FFMA.RM R33, R33, R3, R34 ;  /* 0x0000000321217223 */ /* 0x000fe20000004022 */
[C---:B------:R-:W-:Y:S01]  /*3260*/  VIADD R3, R30.reuse, 0x20 ;  /* 0x000000201e037836 */ /* 0x040fe20000000000 */
[C---:B------:R-:W-:Y:S02]  /*3270*/  ISETP.NE.AND P2, PT, R30.reuse, RZ, PT ;  /* 0x000000ff1e00720c */ /* 0x040fe40003f45270 */
[----:B------:R-:W-:Y:S02]  /*3280*/  LOP3.LUT R31, R31, 0x7fffff, RZ, 0xc0, !PT ;  /* 0x007fffff1f1f7812 */ /* 0x000fe400078ec0ff */
[----:B------:R-:W-:Y:S01]  /*3290*/  ISETP.NE.AND P1, PT, R30, RZ, PT ;  /* 0x000000ff1e00720c */ /* 0x000fe20003f25270 */
[----:B------:R-:W-:Y:S01]  /*32a0*/  IMAD.MOV R30, RZ, RZ, -R30 ;  /* 0x000000ffff1e7224 */ /* 0x000fe200078e0a1e */
[----:B------:R-:W-:-:S02]  /*32b0*/  LOP3.LUT R34, R31, 0x800000, RZ, 0xfc, !PT ;  /* 0x008000001f227812 */ /* 0x000fc400078efcff */
[----:B------:R-:W-:Y:S02]  /*32c0*/  FSETP.NEU.FTZ.AND P0, PT, R32, R33, PT ;  /* 0x000000212000720b */ /* 0x000fe40003f1d000 */
[----:B------:R-:W-:Y:S02]  /*32d0*/  SHF.L.U32 R3, R34, R3, RZ ;  /* 0x0000000322037219 */ /* 0x000fe400000006ff */
[----:B------:R-:W-:Y:S02]  /*32e0*/  SEL R31, R30, RZ, P2 ;  /* 0x000000ff1e1f7207 */ /* 0x000fe40001000000 */
[----:B------:R-:W-:Y:S02]  /*32f0*/  ISETP.NE.AND P1, PT, R3, RZ, P1 ;  /* 0x000000ff0300720c */ /* 0x000fe40000f25270 */
[----:B------:R-:W-:Y:S02]  /*3300*/  SHF.R.U32.HI R34, RZ, R31, R34 ;  /* 0x0000001fff227219 */ /* 0x000fe40000011622 */
[----:B------:R-:W-:-:S02]  /*3310*/  PLOP3.LUT P0, PT, P0, P1, PT, 0xf8, 0x8f ;  /* 0x00000000008f781c */ /* 0x000fc40000703f70 */
[----:B------:R-:W-:Y:S02]  /*3320*/  SHF.R.U32.HI R30, RZ, 0x1, R34 ;  /* 0x00000001ff1e7819 */ /* 0x000fe40000011622 */
[----:B------:R-:W-:-:S04]  /*3330*/  SEL R3, RZ, 0x1, !P0 ;  /* 0x00000001ff037807 */ /* 0x000fc80004000000 */
[----:B------:R-:W-:-:S04]  /*3340*/  LOP3.LUT R3, R3, 0x1, R30, 0xf8, !PT ;  /* 0x0000000103037812 */ /* 0x000fc800078ef81e */
[----:B------:R-:W-:-:S04]  /*3350*/  LOP3.LUT R3, R3, R34, RZ, 0xc0, !PT ;  /* 0x0000002203037212 */ /* 0x000fc800078ec0ff */
[----:B------:R-:W-:-:S04]  /*3360*/  IADD3 R3, PT, PT, R30, R3, RZ ;  /* 0x000000031e037210 */ /* 0x000fc80007ffe0ff */
[----:B------:R-:W-:Y:S01]  /*3370*/  LOP3.LUT R0, R3, R0, RZ, 0xfc, !PT ;  /* 0x0000000003007212 */ /* 0x000fe200078efcff */
[----:B------:R-:W-:Y:S06]  /*3380*/  BRA `(.L_x_235) ;  /* 0x0000000000107947 */ /* 0x000fec0003800000 */
.L_x_234:
[----:B------:R-:W-:-:S04]  /*3390*/  LOP3.LUT R0, R0, 0x80000000, RZ, 0xc0, !PT ;  /* 0x8000000000007812 */ /* 0x000fc800078ec0ff */
[----:B------:R-:W-:Y:S01]  /*33a0*/  LOP3.LUT R0, R0, 0x7f800000, RZ, 0xfc, !PT ;  /* 0x7f80000000007812 */ /* 0x000fe200078efcff */
[----:B------:R-:W-:Y:S06]  /*33b0*/  BRA `(.L_x_235) ;  /* 0x0000000000047947 */ /* 0x000fec0003800000 */
.L_x_233:
[----:B------:R-:W-:-:S07]  /*33c0*/  IMAD R0, R31, 0x800000, R0 ;  /* 0x008000001f007824 */ /* 0x000fce00078e0200 */
.L_x_235:
[----:B------:R-:W-:Y:S05]  /*33d0*/  BSYNC.RECONVERGENT B1 ;  /* 0x0000000000017941 */ /* 0x000fea0003800200 */
.L_x_232:
[----:B------:R-:W-:Y:S05]  /*33e0*/  BRA `(.L_x_236) ;  /* 0x0000000000207947 */ /* 0x000fea0003800000 */
.L_x_231:
[----:B------:R-:W-:-:S04]  /*33f0*/  LOP3.LUT R0, R3, 0x80000000, R0, 0x48, !PT ;  /* 0x8000000003007812 */ /* 0x000fc800078e4800 */
[----:B------:R-:W-:Y:S01]  /*3400*/  LOP3.LUT R0, R0, 0x7f800000, RZ, 0xfc, !PT ;  /* 0x7f80000000007812 */ /* 0x000fe200078efcff */
[----:B------:R-:W-:Y:S06]  /*3410*/  BRA `(.L_x_236) ;  /* 0x0000000000147947 */ /* 0x000fec0003800000 */
.L_x_230:
[----:B------:R-:W-:Y:S01]  /*3420*/  LOP3.LUT R0, R3, 0x80000000, R0, 0x48, !PT ;  /* 0x8000000003007812 */ /* 0x000fe200078e4800 */
[----:B------:R-:W-:Y:S06]  /*3430*/  BRA `(.L_x_236) ;  /* 0x00000000000c7947 */ /* 0x000fec0003800000 */
.L_x_229:
[----:B------:R-:W0:Y:S01]  /*3440*/  MUFU.RSQ R0, -QNAN ;  /* 0xffc0000000007908 */ /* 0x000e220000001400 */
[----:B------:R-:W-:Y:S05]  /*3450*/  BRA `(.L_x_236) ;  /* 0x0000000000047947 */ /* 0x000fea0003800000 */
.L_x_228:
[----:B------:R-:W-:-:S07]  /*3460*/  FADD.FTZ R0, R0, R3 ;  /* 0x0000000300007221 */ /* 0x000fce0000010000 */
.L_x_236:
[----:B------:R-:W-:Y:S05]  /*3470*/  BSYNC.RECONVERGENT B0 ;  /* 0x0000000000007941 */ /* 0x000fea0003800200 */
.L_x_226:
[----:B------:R-:W-:-:S04]  /*3480*/  HFMA2 R3, -RZ, RZ, 0, 0 ;  /* 0x00000000ff037431 */ /* 0x000fc800000001ff */
[----:B0-----:R-:W-:Y:S05]  /*3490*/  RET.REL.NODEC R2 `(_Z13adamw_kernel3P13ParameterInfoPcPfS2_fffffj) ;  /* 0xffffffc802d87950 */ /* 0x001fea0003c3ffff */
.L_x_237:
        /* <DEDUP_REMOVED lines=14> */
.L_x_341:


//--------------------- .text._Z38softmax_autoregressive_backward_kernelP13__nv_bfloat16PKS_S2_iiif --------------------------
	.section	.text._Z38softmax_autoregressive_backward_kernelP13__nv_bfloat16PKS_S2_iiif,"ax",@progbits
	.align	128
        .global         _Z38softmax_autoregressive_backward_kernelP13__nv_bfloat16PKS_S2_iiif
        .type           _Z38softmax_autoregressive_backward_kernelP13__nv_bfloat16PKS_S2_iiif,@function
        .size           _Z38softmax_autoregressive_backward_kernelP13__nv_bfloat16PKS_S2_iiif,(.L_x_353 - _Z38softmax_autoregressive_backward_kernelP13__nv_bfloat16PKS_S2_iiif)
        .other          _Z38softmax_autoregressive_backward_kernelP13__nv_bfloat16PKS_S2_iiif,@"STO_CUDA_ENTRY STV_DEFAULT"
_Z38softmax_autoregressive_backward_kernelP13__nv_bfloat16PKS_S2_iiif:
.text._Z38softmax_autoregressive_backward_kernelP13__nv_bfloat16PKS_S2_iiif:
[----:B------:R-:W-:Y:S01]  /*0000*/  LDC R1, c[0x0][0x37c] ;  /* 0x0000df00ff017b82 */ /* 0x000fe20000000800 */
[----:B------:R-:W0:Y:S07]  /*0010*/  S2R R2, SR_TID.Y ;  /* 0x0000000000027919 */ /* 0x000e2e0000002200 */
[----:B------:R-:W1:Y:S01]  /*0020*/  S2UR UR4, SR_CTAID.Y ;  /* 0x00000000000479c3 */ /* 0x000e620000002600 */
[----:B------:R-:W2:Y:S01]  /*0030*/  LDCU UR12, c[0x0][0x360] ;  /* 0x00006c00ff0c77ac */ /* 0x000ea20008000800 */
[----:B------:R-:W-:Y:S01]  /*0040*/  HFMA2 R3, -RZ, RZ, 0, 0 ;  /* 0x00000000ff037431 */ /* 0x000fe200000001ff */
[----:B------:R-:W0:Y:S01]  /*0050*/  S2R R5, SR_TID.Z ;  /* 0x0000000000057919 */ /* 0x000e220000002300 */
[----:B------:R-:W0:Y:S01]  /*0060*/  LDCU UR10, c[0x0][0x364] ;  /* 0x00006c80ff0a77ac */ /* 0x000e220008000800 */
[----:B------:R-:W2:Y:S03]  /*0070*/  S2R R7, SR_TID.X ;  /* 0x0000000000077919 */ /* 0x000ea60000002100 */
[----:B------:R-:W3:Y:S01]  /*0080*/  S2UR UR7, SR_CgaCtaId ;  /* 0x00000000000779c3 */ /* 0x000ee20000008800 */
[----:B------:R-:W1:Y:S01]  /*0090*/  LDCU UR9, c[0x0][0x39c] ;  /* 0x00007380ff0977ac */ /* 0x000e620008000800 */
[----:B------:R-:W-:-:S06]  /*00a0*/  UMOV UR6, 0x400 ;  /* 0x0000040000067882 */ /* 0x000fcc0000000000 */
[----:B------:R-:W4:Y:S01]  /*00b0*/  S2UR UR8, SR_CTAID.X ;  /* 0x00000000000879c3 */ /* 0x000f220000002500 */
[----:B-1----:R-:W-:-:S04]  /*00c0*/  UIMAD UR4, UR4, UR9, URZ ;  /* 0x00000009040472a4 */ /* 0x002fc8000f8e02ff */
[----:B------:R-:W-:Y:S02]  /*00d0*/  UIMAD UR5, UR4, UR9, URZ ;  /* 0x00000009040572a4 */ /* 0x000fe4000f8e02ff */
[----:B---3--:R-:W-:Y:S01]  /*00e0*/  ULEA UR6, UR7, UR6, 0x18 ;  /* 0x0000000607067291 */ /* 0x008fe2000f8ec0ff */
[C-C-:B0-----:R-:W-:Y:S01]  /*00f0*/  IMAD R0, R5.reuse, UR10, R2.reuse ;  /* 0x0000000a05007c24 */ /* 0x141fe2000f8e0202 */
[----:B------:R-:W-:Y:S01]  /*0100*/  USHF.R.S32.HI UR13, URZ, 0x1f, UR5 ;  /* 0x0000001fff0d7899 */ /* 0x000fe20008011405 */
[----:B------:R-:W-:Y:S01]  /*0110*/  IMAD.WIDE.U32 R2, R5, UR10, R2 ;  /* 0x0000000a05027c25 */ /* 0x000fe2000f8e0002 */
[----:B------:R-:W0:Y:S03]  /*0120*/  LDCU.64 UR10, c[0x0][0x358] ;  /* 0x00006b00ff0a77ac */ /* 0x000e260008000a00 */
[----:B--2---:R-:W-:Y:S01]  /*0130*/  IMAD R0, R0, UR12, R7 ;  /* 0x0000000c00007c24 */ /* 0x004fe2000f8e0207 */
[----:B----4-:R-:W-:Y:S01]  /*0140*/  USHF.L.U32 UR4, UR8, 0x2, URZ ;  /* 0x0000000208047899 */ /* 0x010fe200080006ff */
[----:B------:R-:W-:-:S02]  /*0150*/  IMAD.U32 R8, RZ, RZ, UR5 ;  /* 0x00000005ff087e24 */ /* 0x000fc4000f8e00ff */
[C---:B------:R-:W-:Y:S01]  /*0160*/  IMAD.SHL.U32 R4, R0.reuse, 0x800, RZ ;  /* 0x0000080000047824 */ /* 0x040fe200078e00ff */
[----:B------:R-:W-:Y:S01]  /*0170*/  ULOP3.LUT UR4, URZ, UR4, URZ, 0x33, !UPT ;  /* 0x00000004ff047292 */ /* 0x000fe2000f8e33ff */
[----:B------:R-:W-:Y:S02]  /*0180*/  IMAD.SHL.U32 R6, R0, 0x4, RZ ;  /* 0x0000000400067824 */ /* 0x000fe400078e00ff */
[----:B------:R-:W-:Y:S01]  /*0190*/  IMAD.U32 R9, RZ, RZ, UR13 ;  /* 0x0000000dff097e24 */ /* 0x000fe2000f8e00ff */
[----:B------:R-:W-:Y:S01]  /*01a0*/  ISETP.GT.U32.AND P0, PT, R4, 0xffff, PT ;  /* 0x0000ffff0400780c */ /* 0x000fe20003f04070 */
[----:B------:R-:W-:Y:S01]  /*01b0*/  IMAD R3, R3, UR12, RZ ;  /* 0x0000000c03037c24 */ /* 0x000fe2000f8e02ff */
[----:B------:R-:W-:Y:S01]  /*01c0*/  LOP3.LUT R6, R6, 0x7c, RZ, 0xc0, !PT ;  /* 0x0000007c06067812 */ /* 0x000fe200078ec0ff */
[----:B------:R-:W-:Y:S01]  /*01d0*/  IMAD.WIDE.U32 R8, R2, UR12, R8 ;  /* 0x0000000c02087c25 */ /* 0x000fe2000f8e0008 */
[----:B------:R-:W-:Y:S01]  /*01e0*/  SHF.R.U32.HI R10, RZ, 0xe, R4 ;  /* 0x0000000eff0a7819 */ /* 0x000fe20000011604 */
[----:B------:R-:W-:-:S03]  /*01f0*/  UIADD3 UR7, UPT, UPT, UR4, UR9, URZ ;  /* 0x0000000904077290 */ /* 0x000fc6000fffe0ff */
[----:B------:R-:W-:Y:S01]  /*0200*/  LOP3.LUT R10, R10, 0x3fffc, RZ, 0xc0, !PT ;  /* 0x0003fffc0a0a7812 */ /* 0x000fe200078ec0ff */
[----:B------:R-:W-:-:S04]  /*0210*/  UMOV UR4, URZ ;  /* 0x000000ff00047c82 */ /* 0x000fc80008000000 */
[----:B------:R1:W-:Y:S01]  /*0220*/  @!P0 STS [R6+UR6], RZ ;  /* 0x000000ff06008988 */ /* 0x0003e20008000806 */
[----:B------:R-:W-:-:S04]  /*0230*/  IADD3 R7, P0, PT, R7, R8, RZ ;  /* 0x0000000807077210 */ /* 0x000fc80007f1e0ff */
[----:B------:R-:W-:Y:S01]  /*0240*/  IADD3.X R8, PT, PT, R9, R3, RZ, P0, !PT ;  /* 0x0000000309087210 */ /* 0x000fe200007fe4ff */
[----:B0-----:R-:W-:-:S08]  /*0250*/  VIADD R9, R0, 0xff ;  /* 0x000000ff00097836 */ /* 0x001fd00000000000 */
.L_x_250:
[----:B------:R-:W-:-:S06]  /*0260*/  UIADD3 UR9, UPT, UPT, UR7, -UR4, URZ ;  /* 0x8000000407097290 */ /* 0x000fcc000fffe0ff */
[----:B------:R-:W-:-:S13]  /*0270*/  ISETP.LE.AND P0, PT, RZ, UR9, PT ;  /* 0x00000009ff007c0c */ /* 0x000fda000bf03270 */
[----:B0-----:R-:W-:Y:S05]  /*0280*/  @!P0 EXIT ;  /* 0x000000000000894d */ /* 0x001fea0003800000 */
[----:B------:R-:W0:Y:S01]  /*0290*/  LDCU UR8, c[0x0][0x39c] ;  /* 0x00007380ff0877ac */ /* 0x000e220008000800 */
[----:B------:R-:W-:Y:S01]  /*02a0*/  ISETP.GT.AND P0, PT, R0, UR9, PT ;  /* 0x0000000900007c0c */ /* 0x000fe2000bf04270 */
[----:B------:R-:W-:Y:S01]  /*02b0*/  BSSY.RECONVERGENT B0, `(.L_x_238) ;  /* 0x00000f9000007945 */ /* 0x000fe20003800200 */
[----:B------:R-:W-:Y:S01]  /*02c0*/  IMAD.MOV.U32 R16, RZ, RZ, RZ ;  /* 0x000000ffff107224 */ /* 0x000fe200078e00ff */
[----:B------:R-:W-:Y:S02]  /*02d0*/  UIADD3 UR4, UPT, UPT, UR4, 0x1, URZ ;  /* 0x0000000104047890 */ /* 0x000fe4000fffe0ff */
[----:B0-----:R-:W-:-:S04]  /*02e0*/  UIMAD UR8, UR9, UR8, URZ ;  /* 0x00000008090872a4 */ /* 0x001fc8000f8e02ff */
[----:B------:R-:W-:Y:S02]  /*02f0*/  USHF.R.S32.HI UR12, URZ, 0x1f, UR8 ;  /* 0x0000001fff0c7899 */ /* 0x000fe40008011408 */
[----:B------:R-:W-:-:S04]  /*0300*/  UIADD3 UR20, UP0, UPT, UR5, UR8, URZ ;  /* 0x0000000805147290 */ /* 0x000fc8000ff1e0ff */
[----:B------:R-:W-:Y:S02]  /*0310*/  UIADD3.X UR21, UPT, UPT, UR13, UR12, URZ, UP0, !UPT ;  /* 0x0000000c0d157290 */ /* 0x000fe400087fe4ff */
[----:B------:R-:W-:Y:S01]  /*0320*/  UISETP.NE.AND UP0, UPT, UR4, 0x4, UPT ;  /* 0x000000040400788c */ /* 0x000fe2000bf05270 */
[----:B------:R-:W-:Y:S10]  /*0330*/  @P0 BRA `(.L_x_239) ;  /* 0x0000000c00c00947 */ /* 0x000ff40003800000 */
[----:B------:R-:W-:Y:S01]  /*0340*/  VIMNMX R3, PT, PT, R9, UR9, !PT ;  /* 0x0000000909037c48 */ /* 0x000fe2000ffe0100 */
[----:B------:R-:W-:Y:S01]  /*0350*/  BSSY.RECONVERGENT B1, `(.L_x_240) ;  /* 0x0000071000017945 */ /* 0x000fe20003800200 */
[----:B------:R-:W-:Y:S02]  /*0360*/  IMAD.MOV.U32 R16, RZ, RZ, RZ ;  /* 0x000000ffff107224 */ /* 0x000fe400078e00ff */
[----:B------:R-:W-:Y:S01]  /*0370*/  IADD3 R3, PT, PT, -R0, R3, RZ ;  /* 0x0000000300037210 */ /* 0x000fe20007ffe1ff */
[----:B------:R-:W-:-:S03]  /*0380*/  IMAD.MOV.U32 R12, RZ, RZ, R0 ;  /* 0x000000ffff0c7224 */ /* 0x000fc600078e0000 */
[C---:B------:R-:W-:Y:S02]  /*0390*/  ISETP.GE.U32.AND P1, PT, R3.reuse, 0xf00, PT ;  /* 0x00000f000300780c */ /* 0x040fe40003f26070 */
[----:B------:R-:W-:-:S04]  /*03a0*/  LEA.HI R11, R3, 0x1, RZ, 0x18 ;  /* 0x00000001030b7811 */ /* 0x000fc800078fc0ff */
[----:B------:R-:W-:-:S04]  /*03b0*/  LOP3.LUT R22, R11, 0xf, RZ, 0xc0, !PT ;  /* 0x0000000f0b167812 */ /* 0x000fc800078ec0ff */
[----:B------:R-:W-:-:S03]  /*03c0*/  ISETP.NE.AND P0, PT, R22, RZ, PT ;  /* 0x000000ff1600720c */ /* 0x000fc60003f05270 */
[----:B------:R-:W-:Y:S10]  /*03d0*/  @!P1 BRA `(.L_x_241) ;  /* 0x0000000400a09947 */ /* 0x000ff40003800000 */
[----:B------:R-:W0:Y:S01]  /*03e0*/  LDCU.64 UR14, c[0x0][0x390] ;  /* 0x00007200ff0e77ac */ /* 0x000e220008000a00 */
[----:B------:R-:W-:Y:S01]  /*03f0*/  IADD3 R3, P1, PT, R7, UR8, RZ ;  /* 0x0000000807037c10 */ /* 0x000fe2000ff3e0ff */
[----:B------:R-:W-:Y:S01]  /*0400*/  IMAD.MOV.U32 R16, RZ, RZ, RZ ;  /* 0x000000ffff107224 */ /* 0x000fe200078e00ff */
[----:B------:R-:W-:Y:S01]  /*0410*/  LOP3.LUT R13, R11, 0x1fffff0, RZ, 0xc0, !PT ;  /* 0x01fffff00b0d7812 */ /* 0x000fe200078ec0ff */
[----:B------:R-:W2:Y:S01]  /*0420*/  LDCU.64 UR16, c[0x0][0x388] ;  /* 0x00007100ff1077ac */ /* 0x000ea20008000a00 */
[----:B------:R-:W-:Y:S02]  /*0430*/  SHF.L.U32 R2, R3, 0x1, RZ ;  /* 0x0000000103027819 */ /* 0x000fe400000006ff */
[----:B------:R-:W-:Y:S02]  /*0440*/  IADD3.X R12, PT, PT, R8, UR12, RZ, P1, !PT ;  /* 0x0000000c080c7c10 */ /* 0x000fe40008ffe4ff */
[----:B------:R-:W-:Y:S02]  /*0450*/  IADD3 R13, PT, PT, -R13, RZ, RZ ;  /* 0x000000ff0d0d7210 */ /* 0x000fe40007ffe1ff */
[----:B------:R-:W-:Y:S01]  /*0460*/  SHF.L.U64.HI R3, R3, 0x1, R12 ;  /* 0x0000000103037819 */ /* 0x000fe2000001020c */
[----:B------:R-:W-:Y:S01]  /*0470*/  IMAD.MOV.U32 R12, RZ, RZ, R0 ;  /* 0x000000ffff0c7224 */ /* 0x000fe200078e0000 */
[----:B0-----:R-:W-:-:S02]  /*0480*/  IADD3 R4, P1, PT, R2, UR14, RZ ;  /* 0x0000000e02047c10 */ /* 0x001fc4000ff3e0ff */
[----:B--2---:R-:W-:Y:S02]  /*0490*/  IADD3 R2, P3, PT, R2, UR16, RZ ;  /* 0x0000001002027c10 */ /* 0x004fe4000ff7e0ff */
[----:B------:R-:W-:Y:S02]  /*04a0*/  IADD3 R4, P2, PT, R4, 0x1000, RZ ;  /* 0x0000100004047810 */ /* 0x000fe40007f5e0ff */
[----:B------:R-:W-:Y:S02]  /*04b0*/  IADD3 R2, P4, PT, R2, 0x1000, RZ ;  /* 0x0000100002027810 */ /* 0x000fe40007f9e0ff */
[--C-:B------:R-:W-:Y:S02]  /*04c0*/  IADD3.X R5, PT, PT, RZ, UR15, R3.reuse, P2, P1 ;  /* 0x0000000fff057c10 */ /* 0x100fe400097e2403 */
[----:B------:R-:W-:-:S09]  /*04d0*/  IADD3.X R3, PT, PT, RZ, UR17, R3, P4, P3 ;  /* 0x00000011ff037c10 */ /* 0x000fd2000a7e6403 */
.L_x_242:
        /* <DEDUP_REMOVED lines=8> */
[----:B------:R-:W5:Y:S04]  /*0560*/  LDG.E.U16 R14, desc[UR10][R4.64+-0x800] ;  /* 0xfff8000a040e7981 */ /* 0x000f68000c1e1500 */
[----:B------:R-:W5:Y:S01]  /*0570*/  LDG.E.U16 R15, desc[UR10][R2.64+-0x800] ;  /* 0xfff8000a020f7981 */ /* 0x000f62000c1e1500 */
[----:B--2---:R-:W-:-:S02]  /*0580*/  IMAD.U32 R17, R17, 0x10000, RZ ;  /* 0x0001000011117824 */ /* 0x004fc400078e00ff */
[----:B---3--:R-:W-:-:S04]  /*0590*/  IMAD.U32 R25, R25, 0x10000, RZ ;  /* 0x0001000019197824 */ /* 0x008fc800078e00ff */
[----:B------:R-:W-:Y:S02]  /*05a0*/  FFMA R25, R17, R25, R16 ;  /* 0x0000001911197223 */ /* 0x000fe40000000010 */
[----:B------:R-:W2:Y:S04]  /*05b0*/  LDG.E.U16 R16, desc[UR10][R4.64+-0x600] ;  /* 0xfffa000a04107981 */ /* 0x000ea8000c1e1500 */
[----:B------:R-:W3:Y:S01]  /*05c0*/  LDG.E.U16 R17, desc[UR10][R2.64+-0x600] ;  /* 0xfffa000a02117981 */ /* 0x000ee2000c1e1500 */
[----:B----4-:R-:W-:Y:S01]  /*05d0*/  SHF.L.U32 R26, R21, 0x10, RZ ;  /* 0x00000010151a7819 */ /* 0x010fe200000006ff */
[----:B-----5:R-:W-:Y:S02]  /*05e0*/  IMAD.U32 R24, R24, 0x10000, RZ ;  /* 0x0001000018187824 */ /* 0x020fe400078e00ff */
[----:B------:R-:W-:-:S02]  /*05f0*/  IMAD.U32 R21, R18, 0x10000, RZ ;  /* 0x0001000012157824 */ /* 0x000fc400078e00ff */
[----:B------:R-:W-:Y:S01]  /*0600*/  FFMA R24, R26, R24, R25 ;  /* 0x000000181a187223 */ /* 0x000fe20000000019 */
[----:B------:R-:W-:Y:S01]  /*0610*/  SHF.L.U32 R25, R20, 0x10, RZ ;  /* 0x0000001014197819 */ /* 0x000fe200000006ff */
[----:B------:R-:W4:Y:S04]  /*0620*/  LDG.E.U16 R18, desc[UR10][R2.64+-0x400] ;  /* 0xfffc000a02127981 */ /* 0x000f28000c1e1500 */
[----:B------:R-:W5:Y:S01]  /*0630*/  LDG.E.U16 R20, desc[UR10][R4.64+-0x400] ;  /* 0xfffc000a04147981 */ /* 0x000f62000c1e1500 */
[----:B------:R-:W-:Y:S01]  /*0640*/  FFMA R24, R21, R25, R24 ;  /* 0x0000001915187223 */ /* 0x000fe20000000018 */
[----:B------:R-:W-:Y:S02]  /*0650*/  IMAD.U32 R19, R19, 0x10000, RZ ;  /* 0x0001000013137824 */ /* 0x000fe400078e00ff */
[----:B------:R-:W4:Y:S01]  /*0660*/  LDG.E.U16 R21, desc[UR10][R4.64+-0x200] ;  /* 0xfffe000a04157981 */ /* 0x000f22000c1e1500 */
[----:B------:R-:W-:-:S03]  /*0670*/  IMAD.U32 R25, R23, 0x10000, RZ ;  /* 0x0001000017197824 */ /* 0x000fc600078e00ff */
[----:B------:R-:W4:Y:S01]  /*0680*/  LDG.E.U16 R23, desc[UR10][R2.64+-0x200] ;  /* 0xfffe000a02177981 */ /* 0x000f22000c1e1500 */
[----:B------:R-:W-:Y:S01]  /*0690*/  FFMA R25, R25, R19, R24 ;  /* 0x0000001319197223 */ /* 0x000fe20000000018 */
[----:B------:R-:W-:Y:S02]  /*06a0*/  SHF.L.U32 R14, R14, 0x10, RZ ;  /* 0x000000100e0e7819 */ /* 0x000fe400000006ff */
[----:B------:R-:W4:Y:S01]  /*06b0*/  LDG.E.U16 R19, desc[UR10][R4.64] ;  /* 0x0000000a04137981 */ /* 0x000f22000c1e1500 */
[----:B------:R-:W-:-:S03]  /*06c0*/  IMAD.U32 R15, R15, 0x10000, RZ ;  /* 0x000100000f0f7824 */ /* 0x000fc600078e00ff */
[----:B------:R-:W4:Y:S01]  /*06d0*/  LDG.E.U16 R24, desc[UR10][R2.64] ;  /* 0x0000000a02187981 */ /* 0x000f22000c1e1500 */
[----:B------:R-:W-:-:S03]  /*06e0*/  FFMA R15, R14, R15, R25 ;  /* 0x0000000f0e0f7223 */ /* 0x000fc60000000019 */
[----:B------:R-:W4:Y:S04]  /*06f0*/  LDG.E.U16 R25, desc[UR10][R2.64+0x200] ;  /* 0x0002000a02197981 */ /* 0x000f28000c1e1500 */
[----:B------:R-:W4:Y:S01]  /*0700*/  LDG.E.U16 R14, desc[UR10][R4.64+0x200] ;  /* 0x0002000a040e7981 */ /* 0x000f22000c1e1500 */
[----:B--2---:R-:W-:Y:S01]  /*0710*/  IMAD.U32 R16, R16, 0x10000, RZ ;  /* 0x0001000010107824 */ /* 0x004fe200078e00ff */
[----:B---3--:R-:W-:-:S05]  /*0720*/  SHF.L.U32 R17, R17, 0x10, RZ ;  /* 0x0000001011117819 */ /* 0x008fca00000006ff */
[----:B------:R-:W-:Y:S02]  /*0730*/  FFMA R17, R16, R17, R15 ;  /* 0x0000001110117223 */ /* 0x000fe4000000000f */
[----:B------:R-:W2:Y:S04]  /*0740*/  LDG.E.U16 R16, desc[UR10][R2.64+0x400] ;  /* 0x0004000a02107981 */ /* 0x000ea8000c1e1500 */
[----:B------:R-:W3:Y:S01]  /*0750*/  LDG.E.U16 R15, desc[UR10][R4.64+0x400] ;  /* 0x0004000a040f7981 */ /* 0x000ee2000c1e1500 */
[----:B-----5:R-:W-:Y:S02]  /*0760*/  IMAD.U32 R20, R20, 0x10000, RZ ;  /* 0x0001000014147824 */ /* 0x020fe400078e00ff */
[----:B----4-:R-:W-:-:S04]  /*0770*/  IMAD.U32 R18, R18, 0x10000, RZ ;  /* 0x0001000012127824 */ /* 0x010fc800078e00ff */
[----:B------:R-:W-:Y:S01]  /*0780*/  FFMA R17, R20, R18, R17 ;  /* 0x0000001214117223 */ /* 0x000fe20000000011 */
[----:B------:R-:W-:Y:S01]  /*0790*/  SHF.L.U32 R18, R21, 0x10, RZ ;  /* 0x0000001015127819 */ /* 0x000fe200000006ff */
[----:B------:R-:W-:Y:S01]  /*07a0*/  IMAD.U32 R23, R23, 0x10000, RZ ;  /* 0x0001000017177824 */ /* 0x000fe200078e00ff */
[----:B------:R-:W4:Y:S03]  /*07b0*/  LDG.E.U16 R21, desc[UR10][R4.64+0xa00] ;  /* 0x000a000a04157981 */ /* 0x000f26000c1e1500 */
[----:B------:R-:W-:Y:S01]  /*07c0*/  FFMA R23, R18, R23, R17 ;  /* 0x0000001712177223 */ /* 0x000fe20000000011 */
[----:B------:R-:W-:Y:S01]  /*07d0*/  IMAD.U32 R20, R19, 0x10000, RZ ;  /* 0x0001000013147824 */ /* 0x000fe200078e00ff */
[----:B------:R-:W5:Y:S01]  /*07e0*/  LDG.E.U16 R17, desc[UR10][R2.64+0x600] ;  /* 0x0006000a02117981 */ /* 0x000f62000c1e1500 */
[----:B------:R-:W-:-:S03]  /*07f0*/  SHF.L.U32 R24, R24, 0x10, RZ ;  /* 0x0000001018187819 */ /* 0x000fc600000006ff */
[----:B------:R-:W4:Y:S02]  /*0800*/  LDG.E.U16 R18, desc[UR10][R4.64+0x600] ;  /* 0x0006000a04127981 */ /* 0x000f24000c1e1500 */
[----:B------:R-:W-:Y:S02]  /*0810*/  FFMA R23, R20, R24, R23 ;  /* 0x0000001814177223 */ /* 0x000fe40000000017 */
[----:B------:R-:W4:Y:S01]  /*0820*/  LDG.E.U16 R19, desc[UR10][R4.64+0x800] ;  /* 0x0008000a04137981 */ /* 0x000f22000c1e1500 */
[----:B------:R-:W-:-:S03]  /*0830*/  SHF.L.U32 R25, R25, 0x10, RZ ;  /* 0x0000001019197819 */ /* 0x000fc600000006ff */
[----:B------:R-:W4:Y:S01]  /*0840*/  LDG.E.U16 R20, desc[UR10][R2.64+0x800] ;  /* 0x0008000a02147981 */ /* 0x000f22000c1e1500 */
[----:B------:R-:W-:-:S03]  /*0850*/  IMAD.U32 R24, R14, 0x10000, RZ ;  /* 0x000100000e187824 */ /* 0x000fc600078e00ff */
[----:B------:R-:W4:Y:S01]  /*0860*/  LDG.E.U16 R14, desc[UR10][R2.64+0xa00] ;  /* 0x000a000a020e7981 */ /* 0x000f22000c1e1500 */
[----:B------:R-:W-:Y:S01]  /*0870*/  FFMA R23, R24, R25, R23 ;  /* 0x0000001918177223 */ /* 0x000fe20000000017 */
[----:B--2---:R-:W-:Y:S02]  /*0880*/  SHF.L.U32 R25, R16, 0x10, RZ ;  /* 0x0000001010197819 */ /* 0x004fe400000006ff */
[----:B------:R-:W2:Y:S01]  /*0890*/  LDG.E.U16 R16, desc[UR10][R4.64+0xc00] ;  /* 0x000c000a04107981 */ /* 0x000ea2000c1e1500 */
[----:B---3--:R-:W-:-:S03]  /*08a0*/  IMAD.U32 R24, R15, 0x10000, RZ ;  /* 0x000100000f187824 */ /* 0x008fc600078e00ff */
[----:B------:R-:W3:Y:S01]  /*08b0*/  LDG.E.U16 R15, desc[UR10][R2.64+0xc00] ;  /* 0x000c000a020f7981 */ /* 0x000ee2000c1e1500 */
[----:B------:R-:W-:-:S03]  /*08c0*/  FFMA R25, R24, R25, R23 ;  /* 0x0000001918197223 */ /* 0x000fc60000000017 */
[----:B------:R-:W3:Y:S04]  /*08d0*/  LDG.E.U16 R23, desc[UR10][R4.64+0xe00] ;  /* 0x000e000a04177981 */ /* 0x000ee8000c1e1500 */
[----:B------:R0:W3:Y:S01]  /*08e0*/  LDG.E.U16 R24, desc[UR10][R2.64+0xe00] ;  /* 0x000e000a02187981 */ /* 0x0000e2000c1e1500 */
[----:B------:R-:W-:Y:S01]  /*08f0*/  VIADD R13, R13, 0x10 ;  /* 0x000000100d0d7836 */ /* 0x000fe20000000000 */
[----:B-----5:R-:W-:Y:S01]  /*0900*/  SHF.L.U32 R17, R17, 0x10, RZ ;  /* 0x0000001011117819 */ /* 0x020fe200000006ff */
[----:B----4-:R-:W-:-:S04]  /*0910*/  IMAD.U32 R18, R18, 0x10000, RZ ;  /* 0x0001000012127824 */ /* 0x010fc800078e00ff */
[----:B------:R-:W-:Y:S01]  /*0920*/  FFMA R17, R18, R17, R25 ;  /* 0x0000001112117223 */ /* 0x000fe20000000019 */
[----:B------:R-:W-:Y:S01]  /*0930*/  IMAD.U32 R18, R19, 0x10000, RZ ;  /* 0x0001000013127824 */ /* 0x000fe200078e00ff */
[----:B------:R-:W-:Y:S01]  /*0940*/  SHF.L.U32 R20, R20, 0x10, RZ ;  /* 0x0000001014147819 */ /* 0x000fe200000006ff */
[----:B------:R-:W-:Y:S01]  /*0950*/  IMAD.U32 R26, R21, 0x10000, RZ ;  /* 0x00010000151a7824 */ /* 0x000fe200078e00ff */
[----:B------:R-:W-:Y:S02]  /*0960*/  ISETP.NE.AND P1, PT, R13, RZ, PT ;  /* 0x000000ff0d00720c */ /* 0x000fe40003f25270 */
[----:B------:R-:W-:Y:S01]  /*0970*/  SHF.L.U32 R14, R14, 0x10, RZ ;  /* 0x000000100e0e7819 */ /* 0x000fe200000006ff */
[----:B------:R-:W-:-:S04]  /*0980*/  FFMA R17, R18, R20, R17 ;  /* 0x0000001412117223 */ /* 0x000fc80000000011 */
[----:B------:R-:W-:Y:S01]  /*0990*/  FFMA R14, R26, R14, R17 ;  /* 0x0000000e1a0e7223 */ /* 0x000fe20000000011 */
[----:B0-----:R-:W-:Y:S02]  /*09a0*/  IADD3 R2, P3, PT, R2, 0x2000, RZ ;  /* 0x0000200002027810 */ /* 0x001fe40007f7e0ff */
[----:B------:R-:W-:Y:S02]  /*09b0*/  IADD3 R4, P2, PT, R4, 0x2000, RZ ;  /* 0x0000200004047810 */ /* 0x000fe40007f5e0ff */
[----:B------:R-:W-:Y:S01]  /*09c0*/  IADD3 R12, PT, PT, R12, 0x1000, RZ ;  /* 0x000010000c0c7810 */ /* 0x000fe20007ffe0ff */
[----:B------:R-:W-:Y:S01]  /*09d0*/  IMAD.X R3, RZ, RZ, R3, P3 ;  /* 0x000000ffff037224 */ /* 0x000fe200018e0603 */
[----:B------:R-:W-:Y:S02]  /*09e0*/  IADD3.X R5, PT, PT, RZ, R5, RZ, P2, !PT ;  /* 0x00000005ff057210 */ /* 0x000fe400017fe4ff */
[----:B--2---:R-:W-:Y:S01]  /*09f0*/  SHF.L.U32 R17, R16, 0x10, RZ ;  /* 0x0000001010117819 */ /* 0x004fe200000006ff */
[----:B---3--:R-:W-:Y:S01]  /*0a00*/  IMAD.U32 R15, R15, 0x10000, RZ ;  /* 0x000100000f0f7824 */ /* 0x008fe200078e00ff */
[----:B------:R-:W-:-:S03]  /*0a10*/  SHF.L.U32 R23, R23, 0x10, RZ ;  /* 0x0000001017177819 */ /* 0x000fc600000006ff */
[----:B------:R-:W-:Y:S01]  /*0a20*/  FFMA R14, R17, R15, R14 ;  /* 0x0000000f110e7223 */ /* 0x000fe2000000000e */
[----:B------:R-:W-:-:S04]  /*0a30*/  IMAD.U32 R24, R24, 0x10000, RZ ;  /* 0x0001000018187824 */ /* 0x000fc800078e00ff */
[----:B------:R-:W-:Y:S01]  /*0a40*/  FFMA R16, R23, R24, R14 ;  /* 0x0000001817107223 */ /* 0x000fe2000000000e */
[----:B------:R-:W-:Y:S06]  /*0a50*/  @P1 BRA `(.L_x_242) ;  /* 0xfffffff800a01947 */ /* 0x000fec000383ffff */
.L_x_241:
[----:B------:R-:W-:Y:S05]  /*0a60*/  BSYNC.RECONVERGENT B1 ;  /* 0x0000000000017941 */ /* 0x000fea0003800200 */
.L_x_240:
[----:B------:R-:W-:Y:S01]  /*0a70*/  LOP3.LUT R27, R11, 0x7, RZ, 0xc0, !PT ;  /* 0x000000070b1b7812 */ /* 0x000fe200078ec0ff */
[----:B------:R-:W-:Y:S06]  /*0a80*/  @!P0 BRA `(.L_x_239) ;  /* 0x0000000400ec8947 */ /* 0x000fec0003800000 */
[----:B------:R-:W-:Y:S01]  /*0a90*/  ISETP.GE.U32.AND P0, PT, R22, 0x8, PT ;  /* 0x000000081600780c */ /* 0x000fe20003f06070 */
[----:B------:R-:W-:Y:S01]  /*0aa0*/  BSSY.RECONVERGENT B1, `(.L_x_243) ;  /* 0x0000036000017945 */ /* 0x000fe20003800200 */
[----:B------:R-:W-:-:S11]  /*0ab0*/  ISETP.NE.AND P1, PT, R27, RZ, PT ;  /* 0x000000ff1b00720c */ /* 0x000fd60003f25270 */
[----:B------:R-:W-:Y:S05]  /*0ac0*/  @!P0 BRA `(.L_x_244) ;  /* 0x0000000000cc8947 */ /* 0x000fea0003800000 */
[----:B------:R-:W0:Y:S01]  /*0ad0*/  LDCU.64 UR14, c[0x0][0x390] ;  /* 0x00007200ff0e77ac */ /* 0x000e220008000a00 */
[----:B------:R-:W-:Y:S01]  /*0ae0*/  IADD3 R3, P0, PT, R12, UR20, RZ ;  /* 0x000000140c037c10 */ /* 0x000fe2000ff1e0ff */
[----:B------:R-:W2:Y:S03]  /*0af0*/  LDCU.64 UR16, c[0x0][0x388] ;  /* 0x00007100ff1077ac */ /* 0x000ea60008000a00 */
[----:B------:R-:W-:Y:S01]  /*0b00*/  SHF.L.U32 R2, R3, 0x1, RZ ;  /* 0x0000000103027819 */ /* 0x000fe200000006ff */
[----:B------:R-:W-:-:S05]  /*0b10*/  IMAD.X R4, RZ, RZ, UR21, P0 ;  /* 0x00000015ff047e24 */ /* 0x000fca00080e06ff */
[----:B------:R-:W-:Y:S02]  /*0b20*/  SHF.L.U64.HI R3, R3, 0x1, R4 ;  /* 0x0000000103037819 */ /* 0x000fe40000010204 */
[C---:B0-----:R-:W-:Y:S02]  /*0b30*/  IADD3 R4, P0, PT, R2.reuse, UR14, RZ ;  /* 0x0000000e02047c10 */ /* 0x041fe4000ff1e0ff */
[----:B--2---:R-:W-:Y:S02]  /*0b40*/  IADD3 R2, P2, PT, R2, UR16, RZ ;  /* 0x0000001002027c10 */ /* 0x004fe4000ff5e0ff */
[C---:B------:R-:W-:Y:S02]  /*0b50*/  IADD3.X R5, PT, PT, R3.reuse, UR15, RZ, P0, !PT ;  /* 0x0000000f03057c10 */ /* 0x040fe400087fe4ff */
[----:B------:R-:W-:-:S03]  /*0b60*/  IADD3.X R3, PT, PT, R3, UR17, RZ, P2, !PT ;  /* 0x0000001103037c10 */ /* 0x000fc600097fe4ff */
        /* <DEDUP_REMOVED lines=9> */
[----:B------:R-:W5:Y:S04]  /*0c00*/  LDG.E.U16 R26, desc[UR10][R2.64+0xc00] ;  /* 0x000c000a021a7981 */ /* 0x000f68000c1e1500 */
[----:B------:R-:W5:Y:S04]  /*0c10*/  LDG.E.U16 R28, desc[UR10][R2.64+0xe00] ;  /* 0x000e000a021c7981 */ /* 0x000f68000c1e1500 */
[----:B------:R-:W5:Y:S01]  /*0c20*/  LDG.E.U16 R25, desc[UR10][R4.64+0xe00] ;  /* 0x000e000a04197981 */ /* 0x000f62000c1e1500 */
[----:B--2---:R-:W-:-:S03]  /*0c30*/  IMAD.U32 R23, R20, 0x10000, RZ ;  /* 0x0001000014177824 */ /* 0x004fc600078e00ff */
[----:B------:R-:W2:Y:S01]  /*0c40*/  LDG.E.U16 R20, desc[UR10][R4.64+0x800] ;  /* 0x0008000a04147981 */ /* 0x000ea2000c1e1500 */
[----:B---3--:R-:W-:-:S03]  /*0c50*/  SHF.L.U32 R24, R21, 0x10, RZ ;  /* 0x0000001015187819 */ /* 0x008fc600000006ff */
[----:B------:R-:W3:Y:S02]  /*0c60*/  LDG.E.U16 R21, desc[UR10][R2.64+0x800] ;  /* 0x0008000a02157981 */ /* 0x000ee4000c1e1500 */
[----:B------:R-:W-:Y:S02]  /*0c70*/  FFMA R24, R23, R24, R16 ;  /* 0x0000001817187223 */ /* 0x000fe40000000010 */
[----:B------:R-:W3:Y:S04]  /*0c80*/  LDG.E.U16 R23, desc[UR10][R4.64+0xa00] ;  /* 0x000a000a04177981 */ /* 0x000ee8000c1e1500 */
[----:B------:R-:W3:Y:S01]  /*0c90*/  LDG.E.U16 R16, desc[UR10][R4.64+0xc00] ;  /* 0x000c000a04107981 */ /* 0x000ee2000c1e1500 */
[----:B----4-:R-:W-:Y:S01]  /*0ca0*/  SHF.L.U32 R14, R14, 0x10, RZ ;  /* 0x000000100e0e7819 */ /* 0x010fe200000006ff */
[----:B-----5:R-:W-:Y:S01]  /*0cb0*/  IMAD.U32 R13, R13, 0x10000, RZ ;  /* 0x000100000d0d7824 */ /* 0x020fe200078e00ff */
[----:B------:R-:W-:Y:S01]  /*0cc0*/  SHF.L.U32 R17, R17, 0x10, RZ ;  /* 0x0000001011117819 */ /* 0x000fe200000006ff */
[----:B------:R-:W-:-:S02]  /*0cd0*/  IMAD.U32 R15, R15, 0x10000, RZ ;  /* 0x000100000f0f7824 */ /* 0x000fc400078e00ff */
[----:B------:R-:W-:Y:S01]  /*0ce0*/  FFMA R13, R13, R14, R24 ;  /* 0x0000000e0d0d7223 */ /* 0x000fe20000000018 */
[----:B------:R-:W-:-:S03]  /*0cf0*/  SHF.L.U32 R19, R19, 0x10, RZ ;  /* 0x0000001013137819 */ /* 0x000fc600000006ff */
[----:B------:R-:W-:Y:S01]  /*0d00*/  FFMA R13, R15, R17, R13 ;  /* 0x000000110f0d7223 */ /* 0x000fe2000000000d */
[----:B------:R-:W-:-:S04]  /*0d10*/  IMAD.U32 R18, R18, 0x10000, RZ ;  /* 0x0001000012127824 */ /* 0x000fc800078e00ff */
[----:B------:R-:W-:Y:S01]  /*0d20*/  FFMA R13, R18, R19, R13 ;  /* 0x00000013120d7223 */ /* 0x000fe2000000000d */
[----:B------:R-:W-:Y:S02]  /*0d30*/  SHF.L.U32 R22, R22, 0x10, RZ ;  /* 0x0000001016167819 */ /* 0x000fe400000006ff */
[----:B------:R-:W-:Y:S02]  /*0d40*/  SHF.L.U32 R26, R26, 0x10, RZ ;  /* 0x000000101a1a7819 */ /* 0x000fe400000006ff */
[----:B------:R-:W-:Y:S01]  /*0d50*/  SHF.L.U32 R28, R28, 0x10, RZ ;  /* 0x000000101c1c7819 */ /* 0x000fe200000006ff */
[----:B------:R-:W-:Y:S02]  /*0d60*/  IMAD.U32 R25, R25, 0x10000, RZ ;  /* 0x0001000019197824 */ /* 0x000fe400078e00ff */
[----:B------:R-:W-:Y:S02]  /*0d70*/  VIADD R12, R12, 0x800 ;  /* 0x000008000c0c7836 */ /* 0x000fe40000000000 */
[----:B--2---:R-:W-:Y:S01]  /*0d80*/  IMAD.U32 R20, R20, 0x10000, RZ ;  /* 0x0001000014147824 */ /* 0x004fe200078e00ff */
[----:B---3--:R-:W-:Y:S01]  /*0d90*/  SHF.L.U32 R21, R21, 0x10, RZ ;  /* 0x0000001015157819 */ /* 0x008fe200000006ff */
[----:B------:R-:W-:-:S04]  /*0da0*/  IMAD.U32 R2, R23, 0x10000, RZ ;  /* 0x0001000017027824 */ /* 0x000fc800078e00ff */
[----:B------:R-:W-:Y:S01]  /*0db0*/  FFMA R13, R20, R21, R13 ;  /* 0x00000015140d7223 */ /* 0x000fe2000000000d */
[----:B------:R-:W-:-:S03]  /*0dc0*/  IMAD.U32 R3, R16, 0x10000, RZ ;  /* 0x0001000010037824 */ /* 0x000fc600078e00ff */
[----:B------:R-:W-:-:S04]  /*0dd0*/  FFMA R2, R2, R22, R13 ;  /* 0x0000001602027223 */ /* 0x000fc8000000000d */
[----:B------:R-:W-:-:S04]  /*0de0*/  FFMA R2, R3, R26, R2 ;  /* 0x0000001a03027223 */ /* 0x000fc80000000002 */
[----:B------:R-:W-:-:S07]  /*0df0*/  FFMA R16, R25, R28, R2 ;  /* 0x0000001c19107223 */ /* 0x000fce0000000002 */
.L_x_244:
[----:B------:R-:W-:Y:S05]  /*0e00*/  BSYNC.RECONVERGENT B1 ;  /* 0x0000000000017941 */ /* 0x000fea0003800200 */
.L_x_243:
[----:B------:R-:W-:Y:S05]  /*0e10*/  @!P1 BRA `(.L_x_239) ;  /* 0x0000000400089947 */ /* 0x000fea0003800000 */
[----:B------:R-:W-:Y:S01]  /*0e20*/  ISETP.GE.U32.AND P0, PT, R27, 0x4, PT ;  /* 0x000000041b00780c */ /* 0x000fe20003f06070 */
[----:B------:R-:W-:Y:S01]  /*0e30*/  BSSY.RECONVERGENT B1, `(.L_x_245) ;  /* 0x0000023000017945 */ /* 0x000fe20003800200 */
[----:B------:R-:W-:-:S04]  /*0e40*/  LOP3.LUT R11, R11, 0x3, RZ, 0xc0, !PT ;  /* 0x000000030b0b7812 */ /* 0x000fc800078ec0ff */
[----:B------:R-:W-:-:S07]  /*0e50*/  ISETP.NE.AND P1, PT, R11, RZ, PT ;  /* 0x000000ff0b00720c */ /* 0x000fce0003f25270 */
[----:B------:R-:W-:Y:S06]  /*0e60*/  @!P0 BRA `(.L_x_246) ;  /* 0x00000000007c8947 */ /* 0x000fec0003800000 */
[----:B------:R-:W0:Y:S01]  /*0e70*/  LDCU.64 UR14, c[0x0][0x390] ;  /* 0x00007200ff0e77ac */ /* 0x000e220008000a00 */
[----:B------:R-:W-:Y:S01]  /*0e80*/  IADD3 R2, P0, PT, R12, UR20, RZ ;  /* 0x000000140c027c10 */ /* 0x000fe2000ff1e0ff */
[----:B------:R-:W2:Y:S03]  /*0e90*/  LDCU.64 UR16, c[0x0][0x388] ;  /* 0x00007100ff1077ac */ /* 0x000ea60008000a00 */
[----:B------:R-:W-:Y:S01]  /*0ea0*/  IADD3.X R3, PT, PT, RZ, UR21, RZ, P0, !PT ;  /* 0x00000015ff037c10 */ /* 0x000fe200087fe4ff */
[----:B------:R-:W-:-:S03]  /*0eb0*/  IMAD.SHL.U32 R4, R2, 0x2, RZ ;  /* 0x0000000202047824 */ /* 0x000fc600078e00ff */
        /* <DEDUP_REMOVED lines=13> */
[----:B------:R-:W-:-:S02]  /*0f90*/  IADD3 R12, PT, PT, R12, 0x400, RZ ;  /* 0x000004000c0c7810 */ /* 0x000fc40007ffe0ff */
[----:B--2---:R-:W-:Y:S01]  /*0fa0*/  SHF.L.U32 R13, R13, 0x10, RZ ;  /* 0x000000100d0d7819 */ /* 0x004fe200000006ff */
[----:B---3--:R-:W-:Y:S01]  /*0fb0*/  IMAD.U32 R14, R14, 0x10000, RZ ;  /* 0x000100000e0e7824 */ /* 0x008fe200078e00ff */
[----:B----4-:R-:W-:-:S03]  /*0fc0*/  SHF.L.U32 R18, R15, 0x10, RZ ;  /* 0x000000100f127819 */ /* 0x010fc600000006ff */
[----:B------:R-:W-:Y:S01]  /*0fd0*/  FFMA R13, R13, R14, R16 ;  /* 0x0000000e0d0d7223 */ /* 0x000fe20000000010 */
[----:B-----5:R-:W-:Y:S01]  /*0fe0*/  IMAD.U32 R17, R17, 0x10000, RZ ;  /* 0x0001000011117824 */ /* 0x020fe200078e00ff */
[----:B------:R-:W-:-:S03]  /*0ff0*/  SHF.L.U32 R14, R19, 0x10, RZ ;  /* 0x00000010130e7819 */ /* 0x000fc600000006ff */
[----:B------:R-:W-:Y:S01]  /*1000*/  FFMA R13, R18, R17, R13 ;  /* 0x00000011120d7223 */ /* 0x000fe2000000000d */
[----:B------:R-:W-:Y:S01]  /*1010*/  IMAD.U32 R20, R20, 0x10000, RZ ;  /* 0x0001000014147824 */ /* 0x000fe200078e00ff */
[----:B------:R-:W-:-:S03]  /*1020*/  SHF.L.U32 R16, R21, 0x10, RZ ;  /* 0x0000001015107819 */ /* 0x000fc600000006ff */
[----:B------:R-:W-:Y:S01]  /*1030*/  FFMA R13, R14, R20, R13 ;  /* 0x000000140e0d7223 */ /* 0x000fe2000000000d */
[----:B------:R-:W-:-:S04]  /*1040*/  IMAD.U32 R22, R22, 0x10000, RZ ;  /* 0x0001000016167824 */ /* 0x000fc800078e00ff */
[----:B------:R-:W-:-:S07]  /*1050*/  FFMA R16, R16, R22, R13 ;  /* 0x0000001610107223 */ /* 0x000fce000000000d */
.L_x_246:
[----:B------:R-:W-:Y:S05]  /*1060*/  BSYNC.RECONVERGENT B1 ;  /* 0x0000000000017941 */ /* 0x000fea0003800200 */
.L_x_245:
        /* <DEDUP_REMOVED lines=12> */
[----:B------:R-:W3:Y:S01]  /*1130*/  LDG.E.U16 R14, desc[UR10][R4.64] ;  /* 0x0000000a040e7981 */ /* 0x000ee2000c1e1500 */
[----:B------:R-:W-:Y:S01]  /*1140*/  ISETP.NE.AND P0, PT, R11, 0x1, PT ;  /* 0x000000010b00780c */ /* 0x000fe20003f05270 */
[----:B--2---:R-:W-:Y:S01]  /*1150*/  IMAD.U32 R13, R12, 0x10000, RZ ;  /* 0x000100000c0d7824 */ /* 0x004fe200078e00ff */
[----:B---3--:R-:W-:-:S05]  /*1160*/  SHF.L.U32 R14, R14, 0x10, RZ ;  /* 0x000000100e0e7819 */ /* 0x008fca00000006ff */
[----:B------:R-:W-:-:S06]  /*1170*/  FFMA R16, R13, R14, R16 ;  /* 0x0000000e0d107223 */ /* 0x000fcc0000000010 */
[----:B------:R-:W-:Y:S05]  /*1180*/  @!P0 BRA `(.L_x_239) ;  /* 0x00000000002c8947 */ /* 0x000fea0003800000 */
[----:B------:R-:W-:Y:S01]  /*1190*/  ISETP.NE.AND P0, PT, R11, 0x2, PT ;  /* 0x000000020b00780c */ /* 0x000fe20003f05270 */
[----:B------:R-:W2:Y:S04]  /*11a0*/  LDG.E.U16 R12, desc[UR10][R4.64+0x200] ;  /* 0x0002000a040c7981 */ /* 0x000ea8000c1e1500 */
[----:B------:R-:W3:Y:S08]  /*11b0*/  LDG.E.U16 R11, desc[UR10][R2.64+0x200] ;  /* 0x0002000a020b7981 */ /* 0x000ef0000c1e1500 */
[----:B------:R-:W4:Y:S04]  /*11c0*/  @P0 LDG.E.U16 R14, desc[UR10][R4.64+0x400] ;  /* 0x0004000a040e0981 */ /* 0x000f28000c1e1500 */
[----:B------:R-:W5:Y:S01]  /*11d0*/  @P0 LDG.E.U16 R13, desc[UR10][R2.64+0x400] ;  /* 0x0004000a020d0981 */ /* 0x000f62000c1e1500 */
[----:B--2---:R-:W-:Y:S01]  /*11e0*/  SHF.L.U32 R12, R12, 0x10, RZ ;  /* 0x000000100c0c7819 */ /* 0x004fe200000006ff */
[----:B---3--:R-:W-:-:S04]  /*11f0*/  IMAD.U32 R11, R11, 0x10000, RZ ;  /* 0x000100000b0b7824 */ /* 0x008fc800078e00ff */
[----:B------:R-:W-:Y:S01]  /*1200*/  FFMA R16, R11, R12, R16 ;  /* 0x0000000c0b107223 */ /* 0x000fe20000000010 */
[----:B----4-:R-:W-:Y:S01]  /*1210*/  @P0 SHF.L.U32 R14, R14, 0x10, RZ ;  /* 0x000000100e0e0819 */ /* 0x010fe200000006ff */
[----:B-----5:R-:W-:-:S04]  /*1220*/  @P0 IMAD.U32 R13, R13, 0x10000, RZ ;  /* 0x000100000d0d0824 */ /* 0x020fc800078e00ff */
[----:B------:R-:W-:-:S07]  /*1230*/  @P0 FFMA R16, R13, R14, R16 ;  /* 0x0000000e0d100223 */ /* 0x000fce0000000010 */
.L_x_239:
[----:B------:R-:W-:Y:S05]  /*1240*/  BSYNC.RECONVERGENT B0 ;  /* 0x0000000000007941 */ /* 0x000fea0003800200 */
.L_x_238:
[----:B------:R-:W0:Y:S01]  /*1250*/  SHFL.BFLY PT, R3, R16, 0x10, 0x1f ;  /* 0x0e001f0010037f89 */ /* 0x000e2200000e0000 */
[----:B------:R-:W-:Y:S01]  /*1260*/  ISETP.GT.AND P0, PT, R0, UR9, PT ;  /* 0x0000000900007c0c */ /* 0x000fe2000bf04270 */
[----:B------:R-:W2:Y:S01]  /*1270*/  LDCU UR8, c[0x0][0x3a4] ;  /* 0x00007480ff0877ac */ /* 0x000ea20008000800 */
[----:B------:R-:W-:Y:S01]  /*1280*/  BSSY.RECONVERGENT B0, `(.L_x_247) ;  /* 0x0000031000007945 */ /* 0x000fe20003800200 */
[----:B------:R-:W3:Y:S01]  /*1290*/  LDCU.64 UR14, c[0x0][0x390] ;  /* 0x00007200ff0e77ac */ /* 0x000ee20008000a00 */
[----:B------:R-:W4:Y:S01]  /*12a0*/  LDCU.128 UR16, c[0x0][0x380] ;  /* 0x00007000ff1077ac */ /* 0x000f220008000c00 */
        /* <DEDUP_REMOVED lines=9> */
[----:B------:R-:W-:Y:S01]  /*1340*/  STS [R10+UR6], R11 ;  /* 0x0000000b0a007988 */ /* 0x000fe20008000806 */
[----:B------:R-:W-:Y:S06]  /*1350*/  BAR.SYNC.DEFER_BLOCKING 0x0 ;  /* 0x0000000000007b1d */ /* 0x000fec0000010000 */
[----:B------:R-:W0:Y:S04]  /*1360*/  LDS R12, [R6+UR6] ;  /* 0x00000006060c7984 */ /* 0x000e280008000800 */
        /* <DEDUP_REMOVED lines=9> */
[----:B0-----:R-:W-:Y:S01]  /*1400*/  FADD R11, R4, R11 ;  /* 0x0000000b040b7221 */ /* 0x001fe20000000000 */
[----:B--234-:R-:W-:Y:S06]  /*1410*/  @P0 BRA `(.L_x_248) ;  /* 0x00000000005c0947 */ /* 0x01cfec0003800000 */
[----:B------:R-:W-:-:S07]  /*1420*/  IMAD.MOV.U32 R14, RZ, RZ, R0 ;  /* 0x000000ffff0e7224 */ /* 0x000fce00078e0000 */
.L_x_249:
[----:B------:R-:W-:-:S04]  /*1430*/  IADD3 R17, P0, PT, R14, UR20, RZ ;  /* 0x000000140e117c10 */ /* 0x000fc8000ff1e0ff */
[----:B------:R-:W-:Y:S01]  /*1440*/  IADD3.X R2, PT, PT, RZ, UR21, RZ, P0, !PT ;  /* 0x00000015ff027c10 */ /* 0x000fe200087fe4ff */
[----:B------:R-:W-:-:S03]  /*1450*/  IMAD.SHL.U32 R15, R17, 0x2, RZ ;  /* 0x00000002110f7824 */ /* 0x000fc600078e00ff */
[----:B------:R-:W-:Y:S02]  /*1460*/  SHF.L.U64.HI R17, R17, 0x1, R2 ;  /* 0x0000000111117819 */ /* 0x000fe40000010202 */
[C---:B------:R-:W-:Y:S02]  /*1470*/  IADD3 R4, P1, PT, R15.reuse, UR18, RZ ;  /* 0x000000120f047c10 */ /* 0x040fe4000ff3e0ff */
[----:B------:R-:W-:Y:S02]  /*1480*/  IADD3 R2, P0, PT, R15, UR14, RZ ;  /* 0x0000000e0f027c10 */ /* 0x000fe4000ff1e0ff */
[C---:B------:R-:W-:Y:S02]  /*1490*/  IADD3.X R5, PT, PT, R17.reuse, UR19, RZ, P1, !PT ;  /* 0x0000001311057c10 */ /* 0x040fe40008ffe4ff */
[----:B0-----:R-:W-:-:S03]  /*14a0*/  IADD3.X R3, PT, PT, R17, UR15, RZ, P0, !PT ;  /* 0x0000000f11037c10 */ /* 0x001fc600087fe4ff */
[----:B------:R-:W2:Y:S04]  /*14b0*/  LDG.E.EF.U16 R4, desc[UR10][R4.64] ;  /* 0x0000000a04047981 */ /* 0x000ea8000c0e1500 */
[----:B------:R-:W3:Y:S01]  /*14c0*/  LDG.E.EF.U16 R2, desc[UR10][R2.64] ;  /* 0x0000000a02027981 */ /* 0x000ee2000c0e1500 */
[----:B------:R-:W-:Y:S02]  /*14d0*/  IADD3 R14, PT, PT, R14, 0x100, RZ ;  /* 0x000001000e0e7810 */ /* 0x000fe40007ffe0ff */
[----:B--2---:R-:W-:Y:S01]  /*14e0*/  SHF.L.U32 R16, R4, 0x10, RZ ;  /* 0x0000001004107819 */ /* 0x004fe200000006ff */
[----:B---3--:R-:W-:-:S04]  /*14f0*/  IMAD.U32 R12, R2, 0x10000, RZ ;  /* 0x00010000020c7824 */ /* 0x008fc800078e00ff */
[----:B------:R-:W-:-:S04]  /*1500*/  FADD R13, -R11, R16 ;  /* 0x000000100b0d7221 */ /* 0x000fc80000000100 */
[----:B------:R-:W-:-:S04]  /*1510*/  FMUL R12, R12, R13 ;  /* 0x0000000d0c0c7220 */ /* 0x000fc80000400000 */
[----:B------:R-:W-:Y:S01]  /*1520*/  FMUL R13, R12, UR8 ;  /* 0x000000080c0d7c20 */ /* 0x000fe20008400000 */
[----:B------:R-:W-:-:S04]  /*1530*/  IADD3 R12, P0, PT, R15, UR16, RZ ;  /* 0x000000100f0c7c10 */ /* 0x000fc8000ff1e0ff */
[----:B------:R-:W-:Y:S02]  /*1540*/  F2FP.BF16.F32.PACK_AB R3, RZ, R13 ;  /* 0x0000000dff03723e */ /* 0x000fe400000010ff */
[----:B------:R-:W-:Y:S02]  /*1550*/  IADD3.X R13, PT, PT, R17, UR17, RZ, P0, !PT ;  /* 0x00000011110d7c10 */ /* 0x000fe400087fe4ff */
[----:B------:R-:W-:-:S03]  /*1560*/  ISETP.GT.AND P0, PT, R14, UR9, PT ;  /* 0x000000090e007c0c */ /* 0x000fc6000bf04270 */
[----:B------:R0:W-:Y:S10]  /*1570*/  STG.E.EF.U16 desc[UR10][R12.64], R3 ;  /* 0x000000030c007986 */ /* 0x0001f4000c00150a */
[----:B------:R-:W-:Y:S05]  /*1580*/  @!P0 BRA `(.L_x_249) ;  /* 0xfffffffc00a88947 */ /* 0x000fea000383ffff */
.L_x_248:
[----:B------:R-:W-:Y:S05]  /*1590*/  BSYNC.RECONVERGENT B0 ;  /* 0x0000000000007941 */ /* 0x000fea0003800200 */
.L_x_247:
[----:B------:R-:W-:Y:S05]  /*15a0*/  BRA.U UP0, `(.L_x_250) ;  /* 0xffffffed002c7547 */ /* 0x000fea000b83ffff */
[----:B------:R-:W-:Y:S05]  /*15b0*/  EXIT ;  /* 0x000000000000794d */ /* 0x000fea0003800000 */
.L_x_251:
        /* <DEDUP_REMOVED lines=12> */
.L_x_353:


//--------------------- .text._Z23softmax_forward_kernel7PfPKfii --------------------------
	.section	.text._Z23softmax_forward_kernel7PfPKfii,"ax",@progbits
	.align	128
        .global         _Z23softmax_forward_kernel7PfPKfii
        .type           _Z23softmax_forward_kernel7PfPKfii,@function
        .size           _Z23softmax_forward_kernel7PfPKfii,(.L_x_342 - _Z23softmax_forward_kernel7PfPKfii)
        .other          _Z23softmax_forward_kernel7PfPKfii,@"STO_CUDA_ENTRY STV_DEFAULT"
_Z23softmax_forward_kernel7PfPKfii:
.text._Z23softmax_forward_kernel7PfPKfii:
[----:B------:R-:W-:Y:S01]  /*0000*/  LDC R1, c[0x0][0x37c] ;  /* 0x0000df00ff017b82 */ /* 0x000fe20000000800 */
[----:B------:R-:W0:Y:S07]  /*0010*/  S2R R13, SR_TID.X ;  /* 0x00000000000d7919 */ /* 0x000e2e0000002100 */
[----:B------:R-:W1:Y:S01]  /*0020*/  LDC R12, c[0x0][0x360] ;  /* 0x0000d800ff0c7b82 */ /* 0x000e620000000800 */
[----:B------:R-:W0:Y:S01]  /*0030*/  LDCU UR5, c[0x0][0x394] ;  /* 0x00007280ff0577ac */ /* 0x000e220008000800 */
[----:B------:R-:W-:Y:S01]  /*0040*/  MOV R3, 0x400 ;  /* 0x0000040000037802 */ /* 0x000fe20000000f00 */
[----:B------:R-:W2:Y:S01]  /*0050*/  S2R R0, SR_CgaCtaId ;  /* 0x0000000000007919 */ /* 0x000ea20000008800 */
[----:B0-----:R-:W-:-:S02]  /*0060*/  ISETP.GE.AND P0, PT, R13, UR5, PT ;  /* 0x000000050d007c0c */ /* 0x001fc4000bf06270 */
[----:B------:R-:W-:Y:S02]  /*0070*/  SHF.R.U32.HI R2, RZ, 0x5, R13 ;  /* 0x00000005ff027819 */ /* 0x000fe4000001160d */
[----:B--2---:R-:W-:Y:S02]  /*0080*/  LEA R3, R0, R3, 0x18 ;  /* 0x0000000300037211 */ /* 0x004fe400078ec0ff */
[----:B-1----:R-:W-:-:S05]  /*0090*/  SHF.R.U32.HI R0, RZ, 0x5, R12 ;  /* 0x00000005ff007819 */ /* 0x002fca000001160c */
[--C-:B------:R-:W-:Y:S02]  /*00a0*/  IMAD R5, R0, 0x4, R3.reuse ;  /* 0x0000000400057824 */ /* 0x100fe400078e0203 */
[----:B------:R-:W-:Y:S02]  /*00b0*/  @P0 IMAD.MOV.U32 R7, RZ, RZ, -0x800000 ;  /* 0xff800000ff070424 */ /* 0x000fe400078e00ff */
[C---:B------:R-:W-:Y:S02]  /*00c0*/  @P0 IMAD R4, R2.reuse, 0x4, R3 ;  /* 0x0000000402040824 */ /* 0x040fe400078e0203 */
[----:B------:R-:W-:-:S03]  /*00d0*/  @P0 IMAD R5, R2, 0x4, R5 ;  /* 0x0000000402050824 */ /* 0x000fc600078e0205 */
[----:B------:R0:W-:Y:S04]  /*00e0*/  @P0 STS [R4], R7 ;  /* 0x0000000704000388 */ /* 0x0001e80000000800 */
[----:B------:R0:W-:Y:S01]  /*00f0*/  @P0 STS [R5], RZ ;  /* 0x000000ff05000388 */ /* 0x0001e20000000800 */
[----:B------:R-:W-:Y:S05]  /*0100*/  @P0 EXIT ;  /* 0x000000000000094d */ /* 0x000fea0003800000 */
[----:B------:R-:W1:Y:S01]  /*0110*/  S2UR UR4, SR_CTAID.X ;  /* 0x00000000000479c3 */ /* 0x000e620000002500 */
[----:B------:R-:W-:Y:S01]  /*0120*/  BSSY.RECONVERGENT B0, `(.L_x_252) ;  /* 0x0000045000007945 */ /* 0x000fe20003800200 */
[----:B0-----:R-:W-:Y:S01]  /*0130*/  IMAD.MOV.U32 R4, RZ, RZ, -0x800000 ;  /* 0xff800000ff047424 */ /* 0x001fe200078e00ff */
[----:B------:R-:W0:Y:S01]  /*0140*/  LDCU.64 UR10, c[0x0][0x358] ;  /* 0x00006b00ff0a77ac */ /* 0x000e220008000a00 */
[----:B------:R-:W-:Y:S01]  /*0150*/  IMAD.MOV.U32 R5, RZ, RZ, R13 ;  /* 0x000000ffff057224 */ /* 0x000fe200078e000d */
[----:B------:R-:W2:Y:S01]  /*0160*/  LDCU.64 UR6, c[0x0][0x388] ;  /* 0x00007100ff0677ac */ /* 0x000ea20008000a00 */
[----:B------:R-:W-:Y:S02]  /*0170*/  UIADD3 UR8, UPT, UPT, UR5, -0x1, URZ ;  /* 0xffffffff05087890 */ /* 0x000fe4000fffe0ff */
[----:B012---:R-:W-:-:S12]  /*0180*/  UIMAD UR4, UR4, UR5, URZ ;  /* 0x00000005040472a4 */ /* 0x007fd8000f8e02ff */
.L_x_253:
[----:B------:R-:W-:Y:S01]  /*0190*/  IMAD.IADD R7, R12, 0x1, R5 ;  /* 0x000000010c077824 */ /* 0x000fe200078e0205 */
[----:B------:R-:W-:-:S04]  /*01a0*/  VIMNMX.U32 R5, PT, PT, R5, UR8, PT ;  /* 0x0000000805057c48 */ /* 0x000fc8000bfe0000 */
[C---:B------:R-:W-:Y:S01]  /*01b0*/  VIMNMX.U32 R6, PT, PT, R7.reuse, UR8, PT ;  /* 0x0000000807067c48 */ /* 0x040fe2000bfe0000 */
[--C-:B------:R-:W-:Y:S01]  /*01c0*/  IMAD.IADD R7, R7, 0x1, R12.reuse ;  /* 0x0000000107077824 */ /* 0x100fe200078e020c */
[----:B------:R-:W-:Y:S02]  /*01d0*/  IADD3 R11, P0, PT, R5, UR4, RZ ;  /* 0x00000004050b7c10 */ /* 0x000fe4000ff1e0ff */
[----:B------:R-:W-:Y:S01]  /*01e0*/  IADD3 R8, P1, PT, R6, UR4, RZ ;  /* 0x0000000406087c10 */ /* 0x000fe2000ff3e0ff */
[C---:B------:R-:W-:Y:S01]  /*01f0*/  IMAD.IADD R9, R7.reuse, 0x1, R12 ;  /* 0x0000000107097824 */ /* 0x040fe200078e020c */
[----:B------:R-:W-:Y:S01]  /*0200*/  VIMNMX.U32 R5, PT, PT, R7, UR8, PT ;  /* 0x0000000807057c48 */ /* 0x000fe2000bfe0000 */
[----:B------:R-:W-:Y:S01]  /*0210*/  IMAD.X R14, RZ, RZ, RZ, P0 ;  /* 0x000000ffff0e7224 */ /* 0x000fe200000e06ff */
[----:B------:R-:W-:Y:S01]  /*0220*/  LEA R10, P0, R11, UR6, 0x2 ;  /* 0x000000060b0a7c11 */ /* 0x000fe2000f8010ff */
[----:B------:R-:W-:Y:S01]  /*0230*/  IMAD.X R15, RZ, RZ, RZ, P1 ;  /* 0x000000ffff0f7224 */ /* 0x000fe200008e06ff */
[----:B------:R-:W-:-:S02]  /*0240*/  LEA R6, P1, R8, UR6, 0x2 ;  /* 0x0000000608067c11 */ /* 0x000fc4000f8210ff */
[----:B------:R-:W-:Y:S02]  /*0250*/  LEA.HI.X R11, R11, UR7, R14, 0x2, P0 ;  /* 0x000000070b0b7c11 */ /* 0x000fe400080f140e */
[----:B------:R-:W-:Y:S02]  /*0260*/  IADD3 R16, P0, PT, R5, UR4, RZ ;  /* 0x0000000405107c10 */ /* 0x000fe4000ff1e0ff */
[----:B------:R-:W-:Y:S01]  /*0270*/  LEA.HI.X R7, R8, UR7, R15, 0x2, P1 ;  /* 0x0000000708077c11 */ /* 0x000fe200088f140f */
[C-C-:B------:R-:W-:Y:S01]  /*0280*/  IMAD.IADD R15, R9.reuse, 0x1, R12.reuse ;  /* 0x00000001090f7824 */ /* 0x140fe200078e020c */
[----:B------:R-:W-:Y:S01]  /*0290*/  VIMNMX.U32 R14, PT, PT, R9, UR8, PT ;  /* 0x00000008090e7c48 */ /* 0x000fe2000bfe0000 */
[----:B------:R-:W-:Y:S01]  /*02a0*/  IMAD.X R9, RZ, RZ, RZ, P0 ;  /* 0x000000ffff097224 */ /* 0x000fe200000e06ff */
[----:B------:R-:W-:Y:S01]  /*02b0*/  LEA R8, P0, R16, UR6, 0x2 ;  /* 0x0000000610087c11 */ /* 0x000fe2000f8010ff */
[----:B------:R0:W2:Y:S01]  /*02c0*/  LDG.E R5, desc[UR10][R10.64] ;  /* 0x0000000a0a057981 */ /* 0x0000a2000c1e1900 */
[----:B------:R-:W-:Y:S01]  /*02d0*/  IADD3 R19, P1, PT, R14, UR4, RZ ;  /* 0x000000040e137c10 */ /* 0x000fe2000ff3e0ff */
[C---:B------:R-:W-:Y:S01]  /*02e0*/  IMAD.IADD R17, R15.reuse, 0x1, R12 ;  /* 0x000000010f117824 */ /* 0x040fe200078e020c */
[----:B------:R-:W-:Y:S01]  /*02f0*/  LEA.HI.X R9, R16, UR7, R9, 0x2, P0 ;  /* 0x0000000710097c11 */ /* 0x000fe200080f1409 */
[----:B------:R1:W2:Y:S01]  /*0300*/  LDG.E R18, desc[UR10][R6.64] ;  /* 0x0000000a06127981 */ /* 0x0002a2000c1e1900 */
[----:B------:R-:W-:Y:S01]  /*0310*/  VIMNMX.U32 R16, PT, PT, R15, UR8, PT ;  /* 0x000000080f107c48 */ /* 0x000fe2000bfe0000 */
[----:B------:R-:W-:Y:S01]  /*0320*/  IMAD.X R22, RZ, RZ, RZ, P1 ;  /* 0x000000ffff167224 */ /* 0x000fe200008e06ff */
[----:B------:R-:W-:-:S02]  /*0330*/  LEA R14, P0, R19, UR6, 0x2 ;  /* 0x00000006130e7c11 */ /* 0x000fc4000f8010ff */
[----:B------:R-:W-:Y:S02]  /*0340*/  IADD3 R20, P1, PT, R16, UR4, RZ ;  /* 0x0000000410147c10 */ /* 0x000fe4000ff3e0ff */
[C---:B------:R-:W-:Y:S01]  /*0350*/  VIMNMX.U32 R16, PT, PT, R17.reuse, UR8, PT ;  /* 0x0000000811107c48 */ /* 0x040fe2000bfe0000 */
[----:B------:R-:W-:Y:S01]  /*0360*/  IMAD.IADD R17, R17, 0x1, R12 ;  /* 0x0000000111117824 */ /* 0x000fe200078e020c */
[----:B------:R-:W-:Y:S01]  /*0370*/  LEA.HI.X R15, R19, UR7, R22, 0x2, P0 ;  /* 0x00000007130f7c11 */ /* 0x000fe200080f1416 */
[----:B0-----:R-:W-:Y:S01]  /*0380*/  IMAD.X R11, RZ, RZ, RZ, P1 ;  /* 0x000000ffff0b7224 */ /* 0x001fe200008e06ff */
[C---:B------:R-:W-:Y:S01]  /*0390*/  LEA R10, P0, R20.reuse, UR6, 0x2 ;  /* 0x00000006140a7c11 */ /* 0x040fe2000f8010ff */
[C---:B------:R-:W-:Y:S01]  /*03a0*/  IMAD.IADD R21, R17.reuse, 0x1, R12 ;  /* 0x0000000111157824 */ /* 0x040fe200078e020c */
[----:B------:R-:W-:Y:S01]  /*03b0*/  VIMNMX.U32 R17, PT, PT, R17, UR8, PT ;  /* 0x0000000811117c48 */ /* 0x000fe2000bfe0000 */
[----:B------:R0:W3:Y:S01]  /*03c0*/  LDG.E R19, desc[UR10][R8.64] ;  /* 0x0000000a08137981 */ /* 0x0000e2000c1e1900 */
[----:B------:R-:W-:-:S02]  /*03d0*/  LEA.HI.X R11, R20, UR7, R11, 0x2, P0 ;  /* 0x00000007140b7c11 */ /* 0x000fc400080f140b */
[----:B------:R-:W-:Y:S01]  /*03e0*/  IADD3 R20, P0, PT, R16, UR4, RZ ;  /* 0x0000000410147c10 */ /* 0x000fe2000ff1e0ff */
[----:B------:R-:W3:Y:S01]  /*03f0*/  LDG.E R14, desc[UR10][R14.64] ;  /* 0x0000000a0e0e7981 */ /* 0x000ee2000c1e1900 */
[----:B-1----:R-:W-:Y:S02]  /*0400*/  VIMNMX.U32 R6, PT, PT, R21, UR8, PT ;  /* 0x0000000815067c48 */ /* 0x002fe4000bfe0000 */
[----:B------:R-:W-:Y:S01]  /*0410*/  IADD3 R22, P1, PT, R17, UR4, RZ ;  /* 0x0000000411167c10 */ /* 0x000fe2000ff3e0ff */
[----:B------:R-:W-:Y:S01]  /*0420*/  IMAD.X R17, RZ, RZ, RZ, P0 ;  /* 0x000000ffff117224 */ /* 0x000fe200000e06ff */
[----:B------:R-:W-:Y:S01]  /*0430*/  LEA R16, P0, R20, UR6, 0x2 ;  /* 0x0000000614107c11 */ /* 0x000fe2000f8010ff */
[----:B------:R-:W4:Y:S01]  /*0440*/  LDG.E R11, desc[UR10][R10.64] ;  /* 0x0000000a0a0b7981 */ /* 0x000f22000c1e1900 */
[----:B------:R-:W-:Y:S02]  /*0450*/  IADD3 R7, P2, PT, R6, UR4, RZ ;  /* 0x0000000406077c10 */ /* 0x000fe4000ff5e0ff */
[----:B0-----:R-:W-:-:S02]  /*0460*/  IADD3.X R9, PT, PT, RZ, RZ, RZ, P1, !PT ;  /* 0x000000ffff097210 */ /* 0x001fc40000ffe4ff */
[----:B------:R-:W-:Y:S01]  /*0470*/  LEA.HI.X R17, R20, UR7, R17, 0x2, P0 ;  /* 0x0000000714117c11 */ /* 0x000fe200080f1411 */
[----:B------:R-:W-:Y:S01]  /*0480*/  IMAD.X R20, RZ, RZ, RZ, P2 ;  /* 0x000000ffff147224 */ /* 0x000fe200010e06ff */
[C---:B------:R-:W-:Y:S02]  /*0490*/  LEA R8, P1, R22.reuse, UR6, 0x2 ;  /* 0x0000000616087c11 */ /* 0x040fe4000f8210ff */
[C---:B------:R-:W-:Y:S01]  /*04a0*/  LEA R6, P0, R7.reuse, UR6, 0x2 ;  /* 0x0000000607067c11 */ /* 0x040fe2000f8010ff */
[----:B------:R-:W4:Y:S01]  /*04b0*/  LDG.E R16, desc[UR10][R16.64] ;  /* 0x0000000a10107981 */ /* 0x000f22000c1e1900 */
[----:B------:R-:W-:Y:S02]  /*04c0*/  LEA.HI.X R9, R22, UR7, R9, 0x2, P1 ;  /* 0x0000000716097c11 */ /* 0x000fe400088f1409 */
[----:B------:R-:W-:-:S04]  /*04d0*/  LEA.HI.X R7, R7, UR7, R20, 0x2, P0 ;  /* 0x0000000707077c11 */ /* 0x000fc800080f1414 */
[----:B------:R-:W5:Y:S04]  /*04e0*/  LDG.E R9, desc[UR10][R8.64] ;  /* 0x0000000a08097981 */ /* 0x000f68000c1e1900 */
[----:B------:R-:W5:Y:S01]  /*04f0*/  LDG.E R6, desc[UR10][R6.64] ;  /* 0x0000000a06067981 */ /* 0x000f62000c1e1900 */
[----:B--2---:R-:W-:Y:S01]  /*0500*/  FMNMX3 R18, R4, R5, R18, !PT ;  /* 0x0000000504127276 */ /* 0x004fe20007800012 */
[----:B------:R-:W-:-:S05]  /*0510*/  IMAD.IADD R5, R21, 0x1, R12 ;  /* 0x0000000115057824 */ /* 0x000fca00078e020c */
[----:B------:R-:W-:Y:S02]  /*0520*/  ISETP.GE.AND P0, PT, R5, UR5, PT ;  /* 0x0000000505007c0c */ /* 0x000fe4000bf06270 */
[----:B---3--:R-:W-:-:S04]  /*0530*/  FMNMX3 R14, R18, R19, R14, !PT ;  /* 0x00000013120e7276 */ /* 0x008fc8000780000e */
[----:B----4-:R-:W-:-:S04]  /*0540*/  FMNMX3 R14, R14, R11, R16, !PT ;  /* 0x0000000b0e0e7276 */ /* 0x010fc80007800010 */
[----:B-----5:R-:W-:-:S03]  /*0550*/  FMNMX3 R4, R14, R9, R6, !PT ;  /* 0x000000090e047276 */ /* 0x020fc60007800006 */
[----:B------:R-:W-:Y:S05]  /*0560*/  @!P0 BRA `(.L_x_253) ;  /* 0xfffffffc00088947 */ /* 0x000fea000383ffff */
[----:B------:R-:W-:Y:S05]  /*0570*/  BSYNC.RECONVERGENT B0 ;  /* 0x0000000000007941 */ /* 0x000fea0003800200 */
.L_x_252:
[----:B------:R-:W0:Y:S01]  /*0580*/  SHFL.DOWN PT, R5, R4, 0x10, 0x1f ;  /* 0x0a001f0004057f89 */ /* 0x000e2200000e0000 */
[----:B------:R-:W-:Y:S01]  /*0590*/  LOP3.LUT P0, RZ, R13, 0x1f, RZ, 0xc0, !PT ;  /* 0x0000001f0dff7812 */ /* 0x000fe2000780c0ff */
[----:B------:R-:W-:-:S12]  /*05a0*/  BSSY.RECONVERGENT B0, `(.L_x_254) ;  /* 0x0000074000007945 */ /* 0x000fd80003800200 */
[----:B------:R-:W-:Y:S01]  /*05b0*/  @!P0 IMAD R2, R2, 0x4, R3 ;  /* 0x0000000402028824 */ /* 0x000fe200078e0203 */
[----:B0-----:R-:W-:-:S05]  /*05c0*/  FMNMX R5, R4, R5, !PT ;  /* 0x0000000504057209 */ /* 0x001fca0007800000 */
[----:B------:R-:W0:Y:S02]  /*05d0*/  SHFL.DOWN PT, R6, R5, 0x8, 0x1f ;  /* 0x09001f0005067f89 */ /* 0x000e2400000e0000 */
[----:B0-----:R-:W-:-:S05]  /*05e0*/  FMNMX R6, R5, R6, !PT ;  /* 0x0000000605067209 */ /* 0x001fca0007800000 */
[----:B------:R-:W0:Y:S02]  /*05f0*/  SHFL.DOWN PT, R7, R6, 0x4, 0x1f ;  /* 0x08801f0006077f89 */ /* 0x000e2400000e0000 */
[----:B0-----:R-:W-:-:S05]  /*0600*/  FMNMX R7, R6, R7, !PT ;  /* 0x0000000706077209 */ /* 0x001fca0007800000 */
[----:B------:R-:W0:Y:S02]  /*0610*/  SHFL.DOWN PT, R8, R7, 0x2, 0x1f ;  /* 0x08401f0007087f89 */ /* 0x000e2400000e0000 */
[----:B0-----:R-:W-:-:S05]  /*0620*/  FMNMX R8, R7, R8, !PT ;  /* 0x0000000807087209 */ /* 0x001fca0007800000 */
[----:B------:R-:W0:Y:S02]  /*0630*/  SHFL.DOWN PT, R9, R8, 0x1, 0x1f ;  /* 0x08201f0008097f89 */ /* 0x000e2400000e0000 */
[----:B0-----:R-:W-:-:S05]  /*0640*/  FMNMX R9, R8, R9, !PT ;  /* 0x0000000908097209 */ /* 0x001fca0007800000 */
[----:B------:R0:W-:Y:S01]  /*0650*/  @!P0 STS [R2], R9 ;  /* 0x0000000902008388 */ /* 0x0001e20000000800 */
[----:B------:R-:W-:Y:S01]  /*0660*/  BAR.SYNC.DEFER_BLOCKING 0x0 ;  /* 0x0000000000007b1d */ /* 0x000fe20000010000 */
[----:B------:R-:W-:-:S13]  /*0670*/  ISETP.NE.AND P0, PT, R13, RZ, PT ;  /* 0x000000ff0d00720c */ /* 0x000fda0003f05270 */
[----:B0-----:R-:W-:Y:S05]  /*0680*/  @P0 BRA `(.L_x_255) ;  /* 0x0000000400940947 */ /* 0x001fea0003800000 */
[----:B------:R0:W1:Y:S01]  /*0690*/  LDS.128 R4, [R3] ;  /* 0x0000000003047984 */ /* 0x0000620000000c00 */
[----:B------:R-:W-:-:S13]  /*06a0*/  ISETP.GE.U32.AND P0, PT, R12, 0x40, PT ;  /* 0x000000400c00780c */ /* 0x000fda0003f06070 */
[----:B0-----:R-:W-:Y:S05]  /*06b0*/  @!P0 BRA `(.L_x_256) ;  /* 0x0000000400848947 */ /* 0x001fea0003800000 */
[----:B------:R-:W-:Y:S02]  /*06c0*/  ISETP.NE.AND P0, PT, R0, 0x2, PT ;  /* 0x000000020000780c */ /* 0x000fe40003f05270 */
[----:B-1----:R-:W-:-:S11]  /*06d0*/  FMNMX R4, R4, R5, !PT ;  /* 0x0000000504047209 */ /* 0x002fd60007800000 */
[----:B------:R-:W-:Y:S05]  /*06e0*/  @!P0 BRA `(.L_x_256) ;  /* 0x0000000400788947 */ /* 0x000fea0003800000 */
[----:B------:R-:W-:Y:S02]  /*06f0*/  ISETP.NE.AND P0, PT, R0, 0x3, PT ;  /* 0x000000030000780c */ /* 0x000fe40003f05270 */
[----:B------:R-:W-:-:S11]  /*0700*/  FMNMX R4, R4, R6, !PT ;  /* 0x0000000604047209 */ /* 0x000fd60007800000 */
[----:B------:R-:W-:Y:S05]  /*0710*/  @!P0 BRA `(.L_x_256) ;  /* 0x00000004006c8947 */ /* 0x000fea0003800000 */
[----:B------:R-:W-:Y:S02]  /*0720*/  ISETP.NE.AND P0, PT, R0, 0x4, PT ;  /* 0x000000040000780c */ /* 0x000fe40003f05270 */
[----:B------:R-:W-:-:S11]  /*0730*/  FMNMX R4, R4, R7, !PT ;  /* 0x0000000704047209 */ /* 0x000fd60007800000 */
[----:B------:R-:W-:Y:S05]  /*0740*/  @!P0 BRA `(.L_x_256) ;  /* 0x0000000400608947 */ /* 0x000fea0003800000 */
[----:B------:R-:W0:Y:S01]  /*0750*/  LDS.128 R8, [R3+0x10] ;  /* 0x0000100003087984 */ /* 0x000e220000000c00 */
[----:B------:R-:W-:Y:S02]  /*0760*/  ISETP.NE.AND P0, PT, R0, 0x5, PT ;  /* 0x000000050000780c */ /* 0x000fe40003f05270 */
[----:B0-----:R-:W-:-:S11]  /*0770*/  FMNMX R4, R4, R8, !PT ;  /* 0x0000000804047209 */ /* 0x001fd60007800000 */
[----:B------:R-:W-:Y:S05]  /*0780*/  @!P0 BRA `(.L_x_256) ;  /* 0x0000000400508947 */ /* 0x000fea0003800000 */
[----:B------:R-:W-:Y:S02]  /*0790*/  ISETP.NE.AND P0, PT, R0, 0x6, PT ;  /* 0x000000060000780c */ /* 0x000fe40003f05270 */
[----:B------:R-:W-:-:S11]  /*07a0*/  FMNMX R4, R4, R9, !PT ;  /* 0x0000000904047209 */ /* 0x000fd60007800000 */
        /* <DEDUP_REMOVED lines=81> */
[----:B------:R-:W-:-:S07]  /*0cc0*/  @P0 FMNMX R4, R4, R11, !PT ;  /* 0x0000000b04040209 */ /* 0x000fce0007800000 */
.L_x_256:
[----:B-1----:R0:W-:Y:S02]  /*0cd0*/  STS [R3], R4 ;  /* 0x0000000403007388 */ /* 0x0021e40000000800 */
.L_x_255:
[----:B------:R-:W-:Y:S05]  /*0ce0*/  BSYNC.RECONVERGENT B0 ;  /* 0x0000000000007941 */ /* 0x000fea0003800200 */
.L_x_254:
[----:B------:R-:W-:Y:S01]  /*0cf0*/  BAR.SYNC.DEFER_BLOCKING 0x0 ;  /* 0x0000000000007b1d */ /* 0x000fe20000010000 */
[----:B------:R-:W-:Y:S02]  /*0d00*/  IMAD.MOV.U32 R17, RZ, RZ, RZ ;  /* 0x000000ffff117224 */ /* 0x000fe400078e00ff */
[----:B------:R-:W-:-:S03]  /*0d10*/  IMAD.MOV.U32 R31, RZ, RZ, R13 ;  /* 0x000000ffff1f7224 */ /* 0x000fc600078e000d */
[----:B------:R-:W1:Y:S01]  /*0d20*/  LDCU.64 UR6, c[0x0][0x380] ;  /* 0x00007000ff0677ac */ /* 0x000e620008000a00 */
[----:B------:R-:W-:Y:S01]  /*0d30*/  BSSY.RECONVERGENT B0, `(.L_x_257) ;  /* 0x00000dd000007945 */ /* 0x000fe20003800200 */
[----:B------:R-:W2:Y:S01]  /*0d40*/  LDCU.64 UR12, c[0x0][0x388] ;  /* 0x00007100ff0c77ac */ /* 0x000ea20008000a00 */
[----:B------:R3:W4:Y:S01]  /*0d50*/  LDS R0, [R3] ;  /* 0x0000000003007984 */ /* 0x0007220000000800 */
[----:B-1----:R-:W-:-:S04]  /*0d60*/  ULEA UR5, UP0, UR4, UR6, 0x2 ;  /* 0x0000000604057291 */ /* 0x002fc8000f8010ff */
[----:B------:R-:W-:Y:S02]  /*0d70*/  ULEA.HI.X UR6, UR4, UR7, URZ, 0x2, UP0 ;  /* 0x0000000704067291 */ /* 0x000fe400080f14ff */
[----:B------:R-:W-:-:S04]  /*0d80*/  IMAD.U32 R10, RZ, RZ, UR5 ;  /* 0x00000005ff0a7e24 */ /* 0x000fc8000f8e00ff */
[----:B--23--:R-:W-:-:S07]  /*0d90*/  IMAD.U32 R11, RZ, RZ, UR6 ;  /* 0x00000006ff0b7e24 */ /* 0x00cfce000f8e00ff */
.L_x_274:
[----:B0123--:R-:W-:-:S04]  /*0da0*/  IMAD.IADD R3, R12, 0x1, R31 ;  /* 0x000000010c037824 */ /* 0x00ffc800078e021f */
[C---:B------:R-:W-:Y:S01]  /*0db0*/  IMAD.IADD R29, R3.reuse, 0x1, R12 ;  /* 0x00000001031d7824 */ /* 0x040fe200078e020c */
[----:B------:R-:W-:-:S04]  /*0dc0*/  VIMNMX.U32 R5, PT, PT, R3, UR8, PT ;  /* 0x0000000803057c48 */ /* 0x000fc8000bfe0000 */
[----:B------:R-:W-:Y:S02]  /*0dd0*/  IADD3 R5, P0, PT, R5, UR4, RZ ;  /* 0x0000000405057c10 */ /* 0x000fe4000ff1e0ff */
[C---:B------:R-:W-:Y:S01]  /*0de0*/  VIMNMX.U32 R26, PT, PT, R29.reuse, UR8, PT ;  /* 0x000000081d1a7c48 */ /* 0x040fe2000bfe0000 */
[--C-:B------:R-:W-:Y:S02]  /*0df0*/  IMAD.IADD R29, R29, 0x1, R12.reuse ;  /* 0x000000011d1d7824 */ /* 0x100fe400078e020c */
[----:B------:R-:W-:Y:S01]  /*0e00*/  IMAD.X R6, RZ, RZ, RZ, P0 ;  /* 0x000000ffff067224 */ /* 0x000fe200000e06ff */
[----:B------:R-:W-:Y:S01]  /*0e10*/  IADD3 R3, P1, PT, R26, UR4, RZ ;  /* 0x000000041a037c10 */ /* 0x000fe2000ff3e0ff */
[----:B------:R-:W-:Y:S01]  /*0e20*/  IMAD.IADD R33, R29, 0x1, R12 ;  /* 0x000000011d217824 */ /* 0x000fe200078e020c */
[----:B------:R-:W-:Y:S02]  /*0e30*/  LEA R4, P0, R5, UR12, 0x2 ;  /* 0x0000000c05047c11 */ /* 0x000fe4000f8010ff */
[----:B------:R-:W-:Y:S01]  /*0e40*/  VIMNMX.U32 R22, PT, PT, R29, UR8, PT ;  /* 0x000000081d167c48 */ /* 0x000fe2000bfe0000 */
[----:B------:R-:W-:Y:S01]  /*0e50*/  IMAD.X R8, RZ, RZ, RZ, P1 ;  /* 0x000000ffff087224 */ /* 0x000fe200008e06ff */
[----:B------:R-:W-:Y:S01]  /*0e60*/  LEA.HI.X R5, R5, UR13, R6, 0x2, P0 ;  /* 0x0000000d05057c11 */ /* 0x000fe200080f1406 */
[----:B------:R-:W-:Y:S01]  /*0e70*/  IMAD.IADD R25, R33, 0x1, R12 ;  /* 0x0000000121197824 */ /* 0x000fe200078e020c */
[----:B------:R-:W-:-:S02]  /*0e80*/  LEA R2, P1, R3, UR12, 0x2 ;  /* 0x0000000c03027c11 */ /* 0x000fc4000f8210ff */
[----:B------:R-:W-:Y:S01]  /*0e90*/  IADD3 R6, P0, PT, R22, UR4, RZ ;  /* 0x0000000416067c10 */ /* 0x000fe2000ff1e0ff */
[----:B-----5:R0:W5:Y:S01]  /*0ea0*/  LDG.E.EF R23, desc[UR10][R4.64] ;  /* 0x0000000a04177981 */ /* 0x020162000c0e1900 */
[----:B------:R-:W-:Y:S02]  /*0eb0*/  VIMNMX.U32 R24, PT, PT, R33, UR8, PT ;  /* 0x0000000821187c48 */ /* 0x000fe4000bfe0000 */
[----:B------:R-:W-:Y:S01]  /*0ec0*/  LEA.HI.X R3, R3, UR13, R8, 0x2, P1 ;  /* 0x0000000d03037c11 */ /* 0x000fe200088f1408 */
[----:B------:R-:W-:Y:S01]  /*0ed0*/  IMAD.X R9, RZ, RZ, RZ, P0 ;  /* 0x000000ffff097224 */ /* 0x000fe200000e06ff */
[----:B------:R-:W-:Y:S02]  /*0ee0*/  IADD3 R7, P1, PT, R24, UR4, RZ ;  /* 0x0000000418077c10 */ /* 0x000fe4000ff3e0ff */
[C---:B------:R-:W-:Y:S01]  /*0ef0*/  LEA R20, P0, R6.reuse, UR12, 0x2 ;  /* 0x0000000c06147c11 */ /* 0x040fe2000f8010ff */
[----:B------:R-:W5:Y:S01]  /*0f00*/  LDG.E.EF R19, desc[UR10][R2.64] ;  /* 0x0000000a02137981 */ /* 0x000f62000c0e1900 */
[----:B------:R-:W-:Y:S01]  /*0f10*/  IADD3 R27, PT, PT, R25, R12, RZ ;  /* 0x0000000c191b7210 */ /* 0x000fe20007ffe0ff */
[----:B------:R-:W-:Y:S01]  /*0f20*/  IMAD.X R8, RZ, RZ, RZ, P1 ;  /* 0x000000ffff087224 */ /* 0x000fe200008e06ff */
[----:B------:R-:W-:-:S02]  /*0f30*/  LEA.HI.X R21, R6, UR13, R9, 0x2, P0 ;  /* 0x0000000d06157c11 */ /* 0x000fc400080f1409 */
[----:B------:R-:W-:Y:S01]  /*0f40*/  LEA R6, P0, R7, UR12, 0x2 ;  /* 0x0000000c07067c11 */ /* 0x000fe2000f8010ff */
[----:B------:R-:W-:Y:S01]  /*0f50*/  IMAD.IADD R15, R27, 0x1, R12 ;  /* 0x000000011b0f7824 */ /* 0x000fe200078e020c */
[----:B------:R-:W-:Y:S02]  /*0f60*/  VIMNMX.U32 R14, PT, PT, R25, UR8, PT ;  /* 0x00000008190e7c48 */ /* 0x000fe4000bfe0000 */
[----:B------:R-:W-:Y:S01]  /*0f70*/  LEA.HI.X R7, R7, UR13, R8, 0x2, P0 ;  /* 0x0000000d07077c11 */ /* 0x000fe200080f1408 */
[----:B------:R1:W5:Y:S01]  /*0f80*/  LDG.E.EF R21, desc[UR10][R20.64] ;  /* 0x0000000a14157981 */ /* 0x000362000c0e1900 */
[----:B------:R-:W-:Y:S02]  /*0f90*/  IADD3 R9, P0, PT, R14, UR4, RZ ;  /* 0x000000040e097c10 */ /* 0x000fe4000ff1e0ff */
[----:B------:R-:W-:Y:S02]  /*0fa0*/  VIMNMX.U32 R18, PT, PT, R15, UR8, PT ;  /* 0x000000080f127c48 */ /* 0x000fe4000bfe0000 */
[----:B------:R-:W-:Y:S01]  /*0fb0*/  VIMNMX.U32 R16, PT, PT, R27, UR8, PT ;  /* 0x000000081b107c48 */ /* 0x000fe2000bfe0000 */
[----:B0-----:R-:W-:Y:S01]  /*0fc0*/  IMAD.X R4, RZ, RZ, RZ, P0 ;  /* 0x000000ffff047224 */ /* 0x001fe200000e06ff */
[----:B------:R-:W-:Y:S01]  /*0fd0*/  IADD3 R5, P2, PT, R18, UR4, RZ ;  /* 0x0000000412057c10 */ /* 0x000fe2000ff5e0ff */
[----:B------:R0:W5:Y:S01]  /*0fe0*/  LDG.E.EF R7, desc[UR10][R6.64] ;  /* 0x0000000a06077981 */ /* 0x000162000c0e1900 */
[C---:B------:R-:W-:Y:S01]  /*0ff0*/  LEA R8, P0, R9.reuse, UR12, 0x2 ;  /* 0x0000000c09087c11 */ /* 0x040fe2000f8010ff */
[----:B-1----:R-:W1:Y:S02]  /*1000*/  LDC R20, c[0x0][0x394] ;  /* 0x0000e500ff147b82 */ /* 0x002e640000000800 */
[----:B------:R-:W-:Y:S01]  /*1010*/  IMAD.X R28, RZ, RZ, RZ, P2 ;  /* 0x000000ffff1c7224 */ /* 0x000fe200010e06ff */
[----:B------:R-:W-:-:S02]  /*1020*/  LEA.HI.X R9, R9, UR13, R4, 0x2, P0 ;  /* 0x0000000d09097c11 */ /* 0x000fc400080f1404 */
[----:B------:R-:W-:-:S04]  /*1030*/  LEA R4, P0, R5, UR12, 0x2 ;  /* 0x0000000c05047c11 */ /* 0x000fc8000f8010ff */
[----:B------:R-:W-:Y:S01]  /*1040*/  LEA.HI.X R5, R5, UR13, R28, 0x2, P0 ;  /* 0x0000000d05057c11 */ /* 0x000fe200080f141c */
[----:B------:R-:W5:Y:S04]  /*1050*/  LDG.E.EF R9, desc[UR10][R8.64] ;  /* 0x0000000a08097981 */ /* 0x000f68000c0e1900 */
[----:B------:R-:W5:Y:S01]  /*1060*/  LDG.E.EF R37, desc[UR10][R4.64] ;  /* 0x0000000a04257981 */ /* 0x000f62000c0e1900 */
[----:B------:R-:W-:-:S05]  /*1070*/  IADD3 R30, P1, PT, R16, UR4, RZ ;  /* 0x00000004101e7c10 */ /* 0x000fca000ff3e0ff */
[----:B------:R-:W-:Y:S01]  /*1080*/  IMAD.X R3, RZ, RZ, RZ, P1 ;  /* 0x000000ffff037224 */ /* 0x000fe200008e06ff */
[C---:B------:R-:W-:Y:S02]  /*1090*/  LEA R2, P1, R30.reuse, UR12, 0x2 ;  /* 0x0000000c1e027c11 */ /* 0x040fe4000f8210ff */
[C---:B-1----:R-:W-:Y:S02]  /*10a0*/  ISETP.GE.U32.AND P5, PT, R31.reuse, R20, PT ;  /* 0x000000141f00720c */ /* 0x042fe40003fa6070 */
[----:B------:R-:W-:Y:S02]  /*10b0*/  LEA.HI.X R3, R30, UR13, R3, 0x2, P1 ;  /* 0x0000000d1e037c11 */ /* 0x000fe400088f1403 */
[----:B------:R-:W-:Y:S01]  /*10c0*/  VIMNMX.U32 R30, PT, PT, R31, UR8, PT ;  /* 0x000000081f1e7c48 */ /* 0x000fe2000bfe0000 */
[----:B------:R-:W-:Y:S02]  /*10d0*/  IMAD.IADD R28, R12, 0x1, R31 ;  /* 0x000000010c1c7824 */ /* 0x000fe400078e021f */
[----:B------:R1:W5:Y:S01]  /*10e0*/  LDG.E.EF R35, desc[UR10][R2.64] ;  /* 0x0000000a02237981 */ /* 0x000362000c0e1900 */
[----:B------:R-:W-:Y:S01]  /*10f0*/  IADD3 R31, P3, PT, R30, UR4, RZ ;  /* 0x000000041e1f7c10 */ /* 0x000fe2000ff7e0ff */
[----:B------:R-:W-:Y:S01]  /*1100*/  IMAD.IADD R32, R28, 0x1, R12 ;  /* 0x000000011c207824 */ /* 0x000fe200078e020c */
[----:B------:R-:W-:Y:S03]  /*1110*/  BSSY.RECONVERGENT B1, `(.L_x_258) ;  /* 0x000001a000017945 */ /* 0x000fe60003800200 */
[----:B0-----:R-:W-:Y:S01]  /*1120*/  IMAD.X R6, RZ, RZ, RZ, P3 ;  /* 0x000000ffff067224 */ /* 0x001fe200018e06ff */
[----:B-1----:R-:W-:-:S02]  /*1130*/  LEA R2, P6, R31, UR12, 0x2 ;  /* 0x0000000c1f027c11 */ /* 0x002fc4000f8c10ff */
[-C--:B------:R-:W-:Y:S02]  /*1140*/  ISETP.GE.U32.AND P0, PT, R32, R20.reuse, PT ;  /* 0x000000142000720c */ /* 0x080fe40003f06070 */
[-C--:B------:R-:W-:Y:S02]  /*1150*/  ISETP.GE.U32.AND P1, PT, R29, R20.reuse, PT ;  /* 0x000000141d00720c */ /* 0x080fe40003f26070 */
[-C--:B------:R-:W-:Y:S02]  /*1160*/  ISETP.GE.U32.AND P2, PT, R33, R20.reuse, PT ;  /* 0x000000142100720c */ /* 0x080fe40003f46070 */
[-C--:B------:R-:W-:Y:S02]  /*1170*/  ISETP.GE.U32.AND P3, PT, R25, R20.reuse, PT ;  /* 0x000000141900720c */ /* 0x080fe40003f66070 */
[----:B------:R-:W-:Y:S02]  /*1180*/  ISETP.GE.U32.AND P4, PT, R27, R20, PT ;  /* 0x000000141b00720c */ /* 0x000fe40003f86070 */
[----:B------:R-:W-:Y:S01]  /*1190*/  LEA.HI.X R3, R31, UR13, R6, 0x2, P6 ;  /* 0x0000000d1f037c11 */ /* 0x000fe2000b0f1406 */
[----:B------:R-:W-:Y:S10]  /*11a0*/  @P5 BRA `(.L_x_259) ;  /* 0x0000000000405947 */ /* 0x000ff40003800000 */
[----:B------:R-:W4:Y:S01]  /*11b0*/  LDG.E.EF R3, desc[UR10][R2.64] ;  /* 0x0000000a02037981 */ /* 0x000f22000c0e1900 */
[----:B------:R-:W-:Y:S02]  /*11c0*/  IMAD.MOV.U32 R5, RZ, RZ, 0x3bbb989d ;  /* 0x3bbb989dff057424 */ /* 0x000fe400078e00ff */
[----:B------:R-:W-:Y:S02]  /*11d0*/  IMAD.MOV.U32 R6, RZ, RZ, 0x437c0000 ;  /* 0x437c0000ff067424 */ /* 0x000fe400078e00ff */
[----:B----4-:R-:W-:-:S04]  /*11e0*/  FADD R4, -R0, R3 ;  /* 0x0000000300047221 */ /* 0x010fc80000000100 */
[----:B------:R-:W-:-:S04]  /*11f0*/  FFMA.SAT R5, R4, R5, 0.5 ;  /* 0x3f00000004057423 */ /* 0x000fc80000002005 */
[----:B------:R-:W-:-:S04]  /*1200*/  FFMA.RM R5, R5, R6, 12582913 ;  /* 0x4b40000105057423 */ /* 0x000fc80000004006 */
[C---:B------:R-:W-:Y:S01]  /*1210*/  FADD R25, R5.reuse, -12583039 ;  /* 0xcb40007f05197421 */ /* 0x040fe20000000000 */
[----:B------:R-:W-:-:S03]  /*1220*/  IMAD.SHL.U32 R2, R5, 0x800000, RZ ;  /* 0x0080000005027824 */ /* 0x000fc600078e00ff */
[----:B------:R-:W-:-:S04]  /*1230*/  FFMA R25, R4, 1.4426950216293334961, -R25 ;  /* 0x3fb8aa3b04197823 */ /* 0x000fc80000000819 */
[----:B------:R-:W-:Y:S01]  /*1240*/  FFMA R25, R4, 1.925963033500011079e-08, R25 ;  /* 0x32a5706004197823 */ /* 0x000fe20000000019 */
[----:B------:R-:W-:-:S04]  /*1250*/  LEA R4, P5, R30, UR5, 0x2 ;  /* 0x000000051e047c11 */ /* 0x000fc8000f8a10ff */
[----:B------:R-:W-:Y:S01]  /*1260*/  LEA.HI.X R5, R30, UR6, RZ, 0x2, P5 ;  /* 0x000000061e057c11 */ /* 0x000fe2000a8f14ff */
[----:B------:R-:W0:Y:S02]  /*1270*/  MUFU.EX2 R25, R25 ;  /* 0x0000001900197308 */ /* 0x000e240000000800 */
[----:B0-----:R-:W-:-:S04]  /*1280*/  FMUL R2, R2, R25 ;  /* 0x0000001902027220 */ /* 0x001fc80000400000 */
[----:B------:R-:W-:Y:S01]  /*1290*/  FADD R17, R17, R2 ;  /* 0x0000000211117221 */ /* 0x000fe20000000000 */
[----:B------:R0:W-:Y:S06]  /*12a0*/  STG.E desc[UR10][R4.64], R2 ;  /* 0x0000000204007986 */ /* 0x0001ec000c10190a */
.L_x_259:
[----:B------:R-:W-:Y:S05]  /*12b0*/  BSYNC.RECONVERGENT B1 ;  /* 0x0000000000017941 */ /* 0x000fea0003800200 */
.L_x_258:
[-C--:B------:R-:W-:Y:S01]  /*12c0*/  ISETP.GE.U32.AND P6, PT, R28, R20.reuse, PT ;  /* 0x000000141c00720c */ /* 0x080fe20003fc6070 */
[----:B------:R-:W-:Y:S01]  /*12d0*/  BSSY.RECONVERGENT B1, `(.L_x_260) ;  /* 0x0000013000017945 */ /* 0x000fe20003800200 */
[----:B------:R-:W-:-:S11]  /*12e0*/  ISETP.GE.U32.AND P5, PT, R15, R20, PT ;  /* 0x000000140f00720c */ /* 0x000fd60003fa6070 */
[----:B------:R-:W-:Y:S05]  /*12f0*/  @P6 BRA `(.L_x_261) ;  /* 0x0000000000406947 */ /* 0x000fea0003800000 */
[----:B0-----:R-:W-:Y:S02]  /*1300*/  IMAD.MOV.U32 R2, RZ, RZ, 0x3bbb989d ;  /* 0x3bbb989dff027424 */ /* 0x001fe400078e00ff */
[----:B----45:R-:W-:Y:S01]  /*1310*/  FADD R23, -R0, R23 ;  /* 0x0000001700177221 */ /* 0x030fe20000000100 */
[----:B------:R-:W-:Y:S01]  /*1320*/  IMAD.MOV.U32 R3, RZ, RZ, 0x437c0000 ;  /* 0x437c0000ff037424 */ /* 0x000fe200078e00ff */
[----:B------:R-:W-:Y:S02]  /*1330*/  VIMNMX.U32 R28, PT, PT, R28, UR8, PT ;  /* 0x000000081c1c7c48 */ /* 0x000fe4000bfe0000 */
        /* <DEDUP_REMOVED lines=12> */
.L_x_261:
[----:B------:R-:W-:Y:S05]  /*1400*/  BSYNC.RECONVERGENT B1 ;  /* 0x0000000000017941 */ /* 0x000fea0003800200 */
.L_x_260:
[----:B------:R-:W-:Y:S04]  /*1410*/  BSSY.RECONVERGENT B1, `(.L_x_262) ;  /* 0x0000011000017945 */ /* 0x000fe80003800200 */
[----:B------:R-:W-:Y:S05]  /*1420*/  @P0 BRA `(.L_x_263) ;  /* 0x00000000003c0947 */ /* 0x000fea0003800000 */
[----:B01----:R-:W-:Y:S02]  /*1430*/  IMAD.MOV.U32 R2, RZ, RZ, 0x3bbb989d ;  /* 0x3bbb989dff027424 */ /* 0x003fe400078e00ff */
[----:B----45:R-:W-:Y:S01]  /*1440*/  FADD R19, -R0, R19 ;  /* 0x0000001300137221 */ /* 0x030fe20000000100 */
[----:B------:R-:W-:-:S03]  /*1450*/  IMAD.MOV.U32 R3, RZ, RZ, 0x437c0000 ;  /* 0x437c0000ff037424 */ /* 0x000fc600078e00ff */
        /* <DEDUP_REMOVED lines=12> */
.L_x_263:
[----:B------:R-:W-:Y:S05]  /*1520*/  BSYNC.RECONVERGENT B1 ;  /* 0x0000000000017941 */ /* 0x000fea0003800200 */
.L_x_262:
[----:B------:R-:W-:Y:S04]  /*1530*/  BSSY.RECONVERGENT B1, `(.L_x_264) ;  /* 0x0000011000017945 */ /* 0x000fe80003800200 */
[----:B------:R-:W-:Y:S05]  /*1540*/  @P1 BRA `(.L_x_265) ;  /* 0x00000000003c1947 */ /* 0x000fea0003800000 */
[----:B012---:R-:W-:Y:S02]  /*1550*/  HFMA2 R2, -RZ, RZ, 0.96630859375, -0.0022525787353515625 ;  /* 0x3bbb989dff027431 */ /* 0x007fe400000001ff */
        /* <DEDUP_REMOVED lines=14> */
.L_x_265:
[----:B------:R-:W-:Y:S05]  /*1640*/  BSYNC.RECONVERGENT B1 ;  /* 0x0000000000017941 */ /* 0x000fea0003800200 */
.L_x_264:
[----:B------:R-:W-:Y:S04]  /*1650*/  BSSY.RECONVERGENT B1, `(.L_x_266) ;  /* 0x0000011000017945 */ /* 0x000fe80003800200 */
[----:B------:R-:W-:Y:S05]  /*1660*/  @P2 BRA `(.L_x_267) ;  /* 0x00000000003c2947 */ /* 0x000fea0003800000 */
[----:B0123--:R-:W-:Y:S02]  /*1670*/  IMAD.MOV.U32 R2, RZ, RZ, 0x3bbb989d ;  /* 0x3bbb989dff027424 */ /* 0x00ffe400078e00ff */
        /* <DEDUP_REMOVED lines=14> */
.L_x_267:
[----:B------:R-:W-:Y:S05]  /*1760*/  BSYNC.RECONVERGENT B1 ;  /* 0x0000000000017941 */ /* 0x000fea0003800200 */
.L_x_266:
        /* <DEDUP_REMOVED lines=17> */
.L_x_269:
[----:B------:R-:W-:Y:S05]  /*1880*/  BSYNC.RECONVERGENT B1 ;  /* 0x0000000000017941 */ /* 0x000fea0003800200 */
.L_x_268:
        /* <DEDUP_REMOVED lines=17> */
.L_x_271:
[----:B------:R-:W-:Y:S05]  /*19a0*/  BSYNC.RECONVERGENT B1 ;  /* 0x0000000000017941 */ /* 0x000fea0003800200 */
.L_x_270:
        /* <DEDUP_REMOVED lines=17> */
.L_x_273:
[----:B------:R-:W-:Y:S05]  /*1ac0*/  BSYNC.RECONVERGENT B1 ;  /* 0x0000000000017941 */ /* 0x000fea0003800200 */
.L_x_272:
[----:B------:R-:W-:-:S05]  /*1ad0*/  IMAD.IADD R31, R15, 0x1, R12 ;  /* 0x000000010f1f7824 */ /* 0x000fca00078e020c */
[----:B------:R-:W-:-:S13]  /*1ae0*/  ISETP.GE.AND P0, PT, R31, R20, PT ;  /* 0x000000141f00720c */ /* 0x000fda0003f06270 */
[----:B------:R-:W-:Y:S05]  /*1af0*/  @!P0 BRA `(.L_x_274) ;  /* 0xfffffff000a88947 */ /* 0x000fea000383ffff */
[----:B------:R-:W-:Y:S05]  /*1b00*/  BSYNC.RECONVERGENT B0 ;  /* 0x0000000000007941 */ /* 0x000fea0003800200 */
.L_x_257:
[----:B----4-:R-:W4:Y:S01]  /*1b10*/  SHFL.DOWN PT, R0, R17, 0x10, 0x1f ;  /* 0x0a001f0011007f89 */ /* 0x010f2200000e0000 */
[----:B------:R-:W-:Y:S01]  /*1b20*/  LOP3.LUT P0, RZ, R13, 0x1f, RZ, 0xc0, !PT ;  /* 0x0000001f0dff7812 */ /* 0x000fe2000780c0ff */
[----:B------:R-:W-:Y:S01]  /*1b30*/  BSSY.RECONVERGENT B0, `(.L_x_275) ;  /* 0x0000093000007945 */ /* 0x000fe20003800200 */
[----:B------:R-:W-:Y:S01]  /*1b40*/  MOV R6, 0x400 ;  /* 0x0000040000067802 */ /* 0x000fe20000000f00 */
[----:B-----5:R-:W0:Y:S01]  /*1b50*/  S2R R7, SR_CgaCtaId ;  /* 0x0000000000077919 */ /* 0x020e220000008800 */
[----:B----4-:R-:W-:-:S05]  /*1b60*/  FADD R0, R17, R0 ;  /* 0x0000000011007221 */ /* 0x010fca0000000000 */
[----:B0123--:R-:W0:Y:S01]  /*1b70*/  SHFL.DOWN PT, R3, R0, 0x8, 0x1f ;  /* 0x09001f0000037f89 */ /* 0x00fe2200000e0000 */
[----:B------:R-:W-:-:S03]  /*1b80*/  LEA R7, R7, R6, 0x18 ;  /* 0x0000000607077211 */ /* 0x000fc600078ec0ff */
[----:B------:R-:W-:-:S04]  /*1b90*/  @!P0 SHF.R.U32.HI R6, RZ, 0x3, R13 ;  /* 0x00000003ff068819 */ /* 0x000fc8000001160d */
[----:B------:R-:W-:Y:S01]  /*1ba0*/  @!P0 LOP3.LUT R6, R6, 0x7c, RZ, 0xc0, !PT ;  /* 0x0000007c06068812 */ /* 0x000fe200078ec0ff */
[----:B0-----:R-:W-:Y:S01]  /*1bb0*/  FADD R3, R0, R3 ;  /* 0x0000000300037221 */ /* 0x001fe20000000000 */
[----:B------:R-:W-:-:S04]  /*1bc0*/  SHF.R.U32.HI R0, RZ, 0x5, R12 ;  /* 0x00000005ff007819 */ /* 0x000fc8000001160c */
[----:B------:R-:W0:Y:S01]  /*1bd0*/  SHFL.DOWN PT, R2, R3, 0x4, 0x1f ;  /* 0x08801f0003027f89 */ /* 0x000e2200000e0000 */
[----:B------:R-:W-:-:S05]  /*1be0*/  IMAD R21, R0, 0x4, R7 ;  /* 0x0000000400157824 */ /* 0x000fca00078e0207 */
[----:B------:R-:W-:Y:S01]  /*1bf0*/  @!P0 IADD3 R6, PT, PT, R21, R6, RZ ;  /* 0x0000000615068210 */ /* 0x000fe20007ffe0ff */
[----:B0-----:R-:W-:-:S05]  /*1c00*/  FADD R2, R3, R2 ;  /* 0x0000000203027221 */ /* 0x001fca0000000000 */
[----:B------:R-:W0:Y:S02]  /*1c10*/  SHFL.DOWN PT, R5, R2, 0x2, 0x1f ;  /* 0x08401f0002057f89 */ /* 0x000e2400000e0000 */
[----:B0-----:R-:W-:-:S05]  /*1c20*/  FADD R5, R2, R5 ;  /* 0x0000000502057221 */ /* 0x001fca0000000000 */
[----:B------:R-:W0:Y:S02]  /*1c30*/  SHFL.DOWN PT, R4, R5, 0x1, 0x1f ;  /* 0x08201f0005047f89 */ /* 0x000e2400000e0000 */
[----:B0-----:R-:W-:-:S05]  /*1c40*/  FADD R3, R5, R4 ;  /* 0x0000000405037221 */ /* 0x001fca0000000000 */
[----:B------:R0:W-:Y:S01]  /*1c50*/  @!P0 STS [R6], R3 ;  /* 0x0000000306008388 */ /* 0x0001e20000000800 */
[----:B------:R-:W-:Y:S01]  /*1c60*/  BAR.SYNC.DEFER_BLOCKING 0x0 ;  /* 0x0000000000007b1d */ /* 0x000fe20000010000 */
[----:B------:R-:W-:-:S13]  /*1c70*/  ISETP.NE.AND P0, PT, R13, RZ, PT ;  /* 0x000000ff0d00720c */ /* 0x000fda0003f05270 */
[----:B0-----:R-:W-:Y:S05]  /*1c80*/  @P0 BRA `(.L_x_276) ;  /* 0x0000000400f40947 */ /* 0x001fea0003800000 */
[----:B------:R0:W1:Y:S01]  /*1c90*/  LDS R2, [R21] ;  /* 0x0000000015027984 */ /* 0x0000620000000800 */
[----:B------:R-:W-:-:S13]  /*1ca0*/  ISETP.GE.U32.AND P0, PT, R12, 0x40, PT ;  /* 0x000000400c00780c */ /* 0x000fda0003f06070 */
[----:B0-----:R-:W-:Y:S05]  /*1cb0*/  @!P0 BRA `(.L_x_277) ;  /* 0x0000000400e48947 */ /* 0x001fea0003800000 */
[----:B------:R-:W1:Y:S01]  /*1cc0*/  LDS R3, [R21+0x4] ;  /* 0x0000040015037984 */ /* 0x000e620000000800 */
[----:B------:R-:W-:Y:S01]  /*1cd0*/  ISETP.NE.AND P0, PT, R0, 0x2, PT ;  /* 0x000000020000780c */ /* 0x000fe20003f05270 */
[----:B-1----:R-:W-:-:S12]  /*1ce0*/  FADD R2, R2, R3 ;  /* 0x0000000302027221 */ /* 0x002fd80000000000 */
[----:B------:R-:W-:Y:S05]  /*1cf0*/  @!P0 BRA `(.L_x_277) ;  /* 0x0000000400d48947 */ /* 0x000fea0003800000 */
[----:B------:R-:W0:Y:S01]  /*1d00*/  LDS R3, [R21+0x8] ;  /* 0x0000080015037984 */ /* 0x000e220000000800 */
[----:B------:R-:W-:Y:S01]  /*1d10*/  ISETP.NE.AND P0, PT, R0, 0x3, PT ;  /* 0x000000030000780c */ /* 0x000fe20003f05270 */
[----:B0-----:R-:W-:-:S12]  /*1d20*/  FADD R2, R2, R3 ;  /* 0x0000000302027221 */ /* 0x001fd80000000000 */
        /* <DEDUP_REMOVED lines=109> */
[----:B------:R-:W-:Y:S01]  /*2400*/  ISETP.NE.AND P0, PT, R0, 0x1f, PT ;  /* 0x0000001f0000780c */ /* 0x000fe20003f05270 */
[----:B------:R-:W0:-:S12]  /*2410*/  LDS R3, [R21+0x78] ;  /* 0x0000780015037984 */ /* 0x000e180000000800 */
[----:B------:R-:W1:Y:S01]  /*2420*/  @P0 LDS R5, [R21+0x7c] ;  /* 0x00007c0015050984 */ /* 0x000e620000000800 */
[----:B0-----:R-:W-:-:S04]  /*2430*/  FADD R2, R2, R3 ;  /* 0x0000000302027221 */ /* 0x001fc80000000000 */
[----:B-1----:R-:W-:-:S07]  /*2440*/  @P0 FADD R2, R2, R5 ;  /* 0x0000000502020221 */ /* 0x002fce0000000000 */
.L_x_277:
[----:B-1----:R0:W-:Y:S02]  /*2450*/  STS [R21], R2 ;  /* 0x0000000215007388 */ /* 0x0021e40000000800 */
.L_x_276:
[----:B------:R-:W-:Y:S05]  /*2460*/  BSYNC.RECONVERGENT B0 ;  /* 0x0000000000007941 */ /* 0x000fea0003800200 */
.L_x_275:
[----:B------:R-:W-:Y:S06]  /*2470*/  BAR.SYNC.DEFER_BLOCKING 0x0 ;  /* 0x0000000000007b1d */ /* 0x000fec0000010000 */
[----:B------:R-:W1:Y:S01]  /*2480*/  LDCU UR4, c[0x0][0x394] ;  /* 0x00007280ff0477ac */ /* 0x000e620008000800 */
[----:B0-----:R-:W0:Y:S02]  /*2490*/  LDS R21, [R21] ;  /* 0x0000000015157984 */ /* 0x001e240000000800 */
.L_x_310:
[----:B------:R-:W-:-:S04]  /*24a0*/  IMAD.IADD R23, R12, 0x1, R13 ;  /* 0x000000010c177824 */ /* 0x000fc800078e020d */
[C---:B------:R-:W-:Y:S01]  /*24b0*/  IMAD.IADD R25, R23.reuse, 0x1, R12 ;  /* 0x0000000117197824 */ /* 0x040fe200078e020c */
[----:B0----5:R-:W-:-:S03]  /*24c0*/  VIMNMX.U32 R5, PT, PT, R23, UR8, PT ;  /* 0x0000000817057c48 */ /* 0x021fc6000bfe0000 */
[C---:B------:R-:W-:Y:S01]  /*24d0*/  IMAD.IADD R27, R25.reuse, 0x1, R12 ;  /* 0x00000001191b7824 */ /* 0x040fe200078e020c */
[----:B----4-:R-:W-:Y:S01]  /*24e0*/  VIMNMX.U32 R3, PT, PT, R25, UR8, PT ;  /* 0x0000000819037c48 */ /* 0x010fe2000bfe0000 */
[----:B------:R-:W-:-:S04]  /*24f0*/  IMAD.WIDE.U32 R4, R5, 0x4, R10 ;  /* 0x0000000405047825 */ /* 0x000fc800078e000a */
[C---:B------:R-:W-:Y:S01]  /*2500*/  IMAD.IADD R29, R27.reuse, 0x1, R12 ;  /* 0x000000011b1d7824 */ /* 0x040fe200078e020c */
[----:B------:R-:W-:Y:S01]  /*2510*/  VIMNMX.U32 R37, PT, PT, R27, UR8, PT ;  /* 0x000000081b257c48 */ /* 0x000fe2000bfe0000 */
[----:B------:R-:W-:Y:S01]  /*2520*/  IMAD.WIDE.U32 R2, R3, 0x4, R10 ;  /* 0x0000000403027825 */ /* 0x000fe200078e000a */
[----:B------:R2:W5:Y:S03]  /*2530*/  LDG.E R0, desc[UR10][R4.64] ;  /* 0x0000000a04007981 */ /* 0x000566000c1e1900 */
[C---:B------:R-:W-:Y:S01]  /*2540*/  IMAD.IADD R31, R29.reuse, 0x1, R12 ;  /* 0x000000011d1f7824 */ /* 0x040fe200078e020c */
[----:B------:R-:W-:Y:S01]  /*2550*/  VIMNMX.U32 R19, PT, PT, R29, UR8, PT ;  /* 0x000000081d137c48 */ /* 0x000fe2000bfe0000 */
[----:B------:R-:W-:Y:S01]  /*2560*/  IMAD.WIDE.U32 R36, R37, 0x4, R10 ;  /* 0x0000000425247825 */ /* 0x000fe200078e000a */
[----:B------:R2:W5:Y:S03]  /*2570*/  LDG.E R2, desc[UR10][R2.64] ;  /* 0x0000000a02027981 */ /* 0x000566000c1e1900 */
[----:B------:R-:W-:-:S04]  /*2580*/  IMAD.IADD R33, R31, 0x1, R12 ;  /* 0x000000011f217824 */ /* 0x000fc800078e020c */
[----:B------:R-:W-:Y:S01]  /*2590*/  IMAD.IADD R35, R33, 0x1, R12 ;  /* 0x0000000121237824 */ /* 0x000fe200078e020c */
[----:B------:R-:W-:Y:S02]  /*25a0*/  VIMNMX.U32 R17, PT, PT, R31, UR8, PT ;  /* 0x000000081f117c48 */ /* 0x000fe4000bfe0000 */
[----:B-1----:R-:W-:Y:S01]  /*25b0*/  VIMNMX.U32 R15, PT, PT, R33, UR8, PT ;  /* 0x00000008210f7c48 */ /* 0x002fe2000bfe0000 */
[--C-:B------:R-:W-:Y:S01]  /*25c0*/  IMAD.WIDE.U32 R18, R19, 0x4, R10.reuse ;  /* 0x0000000413127825 */ /* 0x100fe200078e000a */
[----:B------:R-:W-:Y:S01]  /*25d0*/  VIMNMX.U32 R9, PT, PT, R35, UR8, PT ;  /* 0x0000000823097c48 */ /* 0x000fe2000bfe0000 */
[----:B------:R2:W5:Y:S02]  /*25e0*/  LDG.E R3, desc[UR10][R36.64] ;  /* 0x0000000a24037981 */ /* 0x000564000c1e1900 */
[--C-:B------:R-:W-:Y:S02]  /*25f0*/  IMAD.WIDE.U32 R16, R17, 0x4, R10.reuse ;  /* 0x0000000411107825 */ /* 0x100fe400078e000a */
[----:B------:R2:W5:Y:S02]  /*2600*/  LDG.E R4, desc[UR10][R18.64] ;  /* 0x0000000a12047981 */ /* 0x000564000c1e1900 */
[----:B------:R-:W-:-:S02]  /*2610*/  IMAD.WIDE.U32 R14, R15, 0x4, R10 ;  /* 0x000000040f0e7825 */ /* 0x000fc400078e000a */
[----:B------:R2:W5:Y:S02]  /*2620*/  LDG.E R5, desc[UR10][R16.64] ;  /* 0x0000000a10057981 */ /* 0x000564000c1e1900 */
[----:B------:R-:W-:Y:S02]  /*2630*/  IMAD.WIDE.U32 R8, R9, 0x4, R10 ;  /* 0x0000000409087825 */ /* 0x000fe400078e000a */
[----:B------:R2:W5:Y:S04]  /*2640*/  LDG.E R6, desc[UR10][R14.64] ;  /* 0x0000000a0e067981 */ /* 0x000568000c1e1900 */
[----:B------:R2:W5:Y:S01]  /*2650*/  LDG.E R7, desc[UR10][R8.64] ;  /* 0x0000000a08077981 */ /* 0x000562000c1e1900 */
[----:B-1----:R-:W-:Y:S01]  /*2660*/  ISETP.GE.U32.AND P0, PT, R13, UR4, PT ;  /* 0x000000040d007c0c */ /* 0x002fe2000bf06070 */
[----:B------:R-:W-:-:S12]  /*2670*/  BSSY.RECONVERGENT B2, `(.L_x_278) ;  /* 0x0000014000027945 */ /* 0x000fd80003800200 */
[----:B--2---:R-:W-:Y:S05]  /*2680*/  @P0 BRA `(.L_x_279) ;  /* 0x0000000000480947 */ /* 0x004fea0003800000 */
[----:B------:R-:W-:-:S05]  /*2690*/  VIMNMX.U32 R9, PT, PT, R13, UR8, PT ;  /* 0x000000080d097c48 */ /* 0x000fca000bfe0000 */
[----:B------:R-:W-:-:S06]  /*26a0*/  IMAD.WIDE.U32 R8, R9, 0x4, R10 ;  /* 0x0000000409087825 */ /* 0x000fcc00078e000a */
[----:B------:R-:W2:Y:S01]  /*26b0*/  LDG.E R8, desc[UR10][R8.64] ;  /* 0x0000000a08087981 */ /* 0x000ea2000c1e1900 */
[----:B0-----:R-:W0:Y:S01]  /*26c0*/  MUFU.RCP R14, R21 ;  /* 0x00000015000e7308 */ /* 0x001e220000001000 */
[----:B------:R-:W-:Y:S01]  /*26d0*/  BSSY.RECONVERGENT B3, `(.L_x_280) ;  /* 0x000000b000037945 */ /* 0x000fe20003800200 */
[----:B0-----:R-:W-:-:S04]  /*26e0*/  FFMA R15, -R21, R14, 1 ;  /* 0x3f800000150f7423 */ /* 0x001fc8000000010e */
[----:B------:R-:W-:Y:S02]  /*26f0*/  FFMA R15, R14, R15, R14 ;  /* 0x0000000f0e0f7223 */ /* 0x000fe4000000000e */
[----:B--2---:R-:W0:Y:S02]  /*2700*/  FCHK P0, R8, R21 ;  /* 0x0000001508007302 */ /* 0x004e240000000000 */
[----:B------:R-:W-:-:S04]  /*2710*/  FFMA R14, R8, R15, RZ ;  /* 0x0000000f080e7223 */ /* 0x000fc800000000ff */
[----:B------:R-:W-:-:S04]  /*2720*/  FFMA R16, -R21, R14, R8 ;  /* 0x0000000e15107223 */ /* 0x000fc80000000108 */
[----:B------:R-:W-:Y:S01]  /*2730*/  FFMA R15, R15, R16, R14 ;  /* 0x000000100f0f7223 */ /* 0x000fe2000000000e */
[----:B0-----:R-:W-:Y:S06]  /*2740*/  @!P0 BRA `(.L_x_281) ;  /* 0x00000000000c8947 */ /* 0x001fec0003800000 */
[----:B------:R-:W-:Y:S01]  /*2750*/  IMAD.MOV.U32 R9, RZ, RZ, R21 ;  /* 0x000000ffff097224 */ /* 0x000fe200078e0015 */
[----:B------:R-:W-:-:S07]  /*2760*/  MOV R14, 0x2780 ;  /* 0x00002780000e7802 */ /* 0x000fce0000000f00 */
[----:B-----5:R-:W-:Y:S05]  /*2770*/  CALL.REL.NOINC `($__internal_6_$__cuda_sm3x_div_rn_noftz_f32_slowpath) ;  /* 0x00000008006c7944 */ /* 0x020fea0003c00000 */
.L_x_281:
[----:B------:R-:W-:Y:S05]  /*2780*/  BSYNC.RECONVERGENT B3 ;  /* 0x0000000000037941 */ /* 0x000fea0003800200 */
.L_x_280:
[----:B------:R-:W-:-:S05]  /*2790*/  IMAD.WIDE.U32 R8, R13, 0x4, R10 ;  /* 0x000000040d087825 */ /* 0x000fca00078e000a */
[----:B------:R1:W-:Y:S02]  /*27a0*/  STG.E desc[UR10][R8.64], R15 ;  /* 0x0000000f08007986 */ /* 0x0003e4000c10190a */
.L_x_279:
[----:B------:R-:W-:Y:S05]  /*27b0*/  BSYNC.RECONVERGENT B2 ;  /* 0x0000000000027941 */ /* 0x000fea0003800200 */
.L_x_278:
[----:B------:R-:W-:Y:S01]  /*27c0*/  ISETP.GE.U32.AND P0, PT, R23, UR4, PT ;  /* 0x0000000417007c0c */ /* 0x000fe2000bf06070 */
[----:B------:R-:W-:-:S12]  /*27d0*/  BSSY.RECONVERGENT B2, `(.L_x_282) ;  /* 0x0000013000027945 */ /* 0x000fd80003800200 */
[----:B------:R-:W-:Y:S05]  /*27e0*/  @P0 BRA `(.L_x_283) ;  /* 0x0000000000440947 */ /* 0x000fea0003800000 */
[----:B01----:R-:W0:Y:S01]  /*27f0*/  MUFU.RCP R8, R21 ;  /* 0x0000001500087308 */ /* 0x003e220000001000 */
[----:B------:R-:W-:Y:S07]  /*2800*/  BSSY.RECONVERGENT B3, `(.L_x_284) ;  /* 0x000000d000037945 */ /* 0x000fee0003800200 */
[----:B-----5:R-:W1:Y:S01]  /*2810*/  FCHK P0, R0, R21 ;  /* 0x0000001500007302 */ /* 0x020e620000000000 */
        /* <DEDUP_REMOVED lines=9> */
[----:B------:R-:W-:Y:S05]  /*28b0*/  CALL.REL.NOINC `($__internal_6_$__cuda_sm3x_div_rn_noftz_f32_slowpath) ;  /* 0x00000008001c7944 */ /* 0x000fea0003c00000 */
[----:B------:R-:W-:-:S07]  /*28c0*/  IMAD.MOV.U32 R13, RZ, RZ, R15 ;  /* 0x000000ffff0d7224 */ /* 0x000fce00078e000f */
.L_x_285:
[----:B------:R-:W-:Y:S05]  /*28d0*/  BSYNC.RECONVERGENT B3 ;  /* 0x0000000000037941 */ /* 0x000fea0003800200 */
.L_x_284:
[----:B------:R-:W-:-:S05]  /*28e0*/  IMAD.WIDE.U32 R8, R23, 0x4, R10 ;  /* 0x0000000417087825 */ /* 0x000fca00078e000a */
[----:B------:R2:W-:Y:S02]  /*28f0*/  STG.E desc[UR10][R8.64], R13 ;  /* 0x0000000d08007986 */ /* 0x0005e4000c10190a */
.L_x_283:
[----:B------:R-:W-:Y:S05]  /*2900*/  BSYNC.RECONVERGENT B2 ;  /* 0x0000000000027941 */ /* 0x000fea0003800200 */
.L_x_282:
[----:B------:R-:W-:Y:S01]  /*2910*/  ISETP.GE.U32.AND P0, PT, R25, UR4, PT ;  /* 0x0000000419007c0c */ /* 0x000fe2000bf06070 */
[----:B------:R-:W-:-:S12]  /*2920*/  BSSY.RECONVERGENT B2, `(.L_x_286) ;  /* 0x0000013000027945 */ /* 0x000fd80003800200 */
[----:B------:R-:W-:Y:S05]  /*2930*/  @P0 BRA `(.L_x_287) ;  /* 0x0000000000440947 */ /* 0x000fea0003800000 */
[----:B0----5:R-:W1:Y:S01]  /*2940*/  MUFU.RCP R0, R21 ;  /* 0x0000001500007308 */ /* 0x021e620000001000 */
[----:B------:R-:W-:Y:S07]  /*2950*/  BSSY.RECONVERGENT B3, `(.L_x_288) ;  /* 0x000000d000037945 */ /* 0x000fee0003800200 */
[----:B------:R-:W0:Y:S01]  /*2960*/  FCHK P0, R2, R21 ;  /* 0x0000001502007302 */ /* 0x000e220000000000 */
[----:B-12---:R-:W-:-:S04]  /*2970*/  FFMA R9, -R21, R0, 1 ;  /* 0x3f80000015097423 */ /* 0x006fc80000000100 */
[----:B------:R-:W-:-:S04]  /*2980*/  FFMA R13, R0, R9, R0 ;  /* 0x00000009000d7223 */ /* 0x000fc80000000000 */
[----:B------:R-:W-:-:S04]  /*2990*/  FFMA R0, R2, R13, RZ ;  /* 0x0000000d02007223 */ /* 0x000fc800000000ff */
[----:B------:R-:W-:-:S04]  /*29a0*/  FFMA R9, -R21, R0, R2 ;  /* 0x0000000015097223 */ /* 0x000fc80000000102 */
[----:B------:R-:W-:Y:S01]  /*29b0*/  FFMA R13, R13, R9, R0 ;  /* 0x000000090d0d7223 */ /* 0x000fe20000000000 */
[----:B0-----:R-:W-:Y:S06]  /*29c0*/  @!P0 BRA `(.L_x_289) ;  /* 0x0000000000148947 */ /* 0x001fec0003800000 */
[----:B------:R-:W-:Y:S01]  /*29d0*/  IMAD.MOV.U32 R8, RZ, RZ, R2 ;  /* 0x000000ffff087224 */ /* 0x000fe200078e0002 */
[----:B------:R-:W-:Y:S01]  /*29e0*/  MOV R14, 0x2a10 ;  /* 0x00002a10000e7802 */ /* 0x000fe20000000f00 */
[----:B------:R-:W-:-:S07]  /*29f0*/  IMAD.MOV.U32 R9, RZ, RZ, R21 ;  /* 0x000000ffff097224 */ /* 0x000fce00078e0015 */
[----:B------:R-:W-:Y:S05]  /*2a00*/  CALL.REL.NOINC `($__internal_6_$__cuda_sm3x_div_rn_noftz_f32_slowpath) ;  /* 0x0000000400c87944 */ /* 0x000fea0003c00000 */
[----:B------:R-:W-:-:S07]  /*2a10*/  IMAD.MOV.U32 R13, RZ, RZ, R15 ;  /* 0x000000ffff0d7224 */ /* 0x000fce00078e000f */
.L_x_289:
[----:B------:R-:W-:Y:S05]  /*2a20*/  BSYNC.RECONVERGENT B3 ;  /* 0x0000000000037941 */ /* 0x000fea0003800200 */
.L_x_288:
[----:B------:R-:W-:-:S05]  /*2a30*/  IMAD.WIDE.U32 R8, R25, 0x4, R10 ;  /* 0x0000000419087825 */ /* 0x000fca00078e000a */
[----:B------:R3:W-:Y:S02]  /*2a40*/  STG.E desc[UR10][R8.64], R13 ;  /* 0x0000000d08007986 */ /* 0x0007e4000c10190a */
.L_x_287:
[----:B------:R-:W-:Y:S05]  /*2a50*/  BSYNC.RECONVERGENT B2 ;  /* 0x0000000000027941 */ /* 0x000fea0003800200 */
.L_x_286:
[----:B------:R-:W-:Y:S01]  /*2a60*/  ISETP.GE.U32.AND P0, PT, R27, UR4, PT ;  /* 0x000000041b007c0c */ /* 0x000fe2000bf06070 */
[----:B------:R-:W-:-:S12]  /*2a70*/  BSSY.RECONVERGENT B2, `(.L_x_290) ;  /* 0x0000013000027945 */ /* 0x000fd80003800200 */
[----:B------:R-:W-:Y:S05]  /*2a80*/  @P0 BRA `(.L_x_291) ;  /* 0x0000000000440947 */ /* 0x000fea0003800000 */
[----:B0----5:R-:W1:Y:S01]  /*2a90*/  MUFU.RCP R0, R21 ;  /* 0x0000001500007308 */ /* 0x021e620000001000 */
[----:B------:R-:W-:Y:S07]  /*2aa0*/  BSSY.RECONVERGENT B3, `(.L_x_292) ;  /* 0x000000d000037945 */ /* 0x000fee0003800200 */
[----:B------:R-:W0:Y:S01]  /*2ab0*/  FCHK P0, R3, R21 ;  /* 0x0000001503007302 */ /* 0x000e220000000000 */
[----:B-123--:R-:W-:-:S04]  /*2ac0*/  FFMA R9, -R21, R0, 1 ;  /* 0x3f80000015097423 */ /* 0x00efc80000000100 */
        /* <DEDUP_REMOVED lines=9> */
[----:B------:R-:W-:-:S07]  /*2b60*/  MOV R9, R15 ;  /* 0x0000000f00097202 */ /* 0x000fce0000000f00 */
.L_x_293:
[----:B------:R-:W-:Y:S05]  /*2b70*/  BSYNC.RECONVERGENT B3 ;  /* 0x0000000000037941 */ /* 0x000fea0003800200 */
.L_x_292:
[----:B------:R-:W-:-:S05]  /*2b80*/  IMAD.WIDE.U32 R2, R27, 0x4, R10 ;  /* 0x000000041b027825 */ /* 0x000fca00078e000a */
[----:B------:R4:W-:Y:S02]  /*2b90*/  STG.E desc[UR10][R2.64], R9 ;  /* 0x0000000902007986 */ /* 0x0009e4000c10190a */
.L_x_291:
[----:B------:R-:W-:Y:S05]  /*2ba0*/  BSYNC.RECONVERGENT B2 ;  /* 0x0000000000027941 */ /* 0x000fea0003800200 */
.L_x_290:
[----:B------:R-:W-:Y:S01]  /*2bb0*/  ISETP.GE.U32.AND P0, PT, R29, UR4, PT ;  /* 0x000000041d007c0c */ /* 0x000fe2000bf06070 */
[----:B------:R-:W-:-:S12]  /*2bc0*/  BSSY.RECONVERGENT B2, `(.L_x_294) ;  /* 0x0000013000027945 */ /* 0x000fd80003800200 */
[----:B------:R-:W-:Y:S05]  /*2bd0*/  @P0 BRA `(.L_x_295) ;  /* 0x0000000000440947 */ /* 0x000fea0003800000 */
[----:B0----5:R-:W4:Y:S01]  /*2be0*/  MUFU.RCP R0, R21 ;  /* 0x0000001500007308 */ /* 0x021f220000001000 */
[----:B------:R-:W-:Y:S07]  /*2bf0*/  BSSY.RECONVERGENT B3, `(.L_x_296) ;  /* 0x000000d000037945 */ /* 0x000fee0003800200 */
[----:B------:R-:W0:Y:S01]  /*2c00*/  FCHK P0, R4, R21 ;  /* 0x0000001504007302 */ /* 0x000e220000000000 */
[----:B----4-:R-:W-:-:S04]  /*2c10*/  FFMA R3, -R21, R0, 1 ;  /* 0x3f80000015037423 */ /* 0x010fc80000000100 */
[----:B-123--:R-:W-:-:S04]  /*2c20*/  FFMA R9, R0, R3, R0 ;  /* 0x0000000300097223 */ /* 0x00efc80000000000 */
        /* <DEDUP_REMOVED lines=9> */
.L_x_297:
[----:B------:R-:W-:Y:S05]  /*2cc0*/  BSYNC.RECONVERGENT B3 ;  /* 0x0000000000037941 */ /* 0x000fea0003800200 */
.L_x_296:
[----:B------:R-:W-:-:S05]  /*2cd0*/  IMAD.WIDE.U32 R2, R29, 0x4, R10 ;  /* 0x000000041d027825 */ /* 0x000fca00078e000a */
[----:B------:R0:W-:Y:S02]  /*2ce0*/  STG.E desc[UR10][R2.64], R9 ;  /* 0x0000000902007986 */ /* 0x0001e4000c10190a */
.L_x_295:
[----:B------:R-:W-:Y:S05]  /*2cf0*/  BSYNC.RECONVERGENT B2 ;  /* 0x0000000000027941 */ /* 0x000fea0003800200 */
.L_x_294:
        /* <DEDUP_REMOVED lines=17> */
.L_x_301:
[----:B------:R-:W-:Y:S05]  /*2e10*/  BSYNC.RECONVERGENT B3 ;  /* 0x0000000000037941 */ /* 0x000fea0003800200 */
.L_x_300:
[----:B------:R-:W-:-:S05]  /*2e20*/  IMAD.WIDE.U32 R2, R31, 0x4, R10 ;  /* 0x000000041f027825 */ /* 0x000fca00078e000a */
[----:B------:R0:W-:Y:S02]  /*2e30*/  STG.E desc[UR10][R2.64], R9 ;  /* 0x0000000902007986 */ /* 0x0001e4000c10190a */
.L_x_299:
[----:B------:R-:W-:Y:S05]  /*2e40*/  BSYNC.RECONVERGENT B2 ;  /* 0x0000000000027941 */ /* 0x000fea0003800200 */
.L_x_298:
[----:B------:R-:W-:Y:S01]  /*2e50*/  ISETP.GE.U32.AND P0, PT, R33, UR4, PT ;  /* 0x0000000421007c0c */ /* 0x000fe2000bf06070 */
[----:B------:R-:W-:-:S12]  /*2e60*/  BSSY.RECONVERGENT B2, `(.L_x_302) ;  /* 0x0000013000027945 */ /* 0x000fd80003800200 */
[----:B------:R-:W-:Y:S05]  /*2e70*/  @P0 BRA `(.L_x_303) ;  /* 0x0000000000440947 */ /* 0x000fea0003800000 */
[----:B0----5:R-:W4:Y:S01]  /*2e80*/  MUFU.RCP R0, R21 ;  /* 0x0000001500007308 */ /* 0x021f220000001000 */
[----:B------:R-:W-:Y:S07]  /*2e90*/  BSSY.RECONVERGENT B3, `(.L_x_304) ;  /* 0x000000d000037945 */ /* 0x000fee0003800200 */
[----:B------:R-:W0:Y:S01]  /*2ea0*/  FCHK P0, R6, R21 ;  /* 0x0000001506007302 */ /* 0x000e220000000000 */
[----:B----4-:R-:W-:-:S04]  /*2eb0*/  FFMA R3, -R21, R0, 1 ;  /* 0x3f80000015037423 */ /* 0x010fc80000000100 */
[----:B------:R-:W-:-:S04]  /*2ec0*/  FFMA R5, R0, R3, R0 ;  /* 0x0000000300057223 */ /* 0x000fc80000000000 */
[----:B------:R-:W-:-:S04]  /*2ed0*/  FFMA R0, R6, R5, RZ ;  /* 0x0000000506007223 */ /* 0x000fc800000000ff */
[----:B------:R-:W-:-:S04]  /*2ee0*/  FFMA R3, -R21, R0, R6 ;  /* 0x0000000015037223 */ /* 0x000fc80000000106 */
[----:B------:R-:W-:Y:S01]  /*2ef0*/  FFMA R5, R5, R3, R0 ;  /* 0x0000000305057223 */ /* 0x000fe20000000000 */
[----:B0-----:R-:W-:Y:S06]  /*2f00*/  @!P0 BRA `(.L_x_305) ;  /* 0x0000000000148947 */ /* 0x001fec0003800000 */
[----:B-123--:R-:W-:Y:S01]  /*2f10*/  IMAD.MOV.U32 R8, RZ, RZ, R6 ;  /* 0x000000ffff087224 */ /* 0x00efe200078e0006 */
[----:B------:R-:W-:Y:S01]  /*2f20*/  MOV R14, 0x2f50 ;  /* 0x00002f50000e7802 */ /* 0x000fe20000000f00 */
[----:B------:R-:W-:-:S07]  /*2f30*/  IMAD.MOV.U32 R9, RZ, RZ, R21 ;  /* 0x000000ffff097224 */ /* 0x000fce00078e0015 */
[----:B------:R-:W-:Y:S05]  /*2f40*/  CALL.REL.NOINC `($__internal_6_$__cuda_sm3x_div_rn_noftz_f32_slowpath) ;  /* 0x0000000000787944 */ /* 0x000fea0003c00000 */
[----:B------:R-:W-:-:S07]  /*2f50*/  IMAD.MOV.U32 R5, RZ, RZ, R15 ;  /* 0x000000ffff057224 */ /* 0x000fce00078e000f */
.L_x_305:
[----:B------:R-:W-:Y:S05]  /*2f60*/  BSYNC.RECONVERGENT B3 ;  /* 0x0000000000037941 */ /* 0x000fea0003800200 */
.L_x_304:
[----:B------:R-:W-:-:S05]  /*2f70*/  IMAD.WIDE.U32 R2, R33, 0x4, R10 ;  /* 0x0000000421027825 */ /* 0x000fca00078e000a */
[----:B------:R0:W-:Y:S02]  /*2f80*/  STG.E desc[UR10][R2.64], R5 ;  /* 0x0000000502007986 */ /* 0x0001e4000c10190a */
.L_x_303:
[----:B------:R-:W-:Y:S05]  /*2f90*/  BSYNC.RECONVERGENT B2 ;  /* 0x0000000000027941 */ /* 0x000fea0003800200 */
.L_x_302:
        /* <DEDUP_REMOVED lines=17> */
.L_x_309:
[----:B------:R-:W-:Y:S05]  /*30b0*/  BSYNC.RECONVERGENT B3 ;  /* 0x0000000000037941 */ /* 0x000fea0003800200 */
.L_x_308:
[----:B------:R-:W-:-:S05]  /*30c0*/  IMAD.WIDE.U32 R2, R35, 0x4, R10 ;  /* 0x0000000423027825 */ /* 0x000fca00078e000a */
[----:B------:R0:W-:Y:S02]  /*30d0*/  STG.E desc[UR10][R2.64], R5 ;  /* 0x0000000502007986 */ /* 0x0001e4000c10190a */
.L_x_307:
[----:B------:R-:W-:Y:S05]  /*30e0*/  BSYNC.RECONVERGENT B2 ;  /* 0x0000000000027941 */ /* 0x000fea0003800200 */
.L_x_306:
[----:B--23--:R-:W-:-:S05]  /*30f0*/  IMAD.IADD R13, R35, 0x1, R12 ;  /* 0x00000001230d7824 */ /* 0x00cfca00078e020c */
[----:B------:R-:W-:-:S13]  /*3100*/  ISETP.GE.AND P0, PT, R13, UR4, PT ;  /* 0x000000040d007c0c */ /* 0x000fda000bf06270 */
[----:B------:R-:W-:Y:S05]  /*3110*/  @!P0 BRA `(.L_x_310) ;  /* 0xfffffff000e08947 */ /* 0x000fea000383ffff */
[----:B------:R-:W-:Y:S05]  /*3120*/  EXIT ;  /* 0x000000000000794d */ /* 0x000fea0003800000 */
        .weak           $__internal_6_$__cuda_sm3x_div_rn_noftz_f32_slowpath
        .type           $__internal_6_$__cuda_sm3x_div_rn_noftz_f32_slowpath,@function
        .size           $__internal_6_$__cuda_sm3x_div_rn_noftz_f32_slowpath,(.L_x_342 - $__internal_6_$__cuda_sm3x_div_rn_noftz_f32_slowpath)
$__internal_6_$__cuda_sm3x_div_rn_noftz_f32_slowpath:
[----:B------:R-:W-:Y:S01]  /*3130*/  SHF.R.U32.HI R15, RZ, 0x17, R9 ;  /* 0x00000017ff0f7819 */ /* 0x000fe20000011609 */
[----:B------:R-:W-:Y:S01]  /*3140*/  BSSY.RECONVERGENT B0, `(.L_x_311) ;  /* 0x0000062000007945 */ /* 0x000fe20003800200 */
[----:B------:R-:W-:Y:S02]  /*3150*/  SHF.R.U32.HI R16, RZ, 0x17, R8 ;  /* 0x00000017ff107819 */ /* 0x000fe40000011608 */
[----:B------:R-:W-:Y:S02]  /*3160*/  LOP3.LUT R15, R15, 0xff, RZ, 0xc0, !PT ;  /* 0x000000ff0f0f7812 */ /* 0x000fe400078ec0ff */
[----:B------:R-:W-:-:S03]  /*3170*/  LOP3.LUT R17, R16, 0xff, RZ, 0xc0, !PT ;  /* 0x000000ff10117812 */ /* 0x000fc600078ec0ff */
[----:B------:R-:W-:Y:S02]  /*3180*/  VIADD R19, R15, 0xffffffff ;  /* 0xffffffff0f137836 */ /* 0x000fe40000000000 */
[----:B------:R-:W-:-:S03]  /*3190*/  VIADD R18, R17, 0xffffffff ;  /* 0xffffffff11127836 */ /* 0x000fc60000000000 */
        /* <DEDUP_REMOVED lines=25> */
[----:B------:R-:W-:Y:S01]  /*3330*/  @!P1 FFMA R9, R9, 1.84467440737095516160e+19, RZ ;  /* 0x5f80000009099823 */ /* 0x000fe200000000ff */
[----:B------:R-:W-:-:S07]  /*3340*/  @!P1 VIADD R16, R16, 0x40 ;  /* 0x0000004010109836 */ /* 0x000fce0000000000 */
.L_x_312:
[----:B------:R-:W-:Y:S01]  /*3350*/  LEA R18, R15, 0xc0800000, 0x17 ;  /* 0xc08000000f127811 */ /* 0x000fe200078eb8ff */
[----:B------:R-:W-:Y:S01]  /*3360*/  VIADD R17, R17, 0xffffff81 ;  /* 0xffffff8111117836 */ /* 0x000fe20000000000 */
[----:B------:R-:W-:Y:S03]  /*3370*/  BSSY.RECONVERGENT B1, `(.L_x_317) ;  /* 0x0000035000017945 */ /* 0x000fe60003800200 */
[----:B------:R-:W-:Y:S02]  /*3380*/  IMAD.IADD R19, R9, 0x1, -R18 ;  /* 0x0000000109137824 */ /* 0x000fe400078e0a12 */
[C---:B------:R-:W-:Y:S01]  /*3390*/  IMAD R8, R17.reuse, -0x800000, R8 ;  /* 0xff80000011087824 */ /* 0x040fe200078e0208 */
[----:B------:R-:W-:Y:S01]  /*33a0*/  IADD3 R17, PT, PT, R17, 0x7f, -R15 ;  /* 0x0000007f11117810 */ /* 0x000fe20007ffe80f */
[----:B------:R-:W0:Y:S01]  /*33b0*/  MUFU.RCP R9, R19 ;  /* 0x0000001300097308 */ /* 0x000e220000001000 */
[----:B------:R-:W-:-:S03]  /*33c0*/  FADD.FTZ R37, -R19, -RZ ;  /* 0x800000ff13257221 */ /* 0x000fc60000010100 */
[----:B------:R-:W-:Y:S02]  /*33d0*/  IMAD.IADD R17, R17, 0x1, R16 ;  /* 0x0000000111117824 */ /* 0x000fe400078e0210 */
        /* <DEDUP_REMOVED lines=8> */
[----:B------:R-:W-:-:S05]  /*3460*/  LOP3.LUT R15, R15, 0xff, RZ, 0xc0, !PT ;  /* 0x000000ff0f0f7812 */ /* 0x000fca00078ec0ff */
[----:B------:R-:W-:-:S04]  /*3470*/  IMAD.IADD R19, R15, 0x1, R17 ;  /* 0x000000010f137824 */ /* 0x000fc800078e0211 */
        /* <DEDUP_REMOVED lines=11> */
[----:B------:R-:W-:Y:S01]  /*3530*/  IMAD.MOV R17, RZ, RZ, -R19 ;  /* 0x000000ffff117224 */ /* 0x000fe200078e0a13 */
[C---:B------:R-:W-:Y:S02]  /*3540*/  ISETP.NE.AND P2, PT, R19.reuse, RZ, PT ;  /* 0x000000ff1300720c */ /* 0x040fe40003f45270 */
[----:B------:R-:W-:Y:S02]  /*3550*/  ISETP.NE.AND P1, PT, R19, RZ, PT ;  /* 0x000000ff1300720c */ /* 0x000fe40003f25270 */
[----:B------:R-:W-:Y:S01]  /*3560*/  LOP3.LUT R16, R15, 0x7fffff, RZ, 0xc0, !PT ;  /* 0x007fffff0f107812 */ /* 0x000fe200078ec0ff */
[CCC-:B------:R-:W-:Y:S01]  /*3570*/  FFMA.RP R15, R9.reuse, R37.reuse, R18.reuse ;  /* 0x00000025090f7223 */ /* 0x1c0fe20000008012 */
[----:B------:R-:W-:Y:S01]  /*3580*/  FFMA.RM R18, R9, R37, R18 ;  /* 0x0000002509127223 */ /* 0x000fe20000004012 */
[----:B------:R-:W-:Y:S01]  /*3590*/  VIADD R9, R19, 0x20 ;  /* 0x0000002013097836 */ /* 0x000fe20000000000 */
[----:B------:R-:W-:-:S03]  /*35a0*/  LOP3.LUT R16, R16, 0x800000, RZ, 0xfc, !PT ;  /* 0x0080000010107812 */ /* 0x000fc600078efcff */
        /* <DEDUP_REMOVED lines=13> */
.L_x_319:
[----:B------:R-:W-:-:S04]  /*3680*/  LOP3.LUT R8, R8, 0x80000000, RZ, 0xc0, !PT ;  /* 0x8000000008087812 */ /* 0x000fc800078ec0ff */
[----:B------:R-:W-:Y:S01]  /*3690*/  LOP3.LUT R8, R8, 0x7f800000, RZ, 0xfc, !PT ;  /* 0x7f80000008087812 */ /* 0x000fe200078efcff */
[----:B------:R-:W-:Y:S06]  /*36a0*/  BRA `(.L_x_320) ;  /* 0x0000000000047947 */ /* 0x000fec0003800000 */
.L_x_318:
[----:B------:R-:W-:-:S07]  /*36b0*/  IMAD R8, R17, 0x800000, R8 ;  /* 0x0080000011087824 */ /* 0x000fce00078e0208 */
.L_x_320:
[----:B------:R-:W-:Y:S05]  /*36c0*/  BSYNC.RECONVERGENT B1 ;  /* 0x0000000000017941 */ /* 0x000fea0003800200 */
.L_x_317:
[----:B------:R-:W-:Y:S05]  /*36d0*/  BRA `(.L_x_321) ;  /* 0x0000000000207947 */ /* 0x000fea0003800000 */
.L_x_316:
[----:B------:R-:W-:-:S04]  /*36e0*/  LOP3.LUT R8, R9, 0x80000000, R8, 0x48, !PT ;  /* 0x8000000009087812 */ /* 0x000fc800078e4808 */
[----:B------:R-:W-:Y:S01]  /*36f0*/  LOP3.LUT R8, R8, 0x7f800000, RZ, 0xfc, !PT ;  /* 0x7f80000008087812 */ /* 0x000fe200078efcff */
[----:B------:R-:W-:Y:S06]  /*3700*/  BRA `(.L_x_321) ;  /* 0x0000000000147947 */ /* 0x000fec0003800000 */
.L_x_315:
[----:B------:R-:W-:Y:S01]  /*3710*/  LOP3.LUT R8, R9, 0x80000000, R8, 0x48, !PT ;  /* 0x8000000009087812 */ /* 0x000fe200078e4808 */
[----:B------:R-:W-:Y:S06]  /*3720*/  BRA `(.L_x_321) ;  /* 0x00000000000c7947 */ /* 0x000fec0003800000 */
.L_x_314:
[----:B------:R-:W0:Y:S01]  /*3730*/  MUFU.RSQ R8, -QNAN ;  /* 0xffc0000000087908 */ /* 0x000e220000001400 */
[----:B------:R-:W-:Y:S05]  /*3740*/  BRA `(.L_x_321) ;  /* 0x0000000000047947 */ /* 0x000fea0003800000 */
.L_x_313:
[----:B------:R-:W-:-:S07]  /*3750*/  FADD.FTZ R8, R8, R9 ;  /* 0x0000000908087221 */ /* 0x000fce0000010000 */
.L_x_321:
[----:B------:R-:W-:Y:S05]  /*3760*/  BSYNC.RECONVERGENT B0 ;  /* 0x0000000000007941 */ /* 0x000fea0003800200 */
.L_x_311:
[----:B0-----:R-:W-:Y:S02]  /*3770*/  IMAD.MOV.U32 R15, RZ, RZ, R8 ;  /* 0x000000ffff0f7224 */ /* 0x001fe400078e0008 */
[----:B------:R-:W-:Y:S02]  /*3780*/  IMAD.MOV.U32 R8, RZ, RZ, R14 ;  /* 0x000000ffff087224 */ /* 0x000fe400078e000e */
[----:B------:R-:W-:-:S04]  /*3790*/  IMAD.MOV.U32 R9, RZ, RZ, 0x0 ;  /* 0x00000000ff097424 */ /* 0x000fc800078e00ff */
[----:B------:R-:W-:Y:S05]  /*37a0*/  RET.REL.NODEC R8 `(_Z23softmax_forward_kernel7PfPKfii) ;  /* 0xffffffc808147950 */ /* 0x000fea0003c3ffff */
.L_x_322:
        /* <DEDUP_REMOVED lines=13> */
.L_x_342:


//--------------------- .text._Z20gelu_backward_kernelP13__nv_bfloat16PKS_S2_i --------------------------
	.section	.text._Z20gelu_backward_kernelP13__nv_bfloat16PKS_S2_i,"ax",@progbits
	.align	128
        .global         _Z20gelu_backward_kernelP13__nv_bfloat16PKS_S2_i
        .type           _Z20gelu_backward_kernelP13__nv_bfloat16PKS_S2_i,@function
        .size           _Z20gelu_backward_kernelP13__nv_bfloat16PKS_S2_i,(.L_x_343 - _Z20gelu_backward_kernelP13__nv_bfloat16PKS_S2_i)
        .other          _Z20gelu_backward_kernelP13__nv_bfloat16PKS_S2_i,@"STO_CUDA_ENTRY STV_DEFAULT"
_Z20gelu_backward_kernelP13__nv_bfloat16PKS_S2_i:
.text._Z20gelu_backward_kernelP13__nv_bfloat16PKS_S2_i:
        /* <DEDUP_REMOVED lines=9> */
[----:B------:R-:W1:Y:S01]  /*0090*/  LDCU.64 UR4, c[0x0][0x358] ;  /* 0x00006b00ff0477ac */ /* 0x000e620008000a00 */
[----:B0-----:R-:W-:-:S05]  /*00a0*/  IMAD.WIDE R6, R3, 0x2, R6 ;  /* 0x0000000203067825 */ /* 0x001fca00078e0206 */
[----:B-1----:R-:W2:Y:S01]  /*00b0*/  LDG.E.U16 R4, desc[UR4][R6.64] ;  /* 0x0000000406047981 */ /* 0x002ea2000c1e1500 */
[----:B------:R-:W-:Y:S01]  /*00c0*/  HFMA2 R0, -RZ, RZ, 3.4921875, 0 ;  /* 0x42fc0000ff007431 */ /* 0x000fe200000001ff */
[----:B------:R-:W-:Y:S01]  /*00d0*/  MOV R10, 0x3f800000 ;  /* 0x3f800000000a7802 */ /* 0x000fe20000000f00 */
[----:B------:R-:W-:Y:S01]  /*00e0*/  HFMA2 R12, -RZ, RZ, 1.125, -9232 ;  /* 0x3c80f082ff0c7431 */ /* 0x000fe200000001ff */
[----:B------:R-:W-:Y:S01]  /*00f0*/  BSSY.RECONVERGENT B0, `(.L_x_323) ;  /* 0x0000030000007945 */ /* 0x000fe20003800200 */
[----:B--2---:R-:W-:-:S05]  /*0100*/  SHF.L.U32 R4, R4, 0x10, RZ ;  /* 0x0000001004047819 */ /* 0x004fca00000006ff */
[----:B------:R-:W-:-:S04]  /*0110*/  FMUL R5, R4, 0.044714998453855514526 ;  /* 0x3d37271304057820 */ /* 0x000fc80000400000 */
[----:B------:R-:W-:-:S04]  /*0120*/  FMUL R5, R4, R5 ;  /* 0x0000000504057220 */ /* 0x000fc80000400000 */
[----:B------:R-:W-:-:S04]  /*0130*/  FFMA R2, R4, R5, R4 ;  /* 0x0000000504027223 */ /* 0x000fc80000000004 */
[----:B------:R-:W-:-:S04]  /*0140*/  FMUL R2, R2, 0.79788452386856079102 ;  /* 0x3f4c422902027820 */ /* 0x000fc80000400000 */
[C---:B------:R-:W-:Y:S01]  /*0150*/  FMUL R5, |R2|.reuse, 1.4426950216293334961 ;  /* 0x3fb8aa3b02057820 */ /* 0x040fe20000400200 */
[----:B------:R-:W-:-:S05]  /*0160*/  FSETP.GE.AND P1, PT, |R2|, 0.60000002384185791016, PT ;  /* 0x3f19999a0200780b */ /* 0x000fca0003f26200 */
[----:B------:R-:W0:Y:S02]  /*0170*/  FRND.TRUNC R5, R5 ;  /* 0x0000000500057307 */ /* 0x000e24000020d000 */
[----:B0-----:R-:W-:Y:S02]  /*0180*/  FSETP.GT.AND P0, PT, |R5|, 126, PT ;  /* 0x42fc00000500780b */ /* 0x001fe40003f04200 */
[----:B------:R-:W-:-:S04]  /*0190*/  LOP3.LUT R0, R0, 0x80000000, R5, 0xb8, !PT ;  /* 0x8000000000007812 */ /* 0x000fc800078eb805 */
[----:B------:R-:W-:Y:S02]  /*01a0*/  FSEL R7, R0, R5, P0 ;  /* 0x0000000500077208 */ /* 0x000fe40000000000 */
[----:B------:R-:W-:-:S03]  /*01b0*/  FSETP.GE.AND P0, PT, |R2|, 9.010913848876953125, PT ;  /* 0x41102cb40200780b */ /* 0x000fc60003f06200 */
[----:B------:R-:W-:-:S04]  /*01c0*/  FFMA R0, R7, -0.69314718246459960938, |R2| ;  /* 0xbf31721807007823 */ /* 0x000fc80000000402 */
[C---:B------:R-:W-:Y:S01]  /*01d0*/  FFMA R0, R7.reuse, 1.9046542121259335545e-09, R0 ;  /* 0x3102e30807007823 */ /* 0x040fe20000000000 */
[----:B------:R-:W-:-:S03]  /*01e0*/  FADD R7, R7, 12583037 ;  /* 0x4b40007d07077421 */ /* 0x000fc60000000000 */
[----:B------:R-:W-:Y:S01]  /*01f0*/  FMUL R6, R0, 1.4426950216293334961 ;  /* 0x3fb8aa3b00067820 */ /* 0x000fe20000400000 */
[----:B------:R-:W-:Y:S01]  /*0200*/  FMUL R0, |R2|, 2.8853900432586669922 ;  /* 0x4038aa3b02007820 */ /* 0x000fe20000400200 */
[----:B------:R-:W-:-:S04]  /*0210*/  SHF.L.U32 R7, R7, 0x17, RZ ;  /* 0x0000001707077819 */ /* 0x000fc800000006ff */
[----:B------:R-:W0:Y:S08]  /*0220*/  MUFU.EX2 R6, R6 ;  /* 0x0000000600067308 */ /* 0x000e300000000800 */
[----:B------:R-:W1:Y:S01]  /*0230*/  MUFU.EX2 R0, R0 ;  /* 0x0000000000007308 */ /* 0x000e620000000800 */
[----:B0-----:R-:W-:-:S07]  /*0240*/  FMUL R8, R7, R6 ;  /* 0x0000000607087220 */ /* 0x001fce0000400000 */
[----:B------:R-:W0:Y:S01]  /*0250*/  MUFU.RCP R7, R8 ;  /* 0x0000000800077308 */ /* 0x000e220000001000 */
[----:B-1----:R-:W-:-:S07]  /*0260*/  FADD R5, R0, 1 ;  /* 0x3f80000000057421 */ /* 0x002fce0000000000 */
[----:B------:R-:W1:Y:S01]  /*0270*/  MUFU.RCP R5, R5 ;  /* 0x0000000500057308 */ /* 0x000e620000001000 */
[----:B0-----:R-:W-:-:S04]  /*0280*/  FMUL.FTZ R7, R7, 0.125 ;  /* 0x3e00000007077820 */ /* 0x001fc80000410000 */
[----:B------:R-:W-:Y:S01]  /*0290*/  FFMA R6, R8, 2, R7 ;  /* 0x4000000008067823 */ /* 0x000fe20000000007 */
[----:B------:R-:W-:-:S03]  /*02a0*/  FMUL R7, R2, R2 ;  /* 0x0000000202077220 */ /* 0x000fc60000400000 */
[----:B------:R-:W-:Y:S01]  /*02b0*/  FMUL R9, R6, R6 ;  /* 0x0000000606097220 */ /* 0x000fe20000400000 */
[----:B------:R-:W-:Y:S01]  /*02c0*/  FFMA R6, R7, R12, -0.052303962409496307373 ;  /* 0xbd563cae07067423 */ /* 0x000fe2000000000c */
[----:B-1----:R-:W-:Y:S02]  /*02d0*/  FFMA R0, R5, -2, R10 ;  /* 0xc000000005007823 */ /* 0x002fe4000000000a */
[----:B------:R-:W-:Y:S02]  /*02e0*/  VIADD R8, R9, 0x1800000 ;  /* 0x0180000009087836 */ /* 0x000fe40000000000 */
[C---:B------:R-:W-:Y:S01]  /*02f0*/  FFMA R6, R7.reuse, R6, 0.1331529766321182251 ;  /* 0x3e08594107067423 */ /* 0x040fe20000000006 */
[----:B------:R-:W-:Y:S02]  /*0300*/  FSEL R5, R0, 1, !P0 ;  /* 0x3f80000000057808 */ /* 0x000fe40004000000 */
[----:B------:R-:W-:Y:S01]  /*0310*/  LOP3.LUT R8, R8, 0x7f800000, RZ, 0xc0, !PT ;  /* 0x7f80000008087812 */ /* 0x000fe200078ec0ff */
[----:B------:R-:W-:Y:S01]  /*0320*/  FFMA R0, R7, R6, -0.33332768082618713379 ;  /* 0xbeaaa9ed07007423 */ /* 0x000fe20000000006 */
[----:B------:R-:W-:-:S02]  /*0330*/  LOP3.LUT R5, R5, 0x80000000, R2, 0xb8, !PT ;  /* 0x8000000005057812 */ /* 0x000fc400078eb802 */
[----:B------:R-:W-:Y:S01]  /*0340*/  ISETP.GT.U32.AND P0, PT, R8, 0x1ffffff, PT ;  /* 0x01ffffff0800780c */ /* 0x000fe20003f04070 */
[----:B------:R-:W-:-:S04]  /*0350*/  FFMA R7, R7, R0, RZ ;  /* 0x0000000007077223 */ /* 0x000fc800000000ff */
[----:B------:R-:W-:-:S08]  /*0360*/  @!P1 FFMA R5, R2, R7, R2 ;  /* 0x0000000702059223 */ /* 0x000fd00000000002 */
[----:B------:R-:W-:Y:S05]  /*0370*/  @P0 BRA `(.L_x_324) ;  /* 0x00000000000c0947 */ /* 0x000fea0003800000 */
[----:B------:R-:W-:-:S07]  /*0380*/  MOV R6, 0x3a0 ;  /* 0x000003a000067802 */ /* 0x000fce0000000f00 */
[----:B------:R-:W-:Y:S05]  /*0390*/  CALL.REL.NOINC `($__internal_7_$__cuda_sm20_rcp_rn_f32_slowpath) ;  /* 0x0000000000607944 */ /* 0x000fea0003c00000 */
[----:B------:R-:W-:Y:S05]  /*03a0*/  BRA `(.L_x_325) ;  /* 0x0000000000107947 */ /* 0x000fea0003800000 */
.L_x_324:
[----:B------:R-:W0:Y:S02]  /*03b0*/  MUFU.RCP R0, R9 ;  /* 0x0000000900007308 */ /* 0x000e240000001000 */
[----:B0-----:R-:W-:-:S04]  /*03c0*/  FFMA R2, R9, R0, -1 ;  /* 0xbf80000009027423 */ /* 0x001fc80000000000 */
[----:B------:R-:W-:-:S04]  /*03d0*/  FADD.FTZ R7, -R2, -RZ ;  /* 0x800000ff02077221 */ /* 0x000fc80000010100 */
[----:B------:R-:W-:-:S07]  /*03e0*/  FFMA R0, R0, R7, R0 ;  /* 0x0000000700007223 */ /* 0x000fce0000000000 */
.L_x_325:
[----:B------:R-:W-:Y:S05]  /*03f0*/  BSYNC.RECONVERGENT B0 ;  /* 0x0000000000007941 */ /* 0x000fea0003800200 */
.L_x_323:
[----:B------:R-:W0:Y:S02]  /*0400*/  LDC.64 R8, c[0x0][0x390] ;  /* 0x0000e400ff087b82 */ /* 0x000e240000000a00 */
[----:B0-----:R-:W-:-:S06]  /*0410*/  IMAD.WIDE R8, R3, 0x2, R8 ;  /* 0x0000000203087825 */ /* 0x001fcc00078e0208 */
[----:B------:R-:W2:Y:S01]  /*0420*/  LDG.E.U16 R8, desc[UR4][R8.64] ;  /* 0x0000000408087981 */ /* 0x000ea2000c1e1500 */
[C---:B------:R-:W-:Y:S01]  /*0430*/  FMUL R7, R4.reuse, 0.5 ;  /* 0x3f00000004077820 */ /* 0x040fe20000400000 */
[C---:B------:R-:W-:Y:S01]  /*0440*/  FMUL R11, R4.reuse, 0.13414499163627624512 ;  /* 0x3e095d4e040b7820 */ /* 0x040fe20000400000 */
[----:B------:R-:W-:Y:S02]  /*0450*/  FADD R5, R5, 1 ;  /* 0x3f80000005057421 */ /* 0x000fe40000000000 */
[----:B------:R-:W-:Y:S01]  /*0460*/  FMUL R0, R7, R0 ;  /* 0x0000000007007220 */ /* 0x000fe20000400000 */
[----:B------:R-:W-:Y:S01]  /*0470*/  FFMA R11, R4, R11, 1 ;  /* 0x3f800000040b7423 */ /* 0x000fe2000000000b */
[----:B------:R-:W0:Y:S02]  /*0480*/  LDC.64 R6, c[0x0][0x380] ;  /* 0x0000e000ff067b82 */ /* 0x000e240000000a00 */
[----:B------:R-:W-:-:S04]  /*0490*/  FMUL R0, R0, 0.79788452386856079102 ;  /* 0x3f4c422900007820 */ /* 0x000fc80000400000 */
[----:B------:R-:W-:-:S04]  /*04a0*/  FMUL R0, R0, R11 ;  /* 0x0000000b00007220 */ /* 0x000fc80000400000 */
[----:B------:R-:W-:Y:S01]  /*04b0*/  FFMA R0, R5, 0.5, R0 ;  /* 0x3f00000005007823 */ /* 0x000fe20000000000 */
[----:B0-----:R-:W-:Y:S01]  /*04c0*/  IMAD.WIDE R6, R3, 0x2, R6 ;  /* 0x0000000203067825 */ /* 0x001fe200078e0206 */
[----:B--2---:R-:W-:-:S05]  /*04d0*/  SHF.L.U32 R11, R8, 0x10, RZ ;  /* 0x00000010080b7819 */ /* 0x004fca00000006ff */
[----:B------:R-:W-:-:S05]  /*04e0*/  FMUL R0, R0, R11 ;  /* 0x0000000b00007220 */ /* 0x000fca0000400000 */
[----:B------:R-:W-:-:S05]  /*04f0*/  F2FP.BF16.F32.PACK_AB R0, RZ, R0 ;  /* 0x00000000ff00723e */ /* 0x000fca00000010ff */
[----:B------:R-:W-:Y:S01]  /*0500*/  STG.E.U16 desc[UR4][R6.64], R0 ;  /* 0x0000000006007986 */ /* 0x000fe2000c101504 */
[----:B------:R-:W-:Y:S05]  /*0510*/  EXIT ;  /* 0x000000000000794d */ /* 0x000fea0003800000 */
        .weak           $__internal_7_$__cuda_sm20_rcp_rn_f32_slowpath
        .type           $__internal_7_$__cuda_sm20_rcp_rn_f32_slowpath,@function
        .size           $__internal_7_$__cuda_sm20_rcp_rn_f32_slowpath,(.L_x_343 - $__internal_7_$__cuda_sm20_rcp_rn_f32_slowpath)
$__internal_7_$__cuda_sm20_rcp_rn_f32_slowpath:
[----:B------:R-:W-:Y:S01]  /*0520*/  SHF.L.U32 R0, R9, 0x1, RZ ;  /* 0x0000000109007819 */ /* 0x000fe200000006ff */
[----:B------:R-:W-:Y:S03]  /*0530*/  BSSY.RECONVERGENT B1, `(.L_x_326) ;  /* 0x0000031000017945 */ /* 0x000fe60003800200 */
[----:B------:R-:W-:Y:S02]  /*0540*/  SHF.R.U32.HI R2, RZ, 0x18, R0 ;  /* 0x00000018ff027819 */ /* 0x000fe40000011600 */
[----:B------:R-:W-:Y:S02]  /*0550*/  MOV R0, R9 ;  /* 0x0000000900007202 */ /* 0x000fe40000000f00 */
        /* <DEDUP_REMOVED lines=12> */
.L_x_327:
        /* <DEDUP_REMOVED lines=26> */
[----:B------:R-:W-:Y:S01]  /*07c0*/  ISETP.GE.AND P0, PT, R7, RZ, PT ;  /* 0x000000ff0700720c */ /* 0x000fe20003f06270 */
[----:B------:R-:W-:-:S05]  /*07d0*/  VIADD R7, R2, 0xffffff04 ;  /* 0xffffff0402077836 */ /* 0x000fca0000000000 */
[----:B------:R-:W-:-:S07]  /*07e0*/  SHF.R.U32.HI R7, RZ, R7, R10 ;  /* 0x00000007ff077219 */ /* 0x000fce000001160a */
[----:B------:R-:W-:-:S04]  /*07f0*/  @!P0 IADD3 R7, PT, PT, R7, 0x1, RZ ;  /* 0x0000000107078810 */ /* 0x000fc80007ffe0ff */
[----:B------:R-:W-:-:S04]  /*0800*/  @!P1 SHF.L.U32 R7, R7, 0x1, RZ ;  /* 0x0000000107079819 */ /* 0x000fc800000006ff */
[----:B------:R-:W-:Y:S01]  /*0810*/  LOP3.LUT R7, R7, 0x80000000, R0, 0xf8, !PT ;  /* 0x8000000007077812 */ /* 0x000fe200078ef800 */
[----:B------:R-:W-:Y:S06]  /*0820*/  BRA `(.L_x_328) ;  /* 0x0000000000047947 */ /* 0x000fec0003800000 */
.L_x_329:
[----:B------:R0:W1:Y:S02]  /*0830*/  MUFU.RCP R7, R0 ;  /* 0x0000000000077308 */ /* 0x0000640000001000 */
.L_x_328:
[----:B------:R-:W-:Y:S05]  /*0840*/  BSYNC.RECONVERGENT B1 ;  /* 0x0000000000017941 */ /* 0x000fea0003800200 */
.L_x_326:
[----:B01----:R-:W-:Y:S01]  /*0850*/  MOV R0, R7 ;  /* 0x0000000700007202 */ /* 0x003fe20000000f00 */
[----:B------:R-:W-:-:S04]  /*0860*/  HFMA2 R7, -RZ, RZ, 0, 0 ;  /* 0x00000000ff077431 */ /* 0x000fc800000001ff */
[----:B------:R-:W-:Y:S05]  /*0870*/  RET.REL.NODEC R6 `(_Z20gelu_backward_kernelP13__nv_bfloat16PKS_S2_i) ;  /* 0xfffffff406e07950 */ /* 0x000fea0003c3ffff */
.L_x_330:
        /* <DEDUP_REMOVED lines=16> */
.L_x_343:


//--------------------- .text._Z19gelu_forward_kernelP13__nv_bfloat16PKS_i --------------------------
	.section	.text._Z19gelu_forward_kernelP13__nv_bfloat16PKS_i,"ax",@progbits
	.align	128
        .global         _Z19gelu_forward_kernelP13__nv_bfloat16PKS_i
        .type           _Z19gelu_forward_kernelP13__nv_bfloat16PKS_i,@function
        .size           _Z19gelu_forward_kernelP13__nv_bfloat16PKS_i,(.L_x_356 - _Z19gelu_forward_kernelP13__nv_bfloat16PKS_i)
        .other          _Z19gelu_forward_kernelP13__nv_bfloat16PKS_i,@"STO_CUDA_ENTRY STV_DEFAULT"
_Z19gelu_forward_kernelP13__nv_bfloat16PKS_i:
.text._Z19gelu_forward_kernelP13__nv_bfloat16PKS_i:
        /* <DEDUP_REMOVED lines=10> */
[----:B0-----:R-:W-:-:S06]  /*00a0*/  IMAD.WIDE R2, R5, 0x2, R2 ;  /* 0x0000000205027825 */ /* 0x001fcc00078e0202 */
[----:B-1----:R0:W2:Y:S01]  /*00b0*/  LDG.E.U16 R2, desc[UR4][R2.64] ;  /* 0x0000000402027981 */ /* 0x0020a2000c1e1500 */
[----:B------:R-:W-:Y:S01]  /*00c0*/  HFMA2 R8, -RZ, RZ, 1.125, -9232 ;  /* 0x3c80f082ff087431 */ /* 0x000fe200000001ff */
[----:B0-----:R-:W-:Y:S02]  /*00d0*/  MOV R3, 0x3f800000 ;  /* 0x3f80000000037802 */ /* 0x001fe40000000f00 */
[----:B--2---:R-:W-:-:S05]  /*00e0*/  SHF.L.U32 R4, R2, 0x10, RZ ;  /* 0x0000001002047819 */ /* 0x004fca00000006ff */
[----:B------:R-:W-:-:S04]  /*00f0*/  FMUL R7, R4, 0.044714998453855514526 ;  /* 0x3d37271304077820 */ /* 0x000fc80000400000 */
[----:B------:R-:W-:-:S04]  /*0100*/  FMUL R7, R4, R7 ;  /* 0x0000000704077220 */ /* 0x000fc80000400000 */
[C---:B------:R-:W-:Y:S01]  /*0110*/  FFMA R7, R4.reuse, R7, R4 ;  /* 0x0000000704077223 */ /* 0x040fe20000000004 */
[----:B------:R-:W-:-:S03]  /*0120*/  FMUL R4, R4, 0.5 ;  /* 0x3f00000004047820 */ /* 0x000fc60000400000 */
[----:B------:R-:W-:-:S04]  /*0130*/  FMUL R7, R7, 0.79788452386856079102 ;  /* 0x3f4c422907077820 */ /* 0x000fc80000400000 */
[C---:B------:R-:W-:Y:S01]  /*0140*/  FMUL R0, |R7|.reuse, 2.8853900432586669922 ;  /* 0x4038aa3b07007820 */ /* 0x040fe20000400200 */
[C---:B------:R-:W-:Y:S01]  /*0150*/  FMUL R9, R7.reuse, R7 ;  /* 0x0000000707097220 */ /* 0x040fe20000400000 */
[C---:B------:R-:W-:Y:S02]  /*0160*/  FSETP.GE.AND P1, PT, |R7|.reuse, 0.60000002384185791016, PT ;  /* 0x3f19999a0700780b */ /* 0x040fe40003f26200 */
[----:B------:R-:W-:Y:S01]  /*0170*/  FSETP.GE.AND P0, PT, |R7|, 9.010913848876953125, PT ;  /* 0x41102cb40700780b */ /* 0x000fe20003f06200 */
[C---:B------:R-:W-:Y:S01]  /*0180*/  FFMA R2, R9.reuse, R8, -0.052303962409496307373 ;  /* 0xbd563cae09027423 */ /* 0x040fe20000000008 */
[----:B------:R-:W0:Y:S03]  /*0190*/  MUFU.EX2 R0, R0 ;  /* 0x0000000000007308 */ /* 0x000e260000000800 */
[----:B------:R-:W-:Y:S01]  /*01a0*/  FFMA R10, R9, R2, 0.1331529766321182251 ;  /* 0x3e085941090a7423 */ /* 0x000fe20000000002 */
[----:B0-----:R-:W-:-:S03]  /*01b0*/  FADD R6, R0, 1 ;  /* 0x3f80000000067421 */ /* 0x001fc60000000000 */
[----:B------:R-:W-:-:S04]  /*01c0*/  FFMA R0, R9, R10, -0.33332768082618713379 ;  /* 0xbeaaa9ed09007423 */ /* 0x000fc8000000000a */
[----:B------:R-:W-:Y:S01]  /*01d0*/  FFMA R0, R9, R0, RZ ;  /* 0x0000000009007223 */ /* 0x000fe200000000ff */
[----:B------:R-:W0:Y:S02]  /*01e0*/  MUFU.RCP R6, R6 ;  /* 0x0000000600067308 */ /* 0x000e240000001000 */
[----:B0-----:R-:W-:Y:S02]  /*01f0*/  FFMA R8, R6, -2, R3 ;  /* 0xc000000006087823 */ /* 0x001fe40000000003 */
[----:B------:R-:W0:Y:S03]  /*0200*/  LDC.64 R2, c[0x0][0x380] ;  /* 0x0000e000ff027b82 */ /* 0x000e260000000a00 */
[----:B------:R-:W-:-:S04]  /*0210*/  FSEL R8, R8, 1, !P0 ;  /* 0x3f80000008087808 */ /* 0x000fc80004000000 */
[--C-:B------:R-:W-:Y:S01]  /*0220*/  LOP3.LUT R8, R8, 0x80000000, R7.reuse, 0xb8, !PT ;  /* 0x8000000008087812 */ /* 0x100fe200078eb807 */
[----:B------:R-:W-:-:S04]  /*0230*/  @!P1 FFMA R8, R7, R0, R7 ;  /* 0x0000000007089223 */ /* 0x000fc80000000007 */
[----:B------:R-:W-:-:S04]  /*0240*/  FADD R7, R8, 1 ;  /* 0x3f80000008077421 */ /* 0x000fc80000000000 */
[----:B------:R-:W-:-:S05]  /*0250*/  FMUL R4, R4, R7 ;  /* 0x0000000704047220 */ /* 0x000fca0000400000 */
[----:B------:R-:W-:Y:S01]  /*0260*/  F2FP.BF16.F32.PACK_AB R4, RZ, R4 ;  /* 0x00000004ff04723e */ /* 0x000fe200000010ff */
[----:B0-----:R-:W-:-:S05]  /*0270*/  IMAD.WIDE R2, R5, 0x2, R2 ;  /* 0x0000000205027825 */ /* 0x001fca00078e0202 */
[----:B------:R-:W-:Y:S01]  /*0280*/  STG.E.U16 desc[UR4][R2.64], R4 ;  /* 0x0000000402007986 */ /* 0x000fe2000c101504 */
[----:B------:R-:W-:Y:S05]  /*0290*/  EXIT ;  /* 0x000000000000794d */ /* 0x000fea0003800000 */
.L_x_331:
        /* <DEDUP_REMOVED lines=14> */
.L_x_356:


//--------------------- .text._Z25unpermute_kernel_backwardP13__nv_bfloat16PKS_iiii --------------------------
	.section	.text._Z25unpermute_kernel_backwardP13__nv_bfloat16PKS_iiii,"ax",@progbits
	.align	128
        .global         _Z25unpermute_kernel_backwardP13__nv_bfloat16PKS_iiii
        .type           _Z25unpermute_kernel_backwardP13__nv_bfloat16PKS_iiii,@function
        .size           _Z25unpermute_kernel_backwardP13__nv_bfloat16PKS_iiii,(.L_x_357 - _Z25unpermute_kernel_backwardP13__nv_bfloat16PKS_iiii)
        .other          _Z25unpermute_kernel_backwardP13__nv_bfloat16PKS_iiii,@"STO_CUDA_ENTRY STV_DEFAULT"
_Z25unpermute_kernel_backwardP13__nv_bfloat16PKS_iiii:
.text._Z25unpermute_kernel_backwardP13__nv_bfloat16PKS_iiii:
[----:B------:R-:W-:Y:S01]  /*0000*/  LDC R1, c[0x0][0x37c] ;  /* 0x0000df00ff017b82 */ /* 0x000fe20000000800 */
[----:B------:R-:W0:Y:S07]  /*0010*/  S2R R9, SR_TID.X ;  /* 0x0000000000097919 */ /* 0x000e2e0000002100 */
[----:B------:R-:W1:Y:S08]  /*0020*/  LDC.64 R2, c[0x0][0x390] ;  /* 0x0000e400ff027b82 */ /* 0x000e700000000a00 */
[----:B------:R-:W2:Y:S08]  /*0030*/  LDC.64 R4, c[0x0][0x398] ;  /* 0x0000e600ff047b82 */ /* 0x000eb00000000a00 */
[----:B------:R-:W0:Y:S08]  /*0040*/  S2UR UR4, SR_CTAID.X ;  /* 0x00000000000479c3 */ /* 0x000e300000002500 */
[----:B------:R-:W0:Y:S01]  /*0050*/  LDC R0, c[0x0][0x360] ;  /* 0x0000d800ff007b82 */ /* 0x000e220000000800 */
[----:B-1----:R-:W-:-:S04]  /*0060*/  IMAD R7, R3, R2, RZ ;  /* 0x0000000203077224 */ /* 0x002fc800078e02ff */
[----:B--2---:R-:W-:-:S04]  /*0070*/  IMAD R2, R7, R4, RZ ;  /* 0x0000000407027224 */ /* 0x004fc800078e02ff */
[----:B------:R-:W-:Y:S02]  /*0080*/  IMAD R7, R2, R5, RZ ;  /* 0x0000000502077224 */ /* 0x000fe400078e02ff */
[----:B0-----:R-:W-:-:S05]  /*0090*/  IMAD R0, R0, UR4, R9 ;  /* 0x0000000400007c24 */ /* 0x001fca000f8e0209 */
[----:B------:R-:W-:-:S13]  /*00a0*/  ISETP.GE.AND P0, PT, R0, R7, PT ;  /* 0x000000070000720c */ /* 0x000fda0003f06270 */
[----:B------:R-:W-:Y:S05]  /*00b0*/  @P0 EXIT ;  /* 0x000000000000094d */ /* 0x000fea0003800000 */
[----:B------:R-:W-:Y:S01]  /*00c0*/  IMAD R2, R3, R4, RZ ;  /* 0x0000000403027224 */ /* 0x000fe200078e02ff */
[----:B------:R-:W-:Y:S01]  /*00d0*/  IABS R12, R0 ;  /* 0x00000000000c7213 */ /* 0x000fe20000000000 */
[----:B------:R-:W0:Y:S02]  /*00e0*/  LDCU.64 UR4, c[0x0][0x358] ;  /* 0x00006b00ff0477ac */ /* 0x000e240008000a00 */
[----:B------:R-:W-:-:S05]  /*00f0*/  IMAD R9, R2, R5, RZ ;  /* 0x0000000502097224 */ /* 0x000fca00078e02ff */
[-C--:B------:R-:W-:Y:S02]  /*0100*/  IABS R11, R9.reuse ;  /* 0x00000009000b7213 */ /* 0x080fe40000000000 */
[----:B------:R-:W-:Y:S02]  /*0110*/  IABS R14, R9 ;  /* 0x00000009000e7213 */ /* 0x000fe40000000000 */
[----:B------:R-:W1:Y:S08]  /*0120*/  I2F.RP R8, R11 ;  /* 0x0000000b00087306 */ /* 0x000e700000209400 */
[----:B-1----:R-:W1:Y:S02]  /*0130*/  MUFU.RCP R8, R8 ;  /* 0x0000000800087308 */ /* 0x002e640000001000 */
[----:B-1----:R-:W-:Y:S01]  /*0140*/  VIADD R6, R8, 0xffffffe ;  /* 0x0ffffffe08067836 */ /* 0x002fe20000000000 */
[----:B------:R-:W-:-:S05]  /*0150*/  IADD3 R8, PT, PT, RZ, -R14, RZ ;  /* 0x8000000eff087210 */ /* 0x000fca0007ffe0ff */
[----:B------:R1:W2:Y:S02]  /*0160*/  F2I.FTZ.U32.TRUNC.NTZ R7, R6 ;  /* 0x0000000600077305 */ /* 0x0002a4000021f000 */
[----:B-1----:R-:W-:Y:S02]  /*0170*/  HFMA2 R6, -RZ, RZ, 0, 0 ;  /* 0x00000000ff067431 */ /* 0x002fe400000001ff */
[----:B--2---:R-:W-:-:S04]  /*0180*/  IMAD.MOV R2, RZ, RZ, -R7 ;  /* 0x000000ffff027224 */ /* 0x004fc800078e0a07 */
[----:B------:R-:W-:Y:S02]  /*0190*/  IMAD R13, R2, R11, RZ ;  /* 0x0000000b020d7224 */ /* 0x000fe400078e02ff */
[----:B------:R-:W-:Y:S02]  /*01a0*/  IMAD R2, R3, R5, RZ ;  /* 0x0000000503027224 */ /* 0x000fe400078e02ff */
[----:B------:R-:W-:-:S03]  /*01b0*/  IMAD.HI.U32 R10, R7, R13, R6 ;  /* 0x0000000d070a7227 */ /* 0x000fc600078e0006 */
[----:B------:R-:W-:Y:S01]  /*01c0*/  IABS R7, R2 ;  /* 0x0000000200077213 */ /* 0x000fe20000000000 */
[----:B------:R-:W-:-:S03]  /*01d0*/  IMAD.MOV.U32 R13, RZ, RZ, R12 ;  /* 0x000000ffff0d7224 */ /* 0x000fc600078e000c */
[----:B------:R-:W1:Y:S01]  /*01e0*/  I2F.RP R12, R7 ;  /* 0x00000007000c7306 */ /* 0x000e620000209400 */
[----:B------:R-:W-:-:S04]  /*01f0*/  IMAD.HI.U32 R6, R10, R13, RZ ;  /* 0x0000000d0a067227 */ /* 0x000fc800078e00ff */
[----:B------:R-:W-:-:S05]  /*0200*/  IMAD R8, R6, R8, R13 ;  /* 0x0000000806087224 */ /* 0x000fca00078e020d */
[----:B------:R-:W-:Y:S01]  /*0210*/  ISETP.GT.U32.AND P2, PT, R11, R8, PT ;  /* 0x000000080b00720c */ /* 0x000fe20003f44070 */
[----:B-1----:R-:W1:-:S12]  /*0220*/  MUFU.RCP R12, R12 ;  /* 0x0000000c000c7308 */ /* 0x002e580000001000 */
[----:B------:R-:W-:Y:S02]  /*0230*/  @!P2 IMAD.IADD R8, R8, 0x1, -R11 ;  /* 0x000000010808a824 */ /* 0x000fe400078e0a0b */
[----:B------:R-:W-:Y:S01]  /*0240*/  @!P2 VIADD R6, R6, 0x1 ;  /* 0x000000010606a836 */ /* 0x000fe20000000000 */
[----:B------:R-:W-:Y:S02]  /*0250*/  ISETP.NE.AND P2, PT, R9, RZ, PT ;  /* 0x000000ff0900720c */ /* 0x000fe40003f45270 */
[----:B------:R-:W-:Y:S02]  /*0260*/  ISETP.GE.U32.AND P0, PT, R8, R11, PT ;  /* 0x0000000b0800720c */ /* 0x000fe40003f06070 */
[----:B------:R-:W-:Y:S02]  /*0270*/  LOP3.LUT R8, R0, R9, RZ, 0x3c, !PT ;  /* 0x0000000900087212 */ /* 0x000fe400078e3cff */
[----:B-1----:R-:W-:Y:S02]  /*0280*/  IADD3 R10, PT, PT, R12, 0xffffffe, RZ ;  /* 0x0ffffffe0c0a7810 */ /* 0x002fe40007ffe0ff */
[----:B------:R-:W-:-:S02]  /*0290*/  ISETP.GE.AND P1, PT, R8, RZ, PT ;  /* 0x000000ff0800720c */ /* 0x000fc40003f26270 */
[----:B------:R1:W2:Y:S05]  /*02a0*/  F2I.FTZ.U32.TRUNC.NTZ R11, R10 ;  /* 0x0000000a000b7305 */ /* 0x0002aa000021f000 */
[----:B------:R-:W-:Y:S02]  /*02b0*/  @P0 IADD3 R6, PT, PT, R6, 0x1, RZ ;  /* 0x0000000106060810 */ /* 0x000fe40007ffe0ff */
[----:B-1----:R-:W-:-:S04]  /*02c0*/  MOV R10, RZ ;  /* 0x000000ff000a7202 */ /* 0x002fc80000000f00 */
[----:B------:R-:W-:Y:S01]  /*02d0*/  @!P1 IMAD.MOV R6, RZ, RZ, -R6 ;  /* 0x000000ffff069224 */ /* 0x000fe200078e0a06 */
[----:B------:R-:W-:Y:S02]  /*02e0*/  @!P2 LOP3.LUT R6, RZ, R9, RZ, 0x33, !PT ;  /* 0x00000009ff06a212 */ /* 0x000fe400078e33ff */
[----:B--2---:R-:W-:-:S03]  /*02f0*/  IADD3 R12, PT, PT, RZ, -R11, RZ ;  /* 0x8000000bff0c7210 */ /* 0x004fc60007ffe0ff */
[----:B------:R-:W-:Y:S02]  /*0300*/  IMAD.MOV R8, RZ, RZ, -R6 ;  /* 0x000000ffff087224 */ /* 0x000fe400078e0a06 */
[----:B------:R-:W-:Y:S01]  /*0310*/  IMAD R13, R12, R7, RZ ;  /* 0x000000070c0d7224 */ /* 0x000fe200078e02ff */
[----:B------:R-:W-:Y:S01]  /*0320*/  IABS R12, R2 ;  /* 0x00000002000c7213 */ /* 0x000fe20000000000 */
[----:B------:R-:W-:Y:S02]  /*0330*/  IMAD R9, R9, R8, R0 ;  /* 0x0000000809097224 */ /* 0x000fe400078e0200 */
[----:B------:R-:W-:Y:S01]  /*0340*/  IMAD.HI.U32 R10, R11, R13, R10 ;  /* 0x0000000d0b0a7227 */ /* 0x000fe200078e000a */
[----:B------:R-:W-:Y:S02]  /*0350*/  IABS R13, R5 ;  /* 0x00000005000d7213 */ /* 0x000fe40000000000 */
[----:B------:R-:W-:Y:S01]  /*0360*/  IABS R8, R9 ;  /* 0x0000000900087213 */ /* 0x000fe20000000000 */
[----:B------:R-:W-:-:S03]  /*0370*/  IMAD.MOV R12, RZ, RZ, -R12 ;  /* 0x000000ffff0c7224 */ /* 0x000fc600078e0a0c */
[----:B------:R-:W-:Y:S01]  /*0380*/  MOV R11, R8 ;  /* 0x00000008000b7202 */ /* 0x000fe20000000f00 */
[----:B------:R-:W-:-:S04]  /*0390*/  IMAD.MOV.U32 R8, RZ, RZ, R13 ;  /* 0x000000ffff087224 */ /* 0x000fc800078e000d */
[----:B------:R-:W-:Y:S01]  /*03a0*/  IMAD.HI.U32 R10, R10, R11, RZ ;  /* 0x0000000b0a0a7227 */ /* 0x000fe200078e00ff */
[----:B------:R-:W1:Y:S03]  /*03b0*/  I2F.RP R13, R8 ;  /* 0x00000008000d7306 */ /* 0x000e660000209400 */
[----:B------:R-:W-:-:S05]  /*03c0*/  IMAD R12, R10, R12, R11 ;  /* 0x0000000c0a0c7224 */ /* 0x000fca00078e020b */
[----:B------:R-:W-:Y:S01]  /*03d0*/  ISETP.GT.U32.AND P2, PT, R7, R12, PT ;  /* 0x0000000c0700720c */ /* 0x000fe20003f44070 */
[----:B-1----:R-:W1:-:S12]  /*03e0*/  MUFU.RCP R13, R13 ;  /* 0x0000000d000d7308 */ /* 0x002e580000001000 */
[-C--:B------:R-:W-:Y:S02]  /*03f0*/  @!P2 IADD3 R12, PT, PT, R12, -R7.reuse, RZ ;  /* 0x800000070c0ca210 */ /* 0x080fe40007ffe0ff */
[----:B------:R-:W-:Y:S02]  /*0400*/  @!P2 IADD3 R10, PT, PT, R10, 0x1, RZ ;  /* 0x000000010a0aa810 */ /* 0x000fe40007ffe0ff */
[----:B------:R-:W-:Y:S02]  /*0410*/  ISETP.GE.U32.AND P0, PT, R12, R7, PT ;  /* 0x000000070c00720c */ /* 0x000fe40003f06070 */
[----:B------:R-:W-:Y:S02]  /*0420*/  LOP3.LUT R7, R9, R2, RZ, 0x3c, !PT ;  /* 0x0000000209077212 */ /* 0x000fe400078e3cff */
[----:B------:R-:W-:Y:S02]  /*0430*/  ISETP.NE.AND P2, PT, R2, RZ, PT ;  /* 0x000000ff0200720c */ /* 0x000fe40003f45270 */
[----:B------:R-:W-:Y:S01]  /*0440*/  ISETP.GE.AND P1, PT, R7, RZ, PT ;  /* 0x000000ff0700720c */ /* 0x000fe20003f26270 */
[----:B-1----:R-:W-:-:S06]  /*0450*/  VIADD R11, R13, 0xffffffe ;  /* 0x0ffffffe0d0b7836 */ /* 0x002fcc0000000000 */
[----:B------:R-:W-:Y:S01]  /*0460*/  @P0 VIADD R10, R10, 0x1 ;  /* 0x000000010a0a0836 */ /* 0x000fe20000000000 */
[----:B------:R-:W1:Y:S04]  /*0470*/  F2I.FTZ.U32.TRUNC.NTZ R11, R11 ;  /* 0x0000000b000b7305 */ /* 0x000e68000021f000 */
[----:B------:R-:W-:Y:S01]  /*0480*/  MOV R12, R10 ;  /* 0x0000000a000c7202 */ /* 0x000fe20000000f00 */
[----:B------:R-:W-:-:S04]  /*0490*/  HFMA2 R10, -RZ, RZ, 0, 0 ;  /* 0x00000000ff0a7431 */ /* 0x000fc800000001ff */
[----:B------:R-:W-:Y:S01]  /*04a0*/  @!P1 IMAD.MOV R12, RZ, RZ, -R12 ;  /* 0x000000ffff0c9224 */ /* 0x000fe200078e0a0c */
[----:B------:R-:W-:-:S05]  /*04b0*/  @!P2 LOP3.LUT R12, RZ, R2, RZ, 0x33, !PT ;  /* 0x00000002ff0ca212 */ /* 0x000fca00078e33ff */
[----:B------:R-:W-:Y:S01]  /*04c0*/  IMAD.MOV R7, RZ, RZ, -R12 ;  /* 0x000000ffff077224 */ /* 0x000fe200078e0a0c */
[----:B-1----:R-:W-:-:S03]  /*04d0*/  IADD3 R13, PT, PT, RZ, -R11, RZ ;  /* 0x8000000bff0d7210 */ /* 0x002fc60007ffe0ff */
[----:B------:R-:W-:Y:S02]  /*04e0*/  IMAD R14, R2, R7, R9 ;  /* 0x00000007020e7224 */ /* 0x000fe400078e0209 */
[----:B------:R-:W-:-:S03]  /*04f0*/  IMAD R7, R13, R8, RZ ;  /* 0x000000080d077224 */ /* 0x000fc600078e02ff */
[----:B------:R-:W-:Y:S01]  /*0500*/  IABS R2, R14 ;  /* 0x0000000e00027213 */ /* 0x000fe20000000000 */
[----:B------:R-:W-:-:S04]  /*0510*/  IMAD.HI.U32 R10, R11, R7, R10 ;  /* 0x000000070b0a7227 */ /* 0x000fc800078e000a */
[----:B------:R-:W-:-:S04]  /*0520*/  IMAD.MOV.U32 R7, RZ, RZ, R2 ;  /* 0x000000ffff077224 */ /* 0x000fc800078e0002 */
[----:B------:R-:W-:-:S05]  /*0530*/  IMAD.HI.U32 R10, R10, R7, RZ ;  /* 0x000000070a0a7227 */ /* 0x000fca00078e00ff */
[----:B------:R-:W-:-:S05]  /*0540*/  IADD3 R2, PT, PT, -R10, RZ, RZ ;  /* 0x000000ff0a027210 */ /* 0x000fca0007ffe1ff */
[----:B------:R-:W-:Y:S01]  /*0550*/  IMAD R7, R8, R2, R7 ;  /* 0x0000000208077224 */ /* 0x000fe200078e0207 */
[----:B------:R-:W-:-:S04]  /*0560*/  LOP3.LUT R2, R14, R5, RZ, 0x3c, !PT ;  /* 0x000000050e027212 */ /* 0x000fc800078e3cff */
[----:B------:R-:W-:Y:S02]  /*0570*/  ISETP.GT.U32.AND P2, PT, R8, R7, PT ;  /* 0x000000070800720c */ /* 0x000fe40003f44070 */
[----:B------:R-:W-:-:S11]  /*0580*/  ISETP.GE.AND P1, PT, R2, RZ, PT ;  /* 0x000000ff0200720c */ /* 0x000fd60003f26270 */
[----:B------:R-:W-:Y:S01]  /*0590*/  @!P2 IMAD.IADD R7, R7, 0x1, -R8 ;  /* 0x000000010707a824 */ /* 0x000fe200078e0a08 */
[----:B------:R-:W-:Y:S02]  /*05a0*/  @!P2 IADD3 R10, PT, PT, R10, 0x1, RZ ;  /* 0x000000010a0aa810 */ /* 0x000fe40007ffe0ff */
[----:B------:R-:W-:Y:S02]  /*05b0*/  ISETP.NE.AND P2, PT, R5, RZ, PT ;  /* 0x000000ff0500720c */ /* 0x000fe40003f45270 */
[----:B------:R-:W-:Y:S02]  /*05c0*/  ISETP.GE.U32.AND P0, PT, R7, R8, PT ;  /* 0x000000080700720c */ /* 0x000fe40003f06070 */
[----:B------:R-:W1:Y:S11]  /*05d0*/  LDC.64 R8, c[0x0][0x388] ;  /* 0x0000e200ff087b82 */ /* 0x000e760000000a00 */
[----:B------:R-:W-:-:S05]  /*05e0*/  @P0 VIADD R10, R10, 0x1 ;  /* 0x000000010a0a0836 */ /* 0x000fca0000000000 */
[----:B------:R-:W-:Y:S02]  /*05f0*/  @!P1 IADD3 R10, PT, PT, -R10, RZ, RZ ;  /* 0x000000ff0a0a9210 */ /* 0x000fe40007ffe1ff */
[----:B------:R-:W-:-:S04]  /*0600*/  @!P2 LOP3.LUT R10, RZ, R5, RZ, 0x33, !PT ;  /* 0x00000005ff0aa212 */ /* 0x000fc800078e33ff */
[----:B------:R-:W-:Y:S01]  /*0610*/  IADD3 R2, PT, PT, -R10, RZ, RZ ;  /* 0x000000ff0a027210 */ /* 0x000fe20007ffe1ff */
[----:B------:R-:W-:-:S04]  /*0620*/  IMAD R3, R6, R3, R10 ;  /* 0x0000000306037224 */ /* 0x000fc800078e020a */
[----:B------:R-:W-:Y:S02]  /*0630*/  IMAD R3, R3, R4, R12 ;  /* 0x0000000403037224 */ /* 0x000fe400078e020c */
[----:B------:R-:W-:-:S04]  /*0640*/  IMAD R2, R5, R2, R14 ;  /* 0x0000000205027224 */ /* 0x000fc800078e020e */
[----:B------:R-:W-:Y:S02]  /*0650*/  IMAD R5, R3, R5, R2 ;  /* 0x0000000503057224 */ /* 0x000fe400078e0202 */
[----:B------:R-:W2:Y:S02]  /*0660*/  LDC.64 R2, c[0x0][0x380] ;  /* 0x0000e000ff027b82 */ /* 0x000ea40000000a00 */
[----:B-1----:R-:W-:-:S06]  /*0670*/  IMAD.WIDE R4, R5, 0x2, R8 ;  /* 0x0000000205047825 */ /* 0x002fcc00078e0208 */
[----:B0-----:R-:W3:Y:S01]  /*0680*/  LDG.E.U16 R5, desc[UR4][R4.64] ;  /* 0x0000000404057981 */ /* 0x001ee2000c1e1500 */
[----:B--2---:R-:W-:-:S05]  /*0690*/  IMAD.WIDE R2, R0, 0x2, R2 ;  /* 0x0000000200027825 */ /* 0x004fca00078e0202 */
[----:B---3--:R-:W-:Y:S01]  /*06a0*/  STG.E.U16 desc[UR4][R2.64], R5 ;  /* 0x0000000502007986 */ /* 0x008fe2000c101504 */
[----:B------:R-:W-:Y:S05]  /*06b0*/  EXIT ;  /* 0x000000000000794d */ /* 0x000fea0003800000 */
.L_x_332:
        /* <DEDUP_REMOVED lines=12> */
.L_x_357:


//--------------------- .text._Z16unpermute_kernelP13__nv_bfloat16S0_iiii --------------------------
	.section	.text._Z16unpermute_kernelP13__nv_bfloat16S0_iiii,"ax",@progbits
	.align	128
        .global         _Z16unpermute_kernelP13__nv_bfloat16S0_iiii
        .type           _Z16unpermute_kernelP13__nv_bfloat16S0_iiii,@function
        .size           _Z16unpermute_kernelP13__nv_bfloat16S0_iiii,(.L_x_358 - _Z16unpermute_kernelP13__nv_bfloat16S0_iiii)
        .other          _Z16unpermute_kernelP13__nv_bfloat16S0_iiii,@"STO_CUDA_ENTRY STV_DEFAULT"
_Z16unpermute_kernelP13__nv_bfloat16S0_iiii:
.text._Z16unpermute_kernelP13__nv_bfloat16S0_iiii:
        /* <DEDUP_REMOVED lines=12> */
[----:B------:R-:W0:Y:S01]  /*00c0*/  LDC.64 R10, c[0x0][0x380] ;  /* 0x0000e000ff0a7b82 */ /* 0x000e220000000a00 */
[----:B------:R-:W1:Y:S01]  /*00d0*/  LDCU.64 UR4, c[0x0][0x358] ;  /* 0x00006b00ff0477ac */ /* 0x000e620008000a00 */
[----:B------:R-:W-:-:S04]  /*00e0*/  IMAD R0, R3, R4, RZ ;  /* 0x0000000403007224 */ /* 0x000fc800078e02ff */
[----:B------:R-:W-:-:S05]  /*00f0*/  IMAD R7, R0, R5, RZ ;  /* 0x0000000500077224 */ /* 0x000fca00078e02ff */
[----:B------:R-:W-:-:S04]  /*0100*/  IABS R8, R7 ;  /* 0x0000000700087213 */ /* 0x000fc80000000000 */
[----:B------:R-:W2:Y:S01]  /*0110*/  I2F.RP R9, R8 ;  /* 0x0000000800097306 */ /* 0x000ea20000209400 */
[----:B0-----:R-:W-:-:S05]  /*0120*/  IMAD.WIDE R10, R2, 0x2, R10 ;  /* 0x00000002020a7825 */ /* 0x001fca00078e020a */
[----:B-1----:R0:W3:Y:S02]  /*0130*/  LDG.E.EF.U16 R0, desc[UR4][R10.64] ;  /* 0x000000040a007981 */ /* 0x0020e4000c0e1500 */
[----:B--2---:R-:W1:Y:S01]  /*0140*/  MUFU.RCP R9, R9 ;  /* 0x0000000900097308 */ /* 0x004e620000001000 */
[----:B------:R-:W-:Y:S01]  /*0150*/  IABS R14, R7 ;  /* 0x00000007000e7213 */ /* 0x000fe20000000000 */
[----:B------:R-:W-:Y:S01]  /*0160*/  IMAD R6, R3, R5, RZ ;  /* 0x0000000503067224 */ /* 0x000fe200078e02ff */
[----:B0-----:R-:W-:-:S03]  /*0170*/  IABS R10, R2 ;  /* 0x00000002000a7213 */ /* 0x001fc60000000000 */
[----:B------:R-:W-:Y:S02]  /*0180*/  IMAD.MOV R11, RZ, RZ, -R14 ;  /* 0x000000ffff0b7224 */ /* 0x000fe400078e0a0e */
[----:B-1----:R-:W-:Y:S01]  /*0190*/  VIADD R12, R9, 0xffffffe ;  /* 0x0ffffffe090c7836 */ /* 0x002fe20000000000 */
[----:B------:R-:W-:-:S03]  /*01a0*/  IABS R9, R6 ;  /* 0x0000000600097213 */ /* 0x000fc60000000000 */
[----:B------:R0:W1:Y:S02]  /*01b0*/  F2I.FTZ.U32.TRUNC.NTZ R13, R12 ;  /* 0x0000000c000d7305 */ /* 0x000064000021f000 */
[----:B0-----:R-:W-:Y:S02]  /*01c0*/  HFMA2 R12, -RZ, RZ, 0, 0 ;  /* 0x00000000ff0c7431 */ /* 0x001fe400000001ff */
[----:B-1----:R-:W-:-:S04]  /*01d0*/  IMAD.MOV R15, RZ, RZ, -R13 ;  /* 0x000000ffff0f7224 */ /* 0x002fc800078e0a0d */
[----:B------:R-:W-:-:S04]  /*01e0*/  IMAD R15, R15, R8, RZ ;  /* 0x000000080f0f7224 */ /* 0x000fc800078e02ff */
[----:B------:R-:W-:Y:S02]  /*01f0*/  IMAD.HI.U32 R13, R13, R15, R12 ;  /* 0x0000000f0d0d7227 */ /* 0x000fe400078e000c */
[----:B------:R-:W0:Y:S04]  /*0200*/  I2F.RP R12, R9 ;  /* 0x00000009000c7306 */ /* 0x000e280000209400 */
[----:B------:R-:W-:-:S04]  /*0210*/  IMAD.HI.U32 R13, R13, R10, RZ ;  /* 0x0000000a0d0d7227 */ /* 0x000fc800078e00ff */
[----:B------:R-:W-:-:S05]  /*0220*/  IMAD R11, R13, R11, R10 ;  /* 0x0000000b0d0b7224 */ /* 0x000fca00078e020a */
[----:B------:R-:W-:Y:S01]  /*0230*/  ISETP.GT.U32.AND P2, PT, R8, R11, PT ;  /* 0x0000000b0800720c */ /* 0x000fe20003f44070 */
[----:B0-----:R-:W0:-:S12]  /*0240*/  MUFU.RCP R12, R12 ;  /* 0x0000000c000c7308 */ /* 0x001e180000001000 */
[-C--:B------:R-:W-:Y:S02]  /*0250*/  @!P2 IADD3 R11, PT, PT, R11, -R8.reuse, RZ ;  /* 0x800000080b0ba210 */ /* 0x080fe40007ffe0ff */
[----:B------:R-:W-:Y:S02]  /*0260*/  @!P2 IADD3 R13, PT, PT, R13, 0x1, RZ ;  /* 0x000000010d0da810 */ /* 0x000fe40007ffe0ff */
[----:B------:R-:W-:Y:S02]  /*0270*/  ISETP.GE.U32.AND P0, PT, R11, R8, PT ;  /* 0x000000080b00720c */ /* 0x000fe40003f06070 */
[----:B------:R-:W-:Y:S01]  /*0280*/  LOP3.LUT R8, R2, R7, RZ, 0x3c, !PT ;  /* 0x0000000702087212 */ /* 0x000fe200078e3cff */
[----:B0-----:R-:W-:Y:S01]  /*0290*/  VIADD R10, R12, 0xffffffe ;  /* 0x0ffffffe0c0a7836 */ /* 0x001fe20000000000 */
[----:B------:R-:W-:Y:S02]  /*02a0*/  ISETP.NE.AND P2, PT, R7, RZ, PT ;  /* 0x000000ff0700720c */ /* 0x000fe40003f45270 */
[----:B------:R-:W-:Y:S01]  /*02b0*/  ISETP.GE.AND P1, PT, R8, RZ, PT ;  /* 0x000000ff0800720c */ /* 0x000fe20003f26270 */
[----:B------:R0:W1:Y:S06]  /*02c0*/  F2I.FTZ.U32.TRUNC.NTZ R11, R10 ;  /* 0x0000000a000b7305 */ /* 0x00006c000021f000 */
[----:B------:R-:W-:-:S02]  /*02d0*/  @P0 VIADD R13, R13, 0x1 ;  /* 0x000000010d0d0836 */ /* 0x000fc40000000000 */
[----:B0-----:R-:W-:-:S03]  /*02e0*/  HFMA2 R10, -RZ, RZ, 0, 0 ;  /* 0x00000000ff0a7431 */ /* 0x001fc600000001ff */
[----:B------:R-:W-:Y:S02]  /*02f0*/  MOV R8, R13 ;  /* 0x0000000d00087202 */ /* 0x000fe40000000f00 */
[----:B-1----:R-:W-:-:S03]  /*0300*/  IADD3 R14, PT, PT, RZ, -R11, RZ ;  /* 0x8000000bff0e7210 */ /* 0x002fc60007ffe0ff */
[----:B------:R-:W-:Y:S01]  /*0310*/  @!P1 IMAD.MOV R8, RZ, RZ, -R8 ;  /* 0x000000ffff089224 */ /* 0x000fe200078e0a08 */
[----:B------:R-:W-:Y:S01]  /*0320*/  @!P2 LOP3.LUT R8, RZ, R7, RZ, 0x33, !PT ;  /* 0x00000007ff08a212 */ /* 0x000fe200078e33ff */
[----:B------:R-:W-:-:S04]  /*0330*/  IMAD R13, R14, R9, RZ ;  /* 0x000000090e0d7224 */ /* 0x000fc800078e02ff */
[----:B------:R-:W-:Y:S02]  /*0340*/  IMAD.MOV R12, RZ, RZ, -R8 ;  /* 0x000000ffff0c7224 */ /* 0x000fe400078e0a08 */
[----:B------:R-:W-:Y:S01]  /*0350*/  IMAD.HI.U32 R10, R11, R13, R10 ;  /* 0x0000000d0b0a7227 */ /* 0x000fe200078e000a */
[----:B------:R-:W-:-:S03]  /*0360*/  IABS R13, R5 ;  /* 0x00000005000d7213 */ /* 0x000fc60000000000 */
[----:B------:R-:W-:Y:S01]  /*0370*/  IMAD R7, R7, R12, R2 ;  /* 0x0000000c07077224 */ /* 0x000fe200078e0202 */
[----:B------:R-:W-:-:S04]  /*0380*/  IABS R12, R6 ;  /* 0x00000006000c7213 */ /* 0x000fc80000000000 */
[----:B------:R-:W-:Y:S01]  /*0390*/  IABS R2, R7 ;  /* 0x0000000700027213 */ /* 0x000fe20000000000 */
[----:B------:R-:W-:-:S03]  /*03a0*/  IMAD.MOV R12, RZ, RZ, -R12 ;  /* 0x000000ffff0c7224 */ /* 0x000fc600078e0a0c */
[----:B------:R-:W-:Y:S01]  /*03b0*/  MOV R11, R2 ;  /* 0x00000002000b7202 */ /* 0x000fe20000000f00 */
[----:B------:R-:W-:-:S04]  /*03c0*/  IMAD.MOV.U32 R2, RZ, RZ, R13 ;  /* 0x000000ffff027224 */ /* 0x000fc800078e000d */
[----:B------:R-:W-:Y:S01]  /*03d0*/  IMAD.HI.U32 R10, R10, R11, RZ ;  /* 0x0000000b0a0a7227 */ /* 0x000fe200078e00ff */
[----:B------:R-:W0:Y:S03]  /*03e0*/  I2F.RP R13, R2 ;  /* 0x00000002000d7306 */ /* 0x000e260000209400 */
[----:B------:R-:W-:-:S05]  /*03f0*/  IMAD R12, R10, R12, R11 ;  /* 0x0000000c0a0c7224 */ /* 0x000fca00078e020b */
[----:B------:R-:W-:Y:S01]  /*0400*/  ISETP.GT.U32.AND P2, PT, R9, R12, PT ;  /* 0x0000000c0900720c */ /* 0x000fe20003f44070 */
[----:B0-----:R-:W0:-:S12]  /*0410*/  MUFU.RCP R13, R13 ;  /* 0x0000000d000d7308 */ /* 0x001e180000001000 */
[-C--:B------:R-:W-:Y:S02]  /*0420*/  @!P2 IADD3 R12, PT, PT, R12, -R9.reuse, RZ ;  /* 0x800000090c0ca210 */ /* 0x080fe40007ffe0ff */
[----:B------:R-:W-:Y:S02]  /*0430*/  @!P2 IADD3 R10, PT, PT, R10, 0x1, RZ ;  /* 0x000000010a0aa810 */ /* 0x000fe40007ffe0ff */
[----:B------:R-:W-:Y:S02]  /*0440*/  ISETP.GE.U32.AND P0, PT, R12, R9, PT ;  /* 0x000000090c00720c */ /* 0x000fe40003f06070 */
[----:B------:R-:W-:Y:S02]  /*0450*/  LOP3.LUT R9, R7, R6, RZ, 0x3c, !PT ;  /* 0x0000000607097212 */ /* 0x000fe400078e3cff */
[----:B------:R-:W-:Y:S02]  /*0460*/  ISETP.NE.AND P2, PT, R6, RZ, PT ;  /* 0x000000ff0600720c */ /* 0x000fe40003f45270 */
[----:B------:R-:W-:Y:S01]  /*0470*/  ISETP.GE.AND P1, PT, R9, RZ, PT ;  /* 0x000000ff0900720c */ /* 0x000fe20003f26270 */
[----:B0-----:R-:W-:-:S06]  /*0480*/  VIADD R11, R13, 0xffffffe ;  /* 0x0ffffffe0d0b7836 */ /* 0x001fcc0000000000 */
[----:B------:R-:W-:Y:S01]  /*0490*/  @P0 VIADD R10, R10, 0x1 ;  /* 0x000000010a0a0836 */ /* 0x000fe20000000000 */
[----:B------:R-:W0:Y:S04]  /*04a0*/  F2I.FTZ.U32.TRUNC.NTZ R11, R11 ;  /* 0x0000000b000b7305 */ /* 0x000e28000021f000 */
[----:B------:R-:W-:Y:S01]  /*04b0*/  MOV R12, R10 ;  /* 0x0000000a000c7202 */ /* 0x000fe20000000f00 */
[----:B------:R-:W-:-:S04]  /*04c0*/  HFMA2 R10, -RZ, RZ, 0, 0 ;  /* 0x00000000ff0a7431 */ /* 0x000fc800000001ff */
[----:B------:R-:W-:Y:S01]  /*04d0*/  @!P1 IMAD.MOV R12, RZ, RZ, -R12 ;  /* 0x000000ffff0c9224 */ /* 0x000fe200078e0a0c */
[----:B------:R-:W-:-:S05]  /*04e0*/  @!P2 LOP3.LUT R12, RZ, R6, RZ, 0x33, !PT ;  /* 0x00000006ff0ca212 */ /* 0x000fca00078e33ff */
[----:B------:R-:W-:Y:S01]  /*04f0*/  IMAD.MOV R9, RZ, RZ, -R12 ;  /* 0x000000ffff097224 */ /* 0x000fe200078e0a0c */
[----:B0-----:R-:W-:-:S03]  /*0500*/  IADD3 R13, PT, PT, RZ, -R11, RZ ;  /* 0x8000000bff0d7210 */ /* 0x001fc60007ffe0ff */
[----:B------:R-:W-:Y:S02]  /*0510*/  IMAD R14, R6, R9, R7 ;  /* 0x00000009060e7224 */ /* 0x000fe400078e0207 */
[----:B------:R-:W-:-:S03]  /*0520*/  IMAD R7, R13, R2, RZ ;  /* 0x000000020d077224 */ /* 0x000fc600078e02ff */
[----:B------:R-:W-:Y:S01]  /*0530*/  IABS R6, R14 ;  /* 0x0000000e00067213 */ /* 0x000fe20000000000 */
[----:B------:R-:W-:-:S04]  /*0540*/  IMAD.HI.U32 R10, R11, R7, R10 ;  /* 0x000000070b0a7227 */ /* 0x000fc800078e000a */
[----:B------:R-:W-:-:S04]  /*0550*/  IMAD.MOV.U32 R7, RZ, RZ, R6 ;  /* 0x000000ffff077224 */ /* 0x000fc800078e0006 */
[----:B------:R-:W-:-:S05]  /*0560*/  IMAD.HI.U32 R10, R10, R7, RZ ;  /* 0x000000070a0a7227 */ /* 0x000fca00078e00ff */
[----:B------:R-:W-:-:S05]  /*0570*/  IADD3 R6, PT, PT, -R10, RZ, RZ ;  /* 0x000000ff0a067210 */ /* 0x000fca0007ffe1ff */
[----:B------:R-:W-:-:S05]  /*0580*/  IMAD R7, R2, R6, R7 ;  /* 0x0000000602077224 */ /* 0x000fca00078e0207 */
[----:B------:R-:W-:-:S13]  /*0590*/  ISETP.GT.U32.AND P2, PT, R2, R7, PT ;  /* 0x000000070200720c */ /* 0x000fda0003f44070 */
[----:B------:R-:W-:Y:S01]  /*05a0*/  @!P2 IMAD.IADD R7, R7, 0x1, -R2 ;  /* 0x000000010707a824 */ /* 0x000fe200078e0a02 */
[----:B------:R-:W-:Y:S02]  /*05b0*/  @!P2 IADD3 R10, PT, PT, R10, 0x1, RZ ;  /* 0x000000010a0aa810 */ /* 0x000fe40007ffe0ff */
[----:B------:R-:W-:Y:S02]  /*05c0*/  ISETP.NE.AND P2, PT, R5, RZ, PT ;  /* 0x000000ff0500720c */ /* 0x000fe40003f45270 */
[----:B------:R-:W-:Y:S02]  /*05d0*/  ISETP.GE.U32.AND P0, PT, R7, R2, PT ;  /* 0x000000020700720c */ /* 0x000fe40003f06070 */
[----:B------:R-:W-:Y:S01]  /*05e0*/  LOP3.LUT R2, R14, R5, RZ, 0x3c, !PT ;  /* 0x000000050e027212 */ /* 0x000fe200078e3cff */
[----:B------:R-:W0:Y:S03]  /*05f0*/  LDC.64 R6, c[0x0][0x388] ;  /* 0x0000e200ff067b82 */ /* 0x000e260000000a00 */
[----:B------:R-:W-:-:S07]  /*0600*/  ISETP.GE.AND P1, PT, R2, RZ, PT ;  /* 0x000000ff0200720c */ /* 0x000fce0003f26270 */
[----:B------:R-:W-:-:S06]  /*0610*/  @P0 VIADD R10, R10, 0x1 ;  /* 0x000000010a0a0836 */ /* 0x000fcc0000000000 */
[----:B------:R-:W-:Y:S02]  /*0620*/  @!P1 IADD3 R10, PT, PT, -R10, RZ, RZ ;  /* 0x000000ff0a0a9210 */ /* 0x000fe40007ffe1ff */
[----:B------:R-:W-:-:S04]  /*0630*/  @!P2 LOP3.LUT R10, RZ, R5, RZ, 0x33, !PT ;  /* 0x00000005ff0aa212 */ /* 0x000fc800078e33ff */
[----:B------:R-:W-:Y:S01]  /*0640*/  IADD3 R2, PT, PT, -R10, RZ, RZ ;  /* 0x000000ff0a027210 */ /* 0x000fe20007ffe1ff */
[----:B------:R-:W-:-:S04]  /*0650*/  IMAD R3, R8, R3, R10 ;  /* 0x0000000308037224 */ /* 0x000fc800078e020a */
[----:B------:R-:W-:Y:S02]  /*0660*/  IMAD R3, R3, R4, R12 ;  /* 0x0000000403037224 */ /* 0x000fe400078e020c */
[----:B------:R-:W-:-:S04]  /*0670*/  IMAD R2, R5, R2, R14 ;  /* 0x0000000205027224 */ /* 0x000fc800078e020e */
[----:B------:R-:W-:-:S04]  /*0680*/  IMAD R3, R3, R5, R2 ;  /* 0x0000000503037224 */ /* 0x000fc800078e0202 */
[----:B0-----:R-:W-:-:S05]  /*0690*/  IMAD.WIDE R2, R3, 0x2, R6 ;  /* 0x0000000203027825 */ /* 0x001fca00078e0206 */
[----:B---3--:R-:W-:Y:S01]  /*06a0*/  STG.E.U16 desc[UR4][R2.64], R0 ;  /* 0x0000000002007986 */ /* 0x008fe2000c101504 */
[----:B------:R-:W-:Y:S05]  /*06b0*/  EXIT ;  /* 0x000000000000794d */ /* 0x000fea0003800000 */
.L_x_333:
        /* <DEDUP_REMOVED lines=12> */
.L_x_358:


//--------------------- .text._Z23permute_kernel_backwardP13__nv_bfloat16PKS_S2_S2_iiii --------------------------
	.section	.text._Z23permute_kernel_backwardP13__nv_bfloat16PKS_S2_S2_iiii,"ax",@progbits
	.align	128
        .global         _Z23permute_kernel_backwardP13__nv_bfloat16PKS_S2_S2_iiii
        .type           _Z23permute_kernel_backwardP13__nv_bfloat16PKS_S2_S2_iiii,@function
        .size           _Z23permute_kernel_backwardP13__nv_bfloat16PKS_S2_S2_iiii,(.L_x_359 - _Z23permute_kernel_backwardP13__nv_bfloat16PKS_S2_S2_iiii)
        .other          _Z23permute_kernel_backwardP13__nv_bfloat16PKS_S2_S2_iiii,@"STO_CUDA_ENTRY STV_DEFAULT"
_Z23permute_kernel_backwardP13__nv_bfloat16PKS_S2_S2_iiii:
.text._Z23permute_kernel_backwardP13__nv_bfloat16PKS_S2_S2_iiii:
        /* <DEDUP_REMOVED lines=19> */
[----:B-1----:R0:W3:Y:S02]  /*0130*/  LDG.E.U16 R4, desc[UR4][R10.64] ;  /* 0x000000040a047981 */ /* 0x0020e4000c1e1500 */
[----:B--2---:R-:W1:Y:S01]  /*0140*/  MUFU.RCP R9, R9 ;  /* 0x0000000900097308 */ /* 0x004e620000001000 */
[----:B------:R-:W-:Y:S01]  /*0150*/  IABS R14, R7 ;  /* 0x00000007000e7213 */ /* 0x000fe20000000000 */
[----:B------:R-:W-:Y:S01]  /*0160*/  IMAD R6, R5, R3, RZ ;  /* 0x0000000305067224 */ /* 0x000fe200078e02ff */
[----:B0-----:R-:W-:-:S03]  /*0170*/  IABS R10, R0 ;  /* 0x00000000000a7213 */ /* 0x001fc60000000000 */
[----:B------:R-:W-:Y:S01]  /*0180*/  IMAD.MOV R11, RZ, RZ, -R14 ;  /* 0x000000ffff0b7224 */ /* 0x000fe200078e0a0e */
[----:B------:R-:W-:-:S05]  /*0190*/  IABS R14, R6 ;  /* 0x00000006000e7213 */ /* 0x000fca0000000000 */
[----:B------:R-:W-:Y:S01]  /*01a0*/  IMAD.MOV R14, RZ, RZ, -R14 ;  /* 0x000000ffff0e7224 */ /* 0x000fe200078e0a0e */
[----:B-1----:R-:W-:Y:S02]  /*01b0*/  IADD3 R12, PT, PT, R9, 0xffffffe, RZ ;  /* 0x0ffffffe090c7810 */ /* 0x002fe40007ffe0ff */
[----:B------:R-:W-:Y:S02]  /*01c0*/  IABS R9, R6 ;  /* 0x0000000600097213 */ /* 0x000fe40000000000 */
        /* <DEDUP_REMOVED lines=23> */
[----:B------:R-:W-:-:S05]  /*0340*/  @!P2 LOP3.LUT R8, RZ, R7, RZ, 0x33, !PT ;  /* 0x00000007ff08a212 */ /* 0x000fca00078e33ff */
[----:B------:R-:W-:-:S04]  /*0350*/  IMAD.MOV R13, RZ, RZ, -R8 ;  /* 0x000000ffff0d7224 */ /* 0x000fc800078e0a08 */
[----:B------:R-:W-:Y:S02]  /*0360*/  IMAD R13, R7, R13, R0 ;  /* 0x0000000d070d7224 */ /* 0x000fe400078e0200 */
[----:B------:R-:W-:-:S03]  /*0370*/  IMAD R7, R12, R9, RZ ;  /* 0x000000090c077224 */ /* 0x000fc600078e02ff */
[----:B------:R-:W-:Y:S01]  /*0380*/  IABS R12, R13 ;  /* 0x0000000d000c7213 */ /* 0x000fe20000000000 */
[----:B------:R-:W-:Y:S01]  /*0390*/  IMAD.HI.U32 R10, R11, R7, R10 ;  /* 0x000000070b0a7227 */ /* 0x000fe200078e000a */
[----:B------:R-:W-:Y:S02]  /*03a0*/  IABS R7, R3 ;  /* 0x0000000300077213 */ /* 0x000fe40000000000 */
[----:B------:R-:W-:Y:S01]  /*03b0*/  MOV R11, R12 ;  /* 0x0000000c000b7202 */ /* 0x000fe20000000f00 */
[----:B------:R-:W-:Y:S02]  /*03c0*/  IMAD.MOV.U32 R12, RZ, RZ, R14 ;  /* 0x000000ffff0c7224 */ /* 0x000fe400078e000e */
[----:B------:R-:W0:Y:S02]  /*03d0*/  I2F.RP R14, R7 ;  /* 0x00000007000e7306 */ /* 0x000e240000209400 */
[----:B------:R-:W-:-:S04]  /*03e0*/  IMAD.HI.U32 R10, R10, R11, RZ ;  /* 0x0000000b0a0a7227 */ /* 0x000fc800078e00ff */
[----:B------:R-:W-:-:S05]  /*03f0*/  IMAD R12, R10, R12, R11 ;  /* 0x0000000c0a0c7224 */ /* 0x000fca00078e020b */
[----:B------:R-:W-:Y:S01]  /*0400*/  ISETP.GT.U32.AND P2, PT, R9, R12, PT ;  /* 0x0000000c0900720c */ /* 0x000fe20003f44070 */
[----:B0-----:R-:W0:-:S12]  /*0410*/  MUFU.RCP R14, R14 ;  /* 0x0000000e000e7308 */ /* 0x001e180000001000 */
[-C--:B------:R-:W-:Y:S02]  /*0420*/  @!P2 IADD3 R12, PT, PT, R12, -R9.reuse, RZ ;  /* 0x800000090c0ca210 */ /* 0x080fe40007ffe0ff */
[----:B------:R-:W-:Y:S02]  /*0430*/  @!P2 IADD3 R10, PT, PT, R10, 0x1, RZ ;  /* 0x000000010a0aa810 */ /* 0x000fe40007ffe0ff */
[----:B------:R-:W-:Y:S02]  /*0440*/  ISETP.GE.U32.AND P0, PT, R12, R9, PT ;  /* 0x000000090c00720c */ /* 0x000fe40003f06070 */
[----:B------:R-:W-:Y:S02]  /*0450*/  LOP3.LUT R9, R13, R6, RZ, 0x3c, !PT ;  /* 0x000000060d097212 */ /* 0x000fe400078e3cff */
[----:B------:R-:W-:Y:S01]  /*0460*/  ISETP.NE.AND P2, PT, R6, RZ, PT ;  /* 0x000000ff0600720c */ /* 0x000fe20003f45270 */
[----:B0-----:R-:W-:Y:S01]  /*0470*/  VIADD R11, R14, 0xffffffe ;  /* 0x0ffffffe0e0b7836 */ /* 0x001fe20000000000 */
[----:B------:R-:W-:-:S05]  /*0480*/  ISETP.GE.AND P1, PT, R9, RZ, PT ;  /* 0x000000ff0900720c */ /* 0x000fca0003f26270 */
[----:B------:R-:W0:Y:S02]  /*0490*/  F2I.FTZ.U32.TRUNC.NTZ R11, R11 ;  /* 0x0000000b000b7305 */ /* 0x000e24000021f000 */
[----:B------:R-:W-:-:S05]  /*04a0*/  @P0 IADD3 R10, PT, PT, R10, 0x1, RZ ;  /* 0x000000010a0a0810 */ /* 0x000fca0007ffe0ff */
[----:B------:R-:W-:-:S05]  /*04b0*/  IMAD.MOV.U32 R9, RZ, RZ, R10 ;  /* 0x000000ffff097224 */ /* 0x000fca00078e000a */
[----:B------:R-:W-:Y:S02]  /*04c0*/  @!P1 IADD3 R9, PT, PT, -R9, RZ, RZ ;  /* 0x000000ff09099210 */ /* 0x000fe40007ffe1ff */
[----:B------:R-:W-:Y:S02]  /*04d0*/  @!P2 LOP3.LUT R9, RZ, R6, RZ, 0x33, !PT ;  /* 0x00000006ff09a212 */ /* 0x000fe400078e33ff */
[----:B0-----:R-:W-:-:S03]  /*04e0*/  IADD3 R12, PT, PT, RZ, -R11, RZ ;  /* 0x8000000bff0c7210 */ /* 0x001fc60007ffe0ff */
[----:B------:R-:W-:-:S04]  /*04f0*/  IMAD.MOV R10, RZ, RZ, -R9 ;  /* 0x000000ffff0a7224 */ /* 0x000fc800078e0a09 */
[----:B------:R-:W-:Y:S02]  /*0500*/  IMAD R14, R6, R10, R13 ;  /* 0x0000000a060e7224 */ /* 0x000fe400078e020d */
[----:B------:R-:W-:Y:S02]  /*0510*/  HFMA2 R10, -RZ, RZ, 0, 0 ;  /* 0x00000000ff0a7431 */ /* 0x000fe400000001ff */
[----:B------:R-:W-:Y:S01]  /*0520*/  IMAD R13, R12, R7, RZ ;  /* 0x000000070c0d7224 */ /* 0x000fe200078e02ff */
[----:B------:R-:W-:-:S03]  /*0530*/  IABS R6, R14 ;  /* 0x0000000e00067213 */ /* 0x000fc60000000000 */
[----:B------:R-:W-:-:S06]  /*0540*/  IMAD.HI.U32 R10, R11, R13, R10 ;  /* 0x0000000d0b0a7227 */ /* 0x000fcc00078e000a */
        /* <DEDUP_REMOVED lines=8> */
[----:B------:R-:W-:-:S04]  /*05d0*/  LOP3.LUT R6, R14, R3, RZ, 0x3c, !PT ;  /* 0x000000030e067212 */ /* 0x000fc800078e3cff */
[----:B------:R-:W-:Y:S02]  /*05e0*/  ISETP.GE.AND P1, PT, R6, RZ, PT ;  /* 0x000000ff0600720c */ /* 0x000fe40003f26270 */
[----:B------:R-:W0:Y:S05]  /*05f0*/  LDC.64 R6, c[0x0][0x390] ;  /* 0x0000e400ff067b82 */ /* 0x000e2a0000000a00 */
[----:B------:R-:W-:-:S05]  /*0600*/  @P0 IADD3 R10, PT, PT, R10, 0x1, RZ ;  /* 0x000000010a0a0810 */ /* 0x000fca0007ffe0ff */
[----:B------:R-:W-:Y:S02]  /*0610*/  IMAD.MOV.U32 R12, RZ, RZ, R10 ;  /* 0x000000ffff0c7224 */ /* 0x000fe400078e000a */
[----:B------:R-:W1:Y:S03]  /*0620*/  LDC.64 R10, c[0x0][0x380] ;  /* 0x0000e000ff0a7b82 */ /* 0x000e660000000a00 */
[----:B------:R-:W-:Y:S02]  /*0630*/  @!P1 IADD3 R12, PT, PT, -R12, RZ, RZ ;  /* 0x000000ff0c0c9210 */ /* 0x000fe40007ffe1ff */
[----:B------:R-:W-:-:S05]  /*0640*/  @!P2 LOP3.LUT R12, RZ, R3, RZ, 0x33, !PT ;  /* 0x00000003ff0ca212 */ /* 0x000fca00078e33ff */
[----:B------:R-:W-:Y:S01]  /*0650*/  IMAD R5, R8, R5, R12 ;  /* 0x0000000508057224 */ /* 0x000fe200078e020c */
[----:B------:R-:W-:Y:S01]  /*0660*/  IADD3 R8, PT, PT, -R12, RZ, RZ ;  /* 0x000000ff0c087210 */ /* 0x000fe20007ffe1ff */
[----:B0-----:R-:W-:Y:S01]  /*0670*/  IMAD.WIDE R6, R0, 0x2, R6 ;  /* 0x0000000200067825 */ /* 0x001fe200078e0206 */
[----:B------:R-:W0:Y:S03]  /*0680*/  LDC.64 R12, c[0x0][0x398] ;  /* 0x0000e600ff0c7b82 */ /* 0x000e260000000a00 */
[----:B------:R-:W-:Y:S02]  /*0690*/  IMAD R5, R5, 0x3, RZ ;  /* 0x0000000305057824 */ /* 0x000fe400078e02ff */
[----:B------:R-:W-:Y:S02]  /*06a0*/  IMAD R8, R3, R8, R14 ;  /* 0x0000000803087224 */ /* 0x000fe400078e020e */
[----:B------:R-:W-:-:S04]  /*06b0*/  IMAD R5, R5, R2, R9 ;  /* 0x0000000205057224 */ /* 0x000fc800078e0209 */
[----:B------:R-:W-:-:S04]  /*06c0*/  IMAD R5, R5, R3, R8 ;  /* 0x0000000305057224 */ /* 0x000fc800078e0208 */
[----:B-1----:R-:W-:-:S05]  /*06d0*/  IMAD.WIDE R10, R5, 0x2, R10 ;  /* 0x00000002050a7825 */ /* 0x002fca00078e020a */
[----:B---3--:R-:W-:Y:S04]  /*06e0*/  STG.E.U16 desc[UR4][R10.64], R4 ;  /* 0x000000040a007986 */ /* 0x008fe8000c101504 */
[----:B------:R-:W2:Y:S01]  /*06f0*/  LDG.E.U16 R7, desc[UR4][R6.64] ;  /* 0x0000000406077981 */ /* 0x000ea2000c1e1500 */
[----:B------:R-:W-:Y:S02]  /*0700*/  IMAD R9, R2, R3, RZ ;  /* 0x0000000302097224 */ /* 0x000fe400078e02ff */
[----:B0-----:R-:W-:-:S04]  /*0710*/  IMAD.WIDE R12, R0, 0x2, R12 ;  /* 0x00000002000c7825 */ /* 0x001fc800078e020c */
[----:B------:R-:W-:-:S05]  /*0720*/  IMAD.WIDE R2, R9, 0x2, R10 ;  /* 0x0000000209027825 */ /* 0x000fca00078e020a */
[----:B--2---:R-:W-:Y:S04]  /*0730*/  STG.E.U16 desc[UR4][R2.64], R7 ;  /* 0x0000000702007986 */ /* 0x004fe8000c101504 */
[----:B------:R-:W2:Y:S01]  /*0740*/  LDG.E.U16 R13, desc[UR4][R12.64] ;  /* 0x000000040c0d7981 */ /* 0x000ea2000c1e1500 */
[----:B------:R-:W-:-:S05]  /*0750*/  IMAD.WIDE R8, R9, 0x2, R2 ;  /* 0x0000000209087825 */ /* 0x000fca00078e0202 */
[----:B--2---:R-:W-:Y:S01]  /*0760*/  STG.E.U16 desc[UR4][R8.64], R13 ;  /* 0x0000000d08007986 */ /* 0x004fe2000c101504 */
[----:B------:R-:W-:Y:S05]  /*0770*/  EXIT ;  /* 0x000000000000794d */ /* 0x000fea0003800000 */
.L_x_334:
        /* <DEDUP_REMOVED lines=16> */
.L_x_359:


//--------------------- .text._Z14permute_kernelP13__nv_bfloat16S0_S0_PKS_iiii --------------------------
	.section	.text._Z14permute_kernelP13__nv_bfloat16S0_S0_PKS_iiii,"ax",@progbits
	.align	128
        .global         _Z14permute_kernelP13__nv_bfloat16S0_S0_PKS_iiii
        .type           _Z14permute_kernelP13__nv_bfloat16S0_S0_PKS_iiii,@function
        .size           _Z14permute_kernelP13__nv_bfloat16S0_S0_PKS_iiii,(.L_x_360 - _Z14permute_kernelP13__nv_bfloat16S0_S0_PKS_iiii)
        .other          _Z14permute_kernelP13__nv_bfloat16S0_S0_PKS_iiii,@"STO_CUDA_ENTRY STV_DEFAULT"
_Z14permute_kernelP13__nv_bfloat16S0_S0_PKS_iiii:
.text._Z14permute_kernelP13__nv_bfloat16S0_S0_PKS_iiii:
        /* <DEDUP_REMOVED lines=20> */
[----:B-1----:R-:W-:-:S02]  /*0140*/  IADD3 R6, PT, PT, R8, 0xffffffe, RZ ;  /* 0x0ffffffe08067810 */ /* 0x002fc40007ffe0ff */
[----:B------:R-:W-:-:S04]  /*0150*/  IADD3 R8, PT, PT, RZ, -R14, RZ ;  /* 0x8000000eff087210 */ /* 0x000fc80007ffe0ff */
        /* <DEDUP_REMOVED lines=48> */
[----:B------:R-:W-:Y:S01]  /*0460*/  @P0 IADD3 R10, PT, PT, R10, 0x1, RZ ;  /* 0x000000010a0a0810 */ /* 0x000fe20007ffe0ff */
[----:B------:R-:W1:Y:S04]  /*0470*/  F2I.FTZ.U32.TRUNC.NTZ R11, R11 ;  /* 0x0000000b000b7305 */ /* 0x000e68000021f000 */
[----:B------:R-:W-:-:S05]  /*0480*/  IMAD.MOV.U32 R7, RZ, RZ, R10 ;  /* 0x000000ffff077224 */ /* 0x000fca00078e000a */
[----:B------:R-:W-:Y:S02]  /*0490*/  @!P1 IADD3 R7, PT, PT, -R7, RZ, RZ ;  /* 0x000000ff07079210 */ /* 0x000fe40007ffe1ff */
[----:B------:R-:W-:Y:S02]  /*04a0*/  @!P2 LOP3.LUT R7, RZ, R4, RZ, 0x33, !PT ;  /* 0x00000004ff07a212 */ /* 0x000fe400078e33ff */
[----:B-1----:R-:W-:-:S03]  /*04b0*/  IADD3 R13, PT, PT, RZ, -R11, RZ ;  /* 0x8000000bff0d7210 */ /* 0x002fc60007ffe0ff */
[----:B------:R-:W-:-:S04]  /*04c0*/  IMAD.MOV R10, RZ, RZ, -R7 ;  /* 0x000000ffff0a7224 */ /* 0x000fc800078e0a07 */
[----:B------:R-:W-:Y:S02]  /*04d0*/  IMAD R12, R4, R10, R9 ;  /* 0x0000000a040c7224 */ /* 0x000fe400078e0209 */
[----:B------:R-:W-:Y:S02]  /*04e0*/  HFMA2 R10, -RZ, RZ, 0, 0 ;  /* 0x00000000ff0a7431 */ /* 0x000fe400000001ff */
[----:B------:R-:W-:Y:S01]  /*04f0*/  IMAD R9, R13, R8, RZ ;  /* 0x000000080d097224 */ /* 0x000fe200078e02ff */
[----:B------:R-:W-:-:S03]  /*0500*/  IABS R4, R12 ;  /* 0x0000000c00047213 */ /* 0x000fc60000000000 */
[----:B------:R-:W-:Y:S01]  /*0510*/  IMAD.HI.U32 R10, R11, R9, R10 ;  /* 0x000000090b0a7227 */ /* 0x000fe200078e000a */
[----:B------:R-:W-:-:S05]  /*0520*/  MOV R9, R4 ;  /* 0x0000000400097202 */ /* 0x000fca0000000f00 */
[----:B------:R-:W-:-:S04]  /*0530*/  IMAD.HI.U32 R10, R10, R9, RZ ;  /* 0x000000090a0a7227 */ /* 0x000fc800078e00ff */
[----:B------:R-:W-:-:S04]  /*0540*/  IMAD.MOV R4, RZ, RZ, -R10 ;  /* 0x000000ffff047224 */ /* 0x000fc800078e0a0a */
[----:B------:R-:W-:Y:S01]  /*0550*/  IMAD R9, R8, R4, R9 ;  /* 0x0000000408097224 */ /* 0x000fe200078e0209 */
[----:B------:R-:W-:-:S04]  /*0560*/  LOP3.LUT R4, R12, R3, RZ, 0x3c, !PT ;  /* 0x000000030c047212 */ /* 0x000fc800078e3cff */
[----:B------:R-:W-:Y:S02]  /*0570*/  ISETP.GT.U32.AND P2, PT, R8, R9, PT ;  /* 0x000000090800720c */ /* 0x000fe40003f44070 */
[----:B------:R-:W-:-:S11]  /*0580*/  ISETP.GE.AND P1, PT, R4, RZ, PT ;  /* 0x000000ff0400720c */ /* 0x000fd60003f26270 */
[-C--:B------:R-:W-:Y:S02]  /*0590*/  @!P2 IADD3 R9, PT, PT, R9, -R8.reuse, RZ ;  /* 0x800000080909a210 */ /* 0x080fe40007ffe0ff */
[----:B------:R-:W-:Y:S02]  /*05a0*/  @!P2 IADD3 R10, PT, PT, R10, 0x1, RZ ;  /* 0x000000010a0aa810 */ /* 0x000fe40007ffe0ff */
[----:B------:R-:W-:Y:S02]  /*05b0*/  ISETP.GE.U32.AND P0, PT, R9, R8, PT ;  /* 0x000000080900720c */ /* 0x000fe40003f06070 */
[----:B------:R-:W-:Y:S01]  /*05c0*/  ISETP.NE.AND P2, PT, R3, RZ, PT ;  /* 0x000000ff0300720c */ /* 0x000fe20003f45270 */
[----:B------:R-:W1:Y:S10]  /*05d0*/  LDC.64 R8, c[0x0][0x398] ;  /* 0x0000e600ff087b82 */ /* 0x000e740000000a00 */
[----:B------:R-:W-:-:S05]  /*05e0*/  @P0 VIADD R10, R10, 0x1 ;  /* 0x000000010a0a0836 */ /* 0x000fca0000000000 */
[----:B------:R-:W-:Y:S02]  /*05f0*/  @!P1 IADD3 R10, PT, PT, -R10, RZ, RZ ;  /* 0x000000ff0a0a9210 */ /* 0x000fe40007ffe1ff */
[----:B------:R-:W-:-:S04]  /*0600*/  @!P2 LOP3.LUT R10, RZ, R3, RZ, 0x33, !PT ;  /* 0x00000003ff0aa212 */ /* 0x000fc800078e33ff */
[----:B------:R-:W-:Y:S01]  /*0610*/  IADD3 R4, PT, PT, -R10, RZ, RZ ;  /* 0x000000ff0a047210 */ /* 0x000fe20007ffe1ff */
[----:B------:R-:W-:-:S04]  /*0620*/  IMAD R5, R6, R5, R10 ;  /* 0x0000000506057224 */ /* 0x000fc800078e020a */
[----:B------:R-:W-:Y:S02]  /*0630*/  IMAD R5, R5, 0x3, RZ ;  /* 0x0000000305057824 */ /* 0x000fe400078e02ff */
[----:B------:R-:W-:Y:S02]  /*0640*/  IMAD R4, R3, R4, R12 ;  /* 0x0000000403047224 */ /* 0x000fe400078e020c */
[----:B------:R-:W-:Y:S02]  /*0650*/  IMAD R5, R5, R2, R7 ;  /* 0x0000000205057224 */ /* 0x000fe400078e0207 */
[----:B------:R-:W2:Y:S02]  /*0660*/  LDC.64 R6, c[0x0][0x380] ;  /* 0x0000e000ff067b82 */ /* 0x000ea40000000a00 */
[----:B------:R-:W-:-:S04]  /*0670*/  IMAD R5, R5, R3, R4 ;  /* 0x0000000305057224 */ /* 0x000fc800078e0204 */
[----:B-1----:R-:W-:Y:S02]  /*0680*/  IMAD.WIDE R4, R5, 0x2, R8 ;  /* 0x0000000205047825 */ /* 0x002fe400078e0208 */
[----:B------:R-:W1:Y:S03]  /*0690*/  LDC.64 R8, c[0x0][0x388] ;  /* 0x0000e200ff087b82 */ /* 0x000e660000000a00 */
[----:B0-----:R0:W3:Y:S01]  /*06a0*/  LDG.E.EF.U16 R13, desc[UR4][R4.64] ;  /* 0x00000004040d7981 */ /* 0x0010e2000c0e1500 */
[----:B------:R-:W-:Y:S02]  /*06b0*/  IMAD R11, R2, R3, RZ ;  /* 0x00000003020b7224 */ /* 0x000fe400078e02ff */
[----:B--2---:R-:W-:-:S04]  /*06c0*/  IMAD.WIDE R2, R0, 0x2, R6 ;  /* 0x0000000200027825 */ /* 0x004fc800078e0206 */
[----:B------:R-:W-:Y:S02]  /*06d0*/  IMAD.WIDE R6, R11, 0x2, R4 ;  /* 0x000000020b067825 */ /* 0x000fe400078e0204 */
[----:B0-----:R-:W0:Y:S01]  /*06e0*/  LDC.64 R4, c[0x0][0x390] ;  /* 0x0000e400ff047b82 */ /* 0x001e220000000a00 */
[----:B---3--:R-:W-:Y:S04]  /*06f0*/  STG.E.U16 desc[UR4][R2.64], R13 ;  /* 0x0000000d02007986 */ /* 0x008fe8000c101504 */
[----:B------:R-:W2:Y:S01]  /*0700*/  LDG.E.EF.U16 R15, desc[UR4][R6.64] ;  /* 0x00000004060f7981 */ /* 0x000ea2000c0e1500 */
[----:B-1----:R-:W-:-:S04]  /*0710*/  IMAD.WIDE R8, R0, 0x2, R8 ;  /* 0x0000000200087825 */ /* 0x002fc800078e0208 */
[----:B------:R-:W-:Y:S01]  /*0720*/  IMAD.WIDE R10, R11, 0x2, R6 ;  /* 0x000000020b0a7825 */ /* 0x000fe200078e0206 */
[----:B--2---:R-:W-:Y:S05]  /*0730*/  STG.E.U16 desc[UR4][R8.64], R15 ;  /* 0x0000000f08007986 */ /* 0x004fea000c101504 */
[----:B------:R-:W2:Y:S01]  /*0740*/  LDG.E.EF.U16 R11, desc[UR4][R10.64] ;  /* 0x000000040a0b7981 */ /* 0x000ea2000c0e1500 */
[----:B0-----:R-:W-:-:S05]  /*0750*/  IMAD.WIDE R4, R0, 0x2, R4 ;  /* 0x0000000200047825 */ /* 0x001fca00078e0204 */
[----:B--2---:R-:W-:Y:S01]  /*0760*/  STG.E.U16 desc[UR4][R4.64], R11 ;  /* 0x0000000b04007986 */ /* 0x004fe2000c101504 */
[----:B------:R-:W-:Y:S05]  /*0770*/  EXIT ;  /* 0x000000000000794d */ /* 0x000fea0003800000 */
.L_x_335:
        /* <DEDUP_REMOVED lines=16> */
.L_x_360:


//--------------------- .nv.global.init           --------------------------
	.section	.nv.global.init,"aw",@progbits
.nv.global.init:
	.type		$str,@object
	.size		$str,($str$1 - $str)
$str:
        /*0000*/ 	.byte	0x54, 0x20, 0x25, 0x20, 0x34, 0x20, 0x3d, 0x3d, 0x20, 0x30, 0x00
	.type		$str$1,@object
	.size		$str$1,(__unnamed_1 - $str$1)
$str$1:
        /*000b*/ 	.byte	0x2f, 0x74, 0x6d, 0x70, 0x2f, 0x73, 0x61, 0x73, 0x73, 0x5f, 0x63, 0x75, 0x5f, 0x32, 0x6e, 0x61
        /*001b*/ 	.byte	0x38, 0x74, 0x75, 0x37, 0x32, 0x2f, 0x6b, 0x2e, 0x63, 0x75, 0x00
	.type		__unnamed_1,@object
	.size		__unnamed_1,(.L_0 - __unnamed_1)
__unnamed_1:
        /*0026*/ 	.byte	0x76, 0x6f, 0x69, 0x64, 0x20, 0x73, 0x6f, 0x66, 0x74, 0x6d, 0x61, 0x78, 0x5f, 0x66, 0x6f, 0x72
        /*0036*/ 	.byte	0x77, 0x61, 0x72, 0x64, 0x5f, 0x6b, 0x65, 0x72, 0x6e, 0x65, 0x6c, 0x35, 0x28, 0x54, 0x79, 0x70
        /*0046*/ 	.byte	0x65, 0x20, 0x2a, 0x2c, 0x20, 0x66, 0x6c, 0x6f, 0x61, 0x74, 0x2c, 0x20, 0x63, 0x6f, 0x6e, 0x73
        /*0056*/ 	.byte	0x74, 0x20, 0x54, 0x79, 0x70, 0x65, 0x20, 0x2a, 0x2c, 0x20, 0x69, 0x6e, 0x74, 0x2c, 0x20, 0x69
        /*0066*/ 	.byte	0x6e, 0x74, 0x29, 0x20, 0x5b, 0x77, 0x69, 0x74, 0x68, 0x20, 0x54, 0x79, 0x70, 0x65, 0x20, 0x3d
        /*0076*/ 	.byte	0x20, 0x5f, 0x5f, 0x6e, 0x76, 0x5f, 0x62, 0x66, 0x6c, 0x6f, 0x61, 0x74, 0x31, 0x36, 0x5d, 0x00
.L_0:


//--------------------- .nv.shared._Z23encoder_backward_kernelI13__nv_bfloat16S0_EvPT_S2_PKT0_PKiiii --------------------------
	.section	.nv.shared._Z23encoder_backward_kernelI13__nv_bfloat16S0_EvPT_S2_PKT0_PKiiii,"aw",@nobits
	.sectionflags	@""
	.align	16
	.zero		1024


//--------------------- .nv.shared.reserved.0     --------------------------
	.section	.nv.shared.reserved.0,"aw",@nobits
	.weak		__nv_reservedSMEM_offset_0_alias
	.size		__nv_reservedSMEM_offset_0_alias, 0, 64
	.other		__nv_reservedSMEM_offset_0_alias,@"STO_CUDA_RESERVED_SHARED STV_DEFAULT"
__nv_reservedSMEM_offset_0_alias:
	.zero		0
	.zero		64


//--------------------- .nv.global                --------------------------
	.section	.nv.global,"aw",@nobits
.nv.global:
	.type		_ZN34_INTERNAL_5ef3c891_4_k_cu_5c650d564cuda3std6ranges3__45__cpo9iter_moveE,@object
	.size		_ZN34_INTERNAL_5ef3c891_4_k_cu_5c650d564cuda3std6ranges3__45__cpo9iter_moveE,(_ZN34_INTERNAL_5ef3c891_4_k_cu_5c650d564cuda3std3__436_GLOBAL__N__5ef3c891_4_k_cu_5c650d566ignoreE - _ZN34_INTERNAL_5ef3c891_4_k_cu_5c650d564cuda3std6ranges3__45__cpo9iter_moveE)
_ZN34_INTERNAL_5ef3c891_4_k_cu_5c650d564cuda3std6ranges3__45__cpo9iter_moveE:
	.zero		1
	.type		_ZN34_INTERNAL_5ef3c891_4_k_cu_5c650d564cuda3std3__436_GLOBAL__N__5ef3c891_4_k_cu_5c650d566ignoreE,@object
	.size		_ZN34_INTERNAL_5ef3c891_4_k_cu_5c650d564cuda3std3__436_GLOBAL__N__5ef3c891_4_k_cu_5c650d566ignoreE,(_ZN34_INTERNAL_5ef3c891_4_k_cu_5c650d564cuda3std3__45__cpo4cendE - _ZN34_INTERNAL_5ef3c891_4_k_cu_5c650d564cuda3std3__436_GLOBAL__N__5ef3c891_4_k_cu_5c650d566ignoreE)
_ZN34_INTERNAL_5ef3c891_4_k_cu_5c650d564cuda3std3__436_GLOBAL__N__5ef3c891_4_k_cu_5c650d566ignoreE:
	.zero		1
	.type		_ZN34_INTERNAL_5ef3c891_4_k_cu_5c650d564cuda3std3__45__cpo4cendE,@object
	.size		_ZN34_INTERNAL_5ef3c891_4_k_cu_5c650d564cuda3std3__45__cpo4cendE,(_ZN34_INTERNAL_5ef3c891_4_k_cu_5c650d564cuda3std3__45__cpo3endE - _ZN34_INTERNAL_5ef3c891_4_k_cu_5c650d564cuda3std3__45__cpo4cendE)
_ZN34_INTERNAL_5ef3c891_4_k_cu_5c650d564cuda3std3__45__cpo4cendE:
	.zero		1
	.type		_ZN34_INTERNAL_5ef3c891_4_k_cu_5c650d564cuda3std3__45__cpo3endE,@object
	.size		_ZN34_INTERNAL_5ef3c891_4_k_cu_5c650d564cuda3std3__45__cpo3endE,(_ZN34_INTERNAL_5ef3c891_4_k_cu_5c650d564cuda3std3__48in_placeE - _ZN34_INTERNAL_5ef3c891_4_k_cu_5c650d564cuda3std3__45__cpo3endE)
_ZN34_INTERNAL_5ef3c891_4_k_cu_5c650d564cuda3std3__45__cpo3endE:
	.zero		1
	.type		_ZN34_INTERNAL_5ef3c891_4_k_cu_5c650d564cuda3std3__48in_placeE,@object
	.size		_ZN34_INTERNAL_5ef3c891_4_k_cu_5c650d564cuda3std3__48in_placeE,(_ZN34_INTERNAL_5ef3c891_4_k_cu_5c650d564cuda3std6ranges3__45__cpo7advanceE - _ZN34_INTERNAL_5ef3c891_4_k_cu_5c650d564cuda3std3__48in_placeE)
_ZN34_INTERNAL_5ef3c891_4_k_cu_5c650d564cuda3std3__48in_placeE:
	.zero		1
	.type		_ZN34_INTERNAL_5ef3c891_4_k_cu_5c650d564cuda3std6ranges3__45__cpo7advanceE,@object
	.size		_ZN34_INTERNAL_5ef3c891_4_k_cu_5c650d564cuda3std6ranges3__45__cpo7advanceE,(_ZN34_INTERNAL_5ef3c891_4_k_cu_5c650d564cuda3std3__45__cpo5beginE - _ZN34_INTERNAL_5ef3c891_4_k_cu_5c650d564cuda3std6ranges3__45__cpo7advanceE)
_ZN34_INTERNAL_5ef3c891_4_k_cu_5c650d564cuda3std6ranges3__45__cpo7advanceE:
	.zero		1
	.type		_ZN34_INTERNAL_5ef3c891_4_k_cu_5c650d564cuda3std3__45__cpo5beginE,@object
	.size		_ZN34_INTERNAL_5ef3c891_4_k_cu_5c650d564cuda3std3__45__cpo5beginE,(_ZN34_INTERNAL_5ef3c891_4_k_cu_5c650d564cuda3std3__419piecewise_constructE - _ZN34_INTERNAL_5ef3c891_4_k_cu_5c650d564cuda3std3__45__cpo5beginE)
_ZN34_INTERNAL_5ef3c891_4_k_cu_5c650d564cuda3std3__45__cpo5beginE:
	.zero		1
	.type		_ZN34_INTERNAL_5ef3c891_4_k_cu_5c650d564cuda3std3__419piecewise_constructE,@object
	.size		_ZN34_INTERNAL_5ef3c891_4_k_cu_5c650d564cuda3std3__419piecewise_constructE,(_ZN34_INTERNAL_5ef3c891_4_k_cu_5c650d564cuda3std3__45__cpo6cbeginE - _ZN34_INTERNAL_5ef3c891_4_k_cu_5c650d564cuda3std3__419piecewise_constructE)
_ZN34_INTERNAL_5ef3c891_4_k_cu_5c650d564cuda3std3__419piecewise_constructE:
	.zero		1
	.type		_ZN34_INTERNAL_5ef3c891_4_k_cu_5c650d564cuda3std3__45__cpo6cbeginE,@object
	.size		_ZN34_INTERNAL_5ef3c891_4_k_cu_5c650d564cuda3std3__45__cpo6cbeginE,(_ZN34_INTERNAL_5ef3c891_4_k_cu_5c650d564cuda3std6ranges3__45__cpo4swapE - _ZN34_INTERNAL_5ef3c891_4_k_cu_5c650d564cuda3std3__45__cpo6cbeginE)
_ZN34_INTERNAL_5ef3c891_4_k_cu_5c650d564cuda3std3__45__cpo6cbeginE:
	.zero		1
	.type		_ZN34_INTERNAL_5ef3c891_4_k_cu_5c650d564cuda3std6ranges3__45__cpo4swapE,@object
	.size		_ZN34_INTERNAL_5ef3c891_4_k_cu_5c650d564cuda3std6ranges3__45__cpo4swapE,(.L_8 - _ZN34_INTERNAL_5ef3c891_4_k_cu_5c650d564cuda3std6ranges3__45__cpo4swapE)
_ZN34_INTERNAL_5ef3c891_4_k_cu_5c650d564cuda3std6ranges3__45__cpo4swapE:
	.zero		1
.L_8:


//--------------------- .nv.shared._Z26layernorm_backward_kernel2I13__nv_bfloat16fS0_S0_EvPT_PT0_S4_PKT1_PKT2_PKS3_SA_SA_iii --------------------------
	.section	.nv.shared._Z26layernorm_backward_kernel2I13__nv_bfloat16fS0_S0_EvPT_PT0_S4_PKT1_PKT2_PKS3_SA_SA_iii,"aw",@nobits
	.sectionflags	@""
	.align	16
	.zero		1024


//--------------------- .nv.shared._Z24fused_classifier_kernel3I13__nv_bfloat16EvPT_S2_S2_PKS1_PKiiiii --------------------------
	.section	.nv.shared._Z24fused_classifier_kernel3I13__nv_bfloat16EvPT_S2_S2_PKS1_PKiiiii,"aw",@nobits
	.sectionflags	@""
	.align	16
.nv.shared._Z24fused_classifier_kernel3I13__nv_bfloat16EvPT_S2_S2_PKS1_PKiiiii:
	.zero		1280


//--------------------- .nv.shared._Z23residual_forward_kernelI13__nv_bfloat16S0_S0_EvPT_PT0_PT1_i --------------------------
	.section	.nv.shared._Z23residual_forward_kernelI13__nv_bfloat16S0_S0_EvPT_PT0_PT1_i,"aw",@nobits
	.sectionflags	@""
	.align	16
	.zero		1024


//--------------------- .nv.shared._Z25layernorm_forward_kernel3I13__nv_bfloat16S0_fEvPT0_PT_S4_PKS3_PKT1_S9_ii --------------------------
	.section	.nv.shared._Z25layernorm_forward_kernel3I13__nv_bfloat16S0_fEvPT0_PT_S4_PKS3_PKT1_S9_ii,"aw",@nobits
	.sectionflags	@""
	.align	16
	.zero		1024


//--------------------- .nv.shared._Z23encoder_forward_kernel2I13__nv_bfloat16S0_EvPT_PiPT0_S5_iii --------------------------
	.section	.nv.shared._Z23encoder_forward_kernel2I13__nv_bfloat16S0_EvPT_PiPT0_S5_iii,"aw",@nobits
	.sectionflags	@""
	.align	16
	.zero		1024


//--------------------- .nv.shared._Z28matmul_backward_bias_kernel4I13__nv_bfloat16EvPT_PKS1_iii --------------------------
	.section	.nv.shared._Z28matmul_backward_bias_kernel4I13__nv_bfloat16EvPT_PKS1_iii,"aw",@nobits
	.sectionflags	@""
	.align	16
	.zero		1024


//--------------------- .nv.shared._Z23softmax_forward_kernel5I13__nv_bfloat16EvPT_fPKS1_ii --------------------------
	.section	.nv.shared._Z23softmax_forward_kernel5I13__nv_bfloat16EvPT_fPKS1_ii,"aw",@nobits
	.sectionflags	@""
	.align	16
	.zero		1024


//--------------------- .nv.shared._Z13adamw_kernel3P13ParameterInfoPcPfS2_fffffj --------------------------
	.section	.nv.shared._Z13adamw_kernel3P13ParameterInfoPcPfS2_fffffj,"aw",@nobits
	.sectionflags	@""
	.align	16
	.zero		1024


//--------------------- .nv.shared._Z38softmax_autoregressive_backward_kernelP13__nv_bfloat16PKS_S2_iiif --------------------------
	.section	.nv.shared._Z38softmax_autoregressive_backward_kernelP13__nv_bfloat16PKS_S2_iiif,"aw",@nobits
	.sectionflags	@""
	.align	16
.nv.shared._Z38softmax_autoregressive_backward_kernelP13__nv_bfloat16PKS_S2_iiif:
	.zero		1152


//--------------------- .nv.shared._Z23softmax_forward_kernel7PfPKfii --------------------------
	.section	.nv.shared._Z23softmax_forward_kernel7PfPKfii,"aw",@nobits
	.sectionflags	@""
	.align	16
	.zero		1024


//--------------------- .nv.shared._Z20gelu_backward_kernelP13__nv_bfloat16PKS_S2_i --------------------------
	.section	.nv.shared._Z20gelu_backward_kernelP13__nv_bfloat16PKS_S2_i,"aw",@nobits
	.sectionflags	@""
	.align	16
	.zero		1024


//--------------------- .nv.shared._Z19gelu_forward_kernelP13__nv_bfloat16PKS_i --------------------------
	.section	.nv.shared._Z19gelu_forward_kernelP13__nv_bfloat16PKS_i,"aw",@nobits
	.sectionflags	@""
	.align	16
	.zero		1024


//--------------------- .nv.shared._Z25unpermute_kernel_backwardP13__nv_bfloat16PKS_iiii --------------------------
	.section	.nv.shared._Z25unpermute_kernel_backwardP13__nv_bfloat16PKS_iiii,"aw",@nobits
	.sectionflags	@""
	.align	16
	.zero		1024


//--------------------- .nv.shared._Z16unpermute_kernelP13__nv_bfloat16S0_iiii --------------------------
	.section	.nv.shared._Z16unpermute_kernelP13__nv_bfloat16S0_iiii,"aw",@nobits
	.sectionflags	@""
	.align	16
	.zero		1024


//--------------------- .nv.shared._Z23permute_kernel_backwardP13__nv_bfloat16PKS_S2_S2_iiii --------------------------
	.section	.nv.shared._Z23permute_kernel_backwardP13__nv_bfloat16PKS_S2_S2_iiii,"aw",@nobits
	.sectionflags	@""
	.align	16
	.zero		1024


//--------------------- .nv.shared._Z14permute_kernelP13__nv_bfloat16S0_S0_PKS_iiii --------------------------
	.section	.nv.shared._Z14permute_kernelP13__nv_bfloat16S0_S0_PKS_iiii,"aw",@nobits
	.sectionflags	@""
	.align	16
	.zero		1024


//--------------------- .nv.constant0._Z23encoder_backward_kernelI13__nv_bfloat16S0_EvPT_S2_PKT0_PKiiii --------------------------
	.section	.nv.constant0._Z23encoder_backward_kernelI13__nv_bfloat16S0_EvPT_S2_PKT0_PKiiii,"a",@progbits
	.sectionflags	@""
	.align	4
.nv.constant0._Z23encoder_backward_kernelI13__nv_bfloat16S0_EvPT_S2_PKT0_PKiiii:
	.zero		940


//--------------------- .nv.constant0._Z26layernorm_backward_kernel2I13__nv_bfloat16fS0_S0_EvPT_PT0_S4_PKT1_PKT2_PKS3_SA_SA_iii --------------------------
	.section	.nv.constant0._Z26layernorm_backward_kernel2I13__nv_bfloat16fS0_S0_EvPT_PT0_S4_PKT1_PKT2_PKS3_SA_SA_iii,"a",@progbits
	.sectionflags	@""
	.align	4
.nv.constant0._Z26layernorm_backward_kernel2I13__nv_bfloat16fS0_S0_EvPT_PT0_S4_PKT1_PKT2_PKS3_SA_SA_iii:
	.zero		972


//--------------------- .nv.constant0._Z24fused_classifier_kernel3I13__nv_bfloat16EvPT_S2_S2_PKS1_PKiiiii --------------------------
	.section	.nv.constant0._Z24fused_classifier_kernel3I13__nv_bfloat16EvPT_S2_S2_PKS1_PKiiiii,"a",@progbits
	.sectionflags	@""
	.align	4
.nv.constant0._Z24fused_classifier_kernel3I13__nv_bfloat16EvPT_S2_S2_PKS1_PKiiiii:
	.zero		952


//--------------------- .nv.constant0._Z23residual_forward_kernelI13__nv_bfloat16S0_S0_EvPT_PT0_PT1_i --------------------------
	.section	.nv.constant0._Z23residual_forward_kernelI13__nv_bfloat16S0_S0_EvPT_PT0_PT1_i,"a",@progbits
	.sectionflags	@""
	.align	4
.nv.constant0._Z23residual_forward_kernelI13__nv_bfloat16S0_S0_EvPT_PT0_PT1_i:
	.zero		924


//--------------------- .nv.constant0._Z25layernorm_forward_kernel3I13__nv_bfloat16S0_fEvPT0_PT_S4_PKS3_PKT1_S9_ii --------------------------
	.section	.nv.constant0._Z25layernorm_forward_kernel3I13__nv_bfloat16S0_fEvPT0_PT_S4_PKS3_PKT1_S9_ii,"a",@progbits
	.sectionflags	@""
	.align	4
.nv.constant0._Z25layernorm_forward_kernel3I13__nv_bfloat16S0_fEvPT0_PT_S4_PKS3_PKT1_S9_ii:
	.zero		952


//--------------------- .nv.constant0._Z23encoder_forward_kernel2I13__nv_bfloat16S0_EvPT_PiPT0_S5_iii --------------------------
	.section	.nv.constant0._Z23encoder_forward_kernel2I13__nv_bfloat16S0_EvPT_PiPT0_S5_iii,"a",@progbits
	.sectionflags	@""
	.align	4
.nv.constant0._Z23encoder_forward_kernel2I13__nv_bfloat16S0_EvPT_PiPT0_S5_iii:
	.zero		940


//--------------------- .nv.constant0._Z28matmul_backward_bias_kernel4I13__nv_bfloat16EvPT_PKS1_iii --------------------------
	.section	.nv.constant0._Z28matmul_backward_bias_kernel4I13__nv_bfloat16EvPT_PKS1_iii,"a",@progbits
	.sectionflags	@""
	.align	4
.nv.constant0._Z28matmul_backward_bias_kernel4I13__nv_bfloat16EvPT_PKS1_iii:
	.zero		924


//--------------------- .nv.constant0._Z23softmax_forward_kernel5I13__nv_bfloat16EvPT_fPKS1_ii --------------------------
	.section	.nv.constant0._Z23softmax_forward_kernel5I13__nv_bfloat16EvPT_fPKS1_ii,"a",@progbits
	.sectionflags	@""
	.align	4
.nv.constant0._Z23softmax_forward_kernel5I13__nv_bfloat16EvPT_fPKS1_ii:
	.zero		928


//--------------------- .nv.constant0._Z13adamw_kernel3P13ParameterInfoPcPfS2_fffffj --------------------------
	.section	.nv.constant0._Z13adamw_kernel3P13ParameterInfoPcPfS2_fffffj,"a",@progbits
	.sectionflags	@""
	.align	4
.nv.constant0._Z13adamw_kernel3P13ParameterInfoPcPfS2_fffffj:
	.zero		952


//--------------------- .nv.constant0._Z38softmax_autoregressive_backward_kernelP13__nv_bfloat16PKS_S2_iiif --------------------------
	.section	.nv.constant0._Z38softmax_autoregressive_backward_kernelP13__nv_bfloat16PKS_S2_iiif,"a",@progbits
	.sectionflags	@""
	.align	4
.nv.constant0._Z38softmax_autoregressive_backward_kernelP13__nv_bfloat16PKS_S2_iiif:
	.zero		936


//--------------------- .nv.constant0._Z23softmax_forward_kernel7PfPKfii --------------------------
	.section	.nv.constant0._Z23softmax_forward_kernel7PfPKfii,"a",@progbits
	.sectionflags	@""
	.align	4
.nv.constant0._Z23softmax_forward_kernel7PfPKfii:
	.zero		920


//--------------------- .nv.constant0._Z20gelu_backward_kernelP13__nv_bfloat16PKS_S2_i --------------------------
	.section	.nv.constant0._Z20gelu_backward_kernelP13__nv_bfloat16PKS_S2_i,"a",@progbits
	.sectionflags	@""
	.align	4
.nv.constant0._Z20gelu_backward_kernelP13__nv_bfloat16PKS_S2_i:
	.zero		924


//--------------------- .nv.constant0._Z19gelu_forward_kernelP13__nv_bfloat16PKS_i --------------------------
	.section	.nv.constant0._Z19gelu_forward_kernelP13__nv_bfloat16PKS_i,"a",@progbits
	.sectionflags	@""
	.align	4
.nv.constant0._Z19gelu_forward_kernelP13__nv_bfloat16PKS_i:
	.zero		916


//--------------------- .nv.constant0._Z25unpermute_kernel_backwardP13__nv_bfloat16PKS_iiii --------------------------
	.section	.nv.constant0._Z25unpermute_kernel_backwardP13__nv_bfloat16PKS_iiii,"a",@progbits
	.sectionflags	@""
	.align	4
.nv.constant0._Z25unpermute_kernel_backwardP13__nv_bfloat16PKS_iiii:
	.zero		928


//--------------------- .nv.constant0._Z16unpermute_kernelP13__nv_bfloat16S0_iiii --------------------------
	.section	.nv.constant0._Z16unpermute_kernelP13__nv_bfloat16S0_iiii,"a",@progbits
	.sectionflags	@""
	.align	4
.nv.constant0._Z16unpermute_kernelP13__nv_bfloat16S0_iiii:
	.zero		928


//--------------------- .nv.constant0._Z23permute_kernel_backwardP13__nv_bfloat16PKS_S2_S2_iiii --------------------------
	.section	.nv.constant0._Z23permute_kernel_backwardP13__nv_bfloat16PKS_S2_S2_iiii,"a",@progbits
	.sectionflags	@""
	.align	4
.nv.constant0._Z23permute_kernel_backwardP13__nv_bfloat16PKS_S2_S2_iiii:
	.zero		944


//--------------------- .nv.constant0._Z14permute_kernelP13__nv_bfloat16S0_S0_PKS_iiii --------------------------
	.section	.nv.constant0._Z14permute_kernelP13__nv_bfloat16S0_S0_PKS_iiii,"a",@progbits
	.sectionflags	@""
	.align	4
.nv.constant0._Z14permute_kernelP13__nv_bfloat16S0_S0_PKS_iiii:
	.zero		944


//--------------------- SYMBOLS --------------------------

	.type		.nv.reservedSmem.offset0,@object
	.size		.nv.reservedSmem.offset0,0x4
	.type		.nv.reservedSmem.cap,@object
	.size		.nv.reservedSmem.cap,0x4
	.type		__assertfail,@function
